def matmul_kernel(
    a_ptr,
    b_ptr,
    c_ptr,
    M,
    N,
    K,
    stride_am,
    stride_ak,
    stride_bk,
    stride_bn,
    stride_cm,
    stride_cn,
    BLOCK_M: tl.constexpr,
    BLOCK_N: tl.constexpr,
    BLOCK_K: tl.constexpr,
    GROUP_M: tl.constexpr,
):
    pid = tl.program_id(axis=0)
    num_pid_m = tl.cdiv(M, BLOCK_M)
    num_pid_n = tl.cdiv(N, BLOCK_N)
    num_pid_in_group = GROUP_M * num_pid_n
    group_id = pid // num_pid_in_group
    first_pid_m = group_id * GROUP_M
    group_size_m = min(num_pid_m - first_pid_m, GROUP_M)
    pid_m = first_pid_m + ((pid % num_pid_in_group) % group_size_m)
    pid_n = (pid % num_pid_in_group) // group_size_m

    offs_am = (pid_m * BLOCK_M + tl.arange(0, BLOCK_M)) % M
    offs_bn = (pid_n * BLOCK_N + tl.arange(0, BLOCK_N)) % N
    offs_k = tl.arange(0, BLOCK_K)
    a_ptrs = a_ptr + offs_am[:, None] * stride_am + offs_k[None, :] * stride_ak
    b_ptrs = b_ptr + offs_k[:, None] * stride_bk + offs_bn[None, :] * stride_bn

    acc = tl.zeros((BLOCK_M, BLOCK_N), dtype=tl.float32)
    for kk in range(0, tl.cdiv(K, BLOCK_K)):
        a = tl.load(a_ptrs, mask=offs_k[None, :] < K - kk * BLOCK_K, other=0.0)
        b = tl.load(b_ptrs, mask=offs_k[:, None] < K - kk * BLOCK_K, other=0.0)
        acc = tl.dot(a, b, acc)
        a_ptrs += BLOCK_K * stride_ak
        b_ptrs += BLOCK_K * stride_bk

    c = acc.to(c_ptr.dtype.element_ty)
    offs_cm = pid_m * BLOCK_M + tl.arange(0, BLOCK_M)
    offs_cn = pid_n * BLOCK_N + tl.arange(0, BLOCK_N)
    c_ptrs = c_ptr + offs_cm[:, None] * stride_cm + offs_cn[None, :] * stride_cn
    mask = (offs_cm[:, None] < M) & (offs_cn[None, :] < N)
    tl.store(c_ptrs, c, mask=mask)

# config = {"BLOCK_K": 64, "BLOCK_M": 512, "BLOCK_N": 64, "GROUP_M": 8, "arch": "sm_90", "dtype": "fp32", "num_ctas": 1, "num_stages": 3, "num_warps": 1}
# arch = sm_90


// ===== COMPILED SASS (sm_90a) =====

	.target	sm_90a

	.elftype	@"ET_EXEC"


//--------------------- .note.nv.tkinfo           --------------------------
	.section	.note.nv.tkinfo,"",@"SHT_NOTE"
	.sectionflags	@"SHF_NOTE_NV_TKINFO"
	.tkinfo
        /*0018*/ 	.word	0x00000002
        /*0030*/ 	.string	""
        /*0030*/ 	.string	"ptxas"
        /*0030*/ 	.string	"Cuda compilation tools, release 13.0, V13.0.88"
        /*0030*/ 	.string	"Build cuda_13.0.r13.0/compiler.36424714_0"
        /*0030*/ 	.string	"-v  -suppress-debug-info  -lineinfo  -arch sm_90a "



//--------------------- .note.nv.cuinfo           --------------------------
	.section	.note.nv.cuinfo,"",@"SHT_NOTE"
	.sectionflags	@"SHF_NOTE_NV_CUINFO"
        /*0018*/ 	.short	0x0002
        /*001a*/ 	.short	0x005a
        /*001c*/ 	.short	0x0082
	.zero		2


//--------------------- .nv.info                  --------------------------
	.section	.nv.info,"",@"SHT_CUDA_INFO"
	.align	4


	//----- nvinfo : EIATTR_REGCOUNT
	.align		4
        /*0000*/ 	.byte	0x04, 0x2f
        /*0002*/ 	.short	(.L_1 - .L_0)
	.align		4
.L_0:
        /*0004*/ 	.word	index@(matmul_kernel)
        /*0008*/ 	.word	0x000000ff


	//----- nvinfo : EIATTR_FRAME_SIZE
	.align		4
.L_1:
        /*000c*/ 	.byte	0x04, 0x11
        /*000e*/ 	.short	(.L_3 - .L_2)
	.align		4
.L_2:
        /*0010*/ 	.word	index@(matmul_kernel)
        /*0014*/ 	.word	0x00005880


	//----- nvinfo : EIATTR_MIN_STACK_SIZE
	.align		4
.L_3:
        /*0018*/ 	.byte	0x04, 0x12
        /*001a*/ 	.short	(.L_5 - .L_4)
	.align		4
.L_4:
        /*001c*/ 	.word	index@(matmul_kernel)
        /*0020*/ 	.word	0x00005880
.L_5:


//--------------------- .nv.compat                --------------------------
	.section	.nv.compat,"",@"SHT_CUDA_COMPAT_INFO"
	.align	4
        /*0000*/ 	.byte	0x02, 0x09, 0x01, 0x00, 0x02, 0x02, 0x01, 0x00, 0x02, 0x05, 0x05, 0x00, 0x03, 0x07, 0x01, 0x01
        /*0010*/ 	.byte	0x02, 0x03, 0x00, 0x00, 0x02, 0x06, 0x01, 0x00, 0x04, 0x0b, 0x08, 0x00, 0x00, 0x00, 0x00, 0x00
        /*0020*/ 	.byte	0x00, 0x00, 0x00, 0x00


//--------------------- .nv.info.matmul_kernel    --------------------------
	.section	.nv.info.matmul_kernel,"",@"SHT_CUDA_INFO"
	.sectionflags	@""
	.align	4


	//----- nvinfo : EIATTR_CUDA_API_VERSION
	.align		4
        /*0000*/ 	.byte	0x04, 0x37
        /*0002*/ 	.short	(.L_7 - .L_6)
.L_6:
        /*0004*/ 	.word	0x00000082


	//----- nvinfo : EIATTR_KPARAM_INFO
	.align		4
.L_7:
        /*0008*/ 	.byte	0x04, 0x17
        /*000a*/ 	.short	(.L_9 - .L_8)
.L_8:
        /*000c*/ 	.word	0x00000000
        /*0010*/ 	.short	0x000d
        /*0012*/ 	.short	0x0048
        /*0014*/ 	.byte	0x00, 0xf4, 0x21, 0x00


	//----- nvinfo : EIATTR_KPARAM_INFO
	.align		4
.L_9:
        /*0018*/ 	.byte	0x04, 0x17
        /*001a*/ 	.short	(.L_11 - .L_10)
.L_10:
        /*001c*/ 	.word	0x00000000
        /*0020*/ 	.short	0x000c
        /*0022*/ 	.short	0x0040
        /*0024*/ 	.byte	0x00, 0xf4, 0x21, 0x00


	//----- nvinfo : EIATTR_KPARAM_INFO
	.align		4
.L_11:
        /*0028*/ 	.byte	0x04, 0x17
        /*002a*/ 	.short	(.L_13 - .L_12)
.L_12:
        /*002c*/ 	.word	0x00000000
        /*0030*/ 	.short	0x000b
        /*0032*/ 	.short	0x0038
        /*0034*/ 	.byte	0x00, 0xf0, 0x11, 0x00


	//----- nvinfo : EIATTR_KPARAM_INFO
	.align		4
.L_13:
        /*0038*/ 	.byte	0x04, 0x17
        /*003a*/ 	.short	(.L_15 - .L_14)
.L_14:
        /*003c*/ 	.word	0x00000000
        /*0040*/ 	.short	0x000a
        /*0042*/ 	.short	0x0034
        /*0044*/ 	.byte	0x00, 0xf0, 0x11, 0x00


	//----- nvinfo : EIATTR_KPARAM_INFO
	.align		4
.L_15:
        /*0048*/ 	.byte	0x04, 0x17
        /*004a*/ 	.short	(.L_17 - .L_16)
.L_16:
        /*004c*/ 	.word	0x00000000
        /*0050*/ 	.short	0x0009
        /*0052*/ 	.short	0x0030
        /*0054*/ 	.byte	0x00, 0xf0, 0x11, 0x00


	//----- nvinfo : EIATTR_KPARAM_INFO
	.align		4
.L_17:
        /*0058*/ 	.byte	0x04, 0x17
        /*005a*/ 	.short	(.L_19 - .L_18)
.L_18:
        /*005c*/ 	.word	0x00000000
        /*0060*/ 	.short	0x0008
        /*0062*/ 	.short	0x002c
        /*0064*/ 	.byte	0x00, 0xf0, 0x11, 0x00


	//----- nvinfo : EIATTR_KPARAM_INFO
	.align		4
.L_19:
        /*0068*/ 	.byte	0x04, 0x17
        /*006a*/ 	.short	(.L_21 - .L_20)
.L_20:
        /*006c*/ 	.word	0x00000000
        /*0070*/ 	.short	0x0007
        /*0072*/ 	.short	0x0028
        /*0074*/ 	.byte	0x00, 0xf0, 0x11, 0x00


	//----- nvinfo : EIATTR_KPARAM_INFO
	.align		4
.L_21:
        /*0078*/ 	.byte	0x04, 0x17
        /*007a*/ 	.short	(.L_23 - .L_22)
.L_22:
        /*007c*/ 	.word	0x00000000
        /*0080*/ 	.short	0x0006
        /*0082*/ 	.short	0x0024
        /*0084*/ 	.byte	0x00, 0xf0, 0x11, 0x00


	//----- nvinfo : EIATTR_KPARAM_INFO
	.align		4
.L_23:
        /*0088*/ 	.byte	0x04, 0x17
        /*008a*/ 	.short	(.L_25 - .L_24)
.L_24:
        /*008c*/ 	.word	0x00000000
        /*0090*/ 	.short	0x0005
        /*0092*/ 	.short	0x0020
        /*0094*/ 	.byte	0x00, 0xf0, 0x11, 0x00


	//----- nvinfo : EIATTR_KPARAM_INFO
	.align		4
.L_25:
        /*0098*/ 	.byte	0x04, 0x17
        /*009a*/ 	.short	(.L_27 - .L_26)
.L_26:
        /*009c*/ 	.word	0x00000000
        /*00a0*/ 	.short	0x0004
        /*00a2*/ 	.short	0x001c
        /*00a4*/ 	.byte	0x00, 0xf0, 0x11, 0x00


	//----- nvinfo : EIATTR_KPARAM_INFO
	.align		4
.L_27:
        /*00a8*/ 	.byte	0x04, 0x17
        /*00aa*/ 	.short	(.L_29 - .L_28)
.L_28:
        /*00ac*/ 	.word	0x00000000
        /*00b0*/ 	.short	0x0003
        /*00b2*/ 	.short	0x0018
        /*00b4*/ 	.byte	0x00, 0xf0, 0x11, 0x00


	//----- nvinfo : EIATTR_KPARAM_INFO
	.align		4
.L_29:
        /*00b8*/ 	.byte	0x04, 0x17
        /*00ba*/ 	.short	(.L_31 - .L_30)
.L_30:
        /*00bc*/ 	.word	0x00000000
        /*00c0*/ 	.short	0x0002
        /*00c2*/ 	.short	0x0010
        /*00c4*/ 	.byte	0x00, 0xf4, 0x21, 0x00


	//----- nvinfo : EIATTR_KPARAM_INFO
	.align		4
.L_31:
        /*00c8*/ 	.byte	0x04, 0x17
        /*00ca*/ 	.short	(.L_33 - .L_32)
.L_32:
        /*00cc*/ 	.word	0x00000000
        /*00d0*/ 	.short	0x0001
        /*00d2*/ 	.short	0x0008
        /*00d4*/ 	.byte	0x00, 0xf4, 0x21, 0x00


	//----- nvinfo : EIATTR_KPARAM_INFO
	.align		4
.L_33:
        /*00d8*/ 	.byte	0x04, 0x17
        /*00da*/ 	.short	(.L_35 - .L_34)
.L_34:
        /*00dc*/ 	.word	0x00000000
        /*00e0*/ 	.short	0x0000
        /*00e2*/ 	.short	0x0000
        /*00e4*/ 	.byte	0x00, 0xf4, 0x21, 0x00


	//----- nvinfo : EIATTR_SPARSE_MMA_MASK
	.align		4
.L_35:
        /*00e8*/ 	.byte	0x03, 0x50
        /*00ea*/ 	.short	0x0000


	//----- nvinfo : EIATTR_MAXREG_COUNT
	.align		4
        /*00ec*/ 	.byte	0x03, 0x1b
        /*00ee*/ 	.short	0x00ff


	//----- nvinfo : EIATTR_NUM_BARRIERS
	.align		4
        /*00f0*/ 	.byte	0x02, 0x4c
        /*00f2*/ 	.byte	0x01
	.zero		1


	//----- nvinfo : EIATTR_ANNOTATIONS
	.align		4
        /*00f4*/ 	.byte	0x04, 0x55
        /*00f6*/ 	.short	(.L_37 - .L_36)


	//   ....[0]....
.L_36:
        /*00f8*/ 	.word	0x00000001
        /*00fc*/ 	.byte	0x50, 0x0a, 0x00, 0x00, 0x01, 0x00, 0x00, 0x00, 0x60, 0x2b, 0x00, 0x00, 0x01, 0x00, 0x00, 0x00
        /* <DEDUP_REMOVED lines=467> */
        /*1e3c*/ 	.byte	0x00, 0x11, 0x01, 0x00


	//----- nvinfo : EIATTR_MERCURY_ISA_VERSION
	.align		4
.L_37:
        /*1e40*/ 	.byte	0x03, 0x5f
        /*1e42*/ 	.short	0x0101


	//----- nvinfo : EIATTR_COOP_GROUP_MASK_REGIDS
	.align		4
        /*1e44*/ 	.byte	0x04, 0x29
        /*1e46*/ 	.short	(.L_39 - .L_38)


	//   ....[0]....
.L_38:
        /*1e48*/ 	.word	0xffffffff


	//   ....[1]....
        /*1e4c*/ 	.word	0xffffffff


	//   ....[2]....
        /*1e50*/ 	.word	0xffffffff


	//   ....[3]....
        /*1e54*/ 	.word	0xffffffff


	//   ....[4]....
        /*1e58*/ 	.word	0xffffffff


	//   ....[5]....
        /*1e5c*/ 	.word	0xffffffff


	//   ....[6]....
        /*1e60*/ 	.word	0xffffffff


	//   ....[7]....
        /*1e64*/ 	.word	0xffffffff


	//   ....[8]....
        /*1e68*/ 	.word	0xffffffff


	//   ....[9]....
        /*1e6c*/ 	.word	0xffffffff


	//   ....[10]....
        /*1e70*/ 	.word	0xffffffff


	//   ....[11]....
        /*1e74*/ 	.word	0xffffffff


	//   ....[12]....
        /*1e78*/ 	.word	0xffffffff


	//   ....[13]....
        /*1e7c*/ 	.word	0xffffffff


	//   ....[14]....
        /*1e80*/ 	.word	0xffffffff


	//   ....[15]....
        /*1e84*/ 	.word	0xffffffff


	//   ....[16]....
        /*1e88*/ 	.word	0xffffffff


	//   ....[17]....
        /*1e8c*/ 	.word	0xffffffff


	//   ....[18]....
        /*1e90*/ 	.word	0xffffffff


	//   ....[19]....
        /*1e94*/ 	.word	0xffffffff


	//   ....[20]....
        /*1e98*/ 	.word	0xffffffff


	//   ....[21]....
        /*1e9c*/ 	.word	0xffffffff


	//   ....[22]....
        /*1ea0*/ 	.word	0xffffffff


	//   ....[23]....
        /*1ea4*/ 	.word	0xffffffff


	//   ....[24]....
        /*1ea8*/ 	.word	0xffffffff


	//   ....[25]....
        /*1eac*/ 	.word	0xffffffff


	//   ....[26]....
        /*1eb0*/ 	.word	0xffffffff


	//   ....[27]....
        /*1eb4*/ 	.word	0xffffffff


	//   ....[28]....
        /*1eb8*/ 	.word	0xffffffff


	//   ....[29]....
        /*1ebc*/ 	.word	0xffffffff


	//   ....[30]....
        /*1ec0*/ 	.word	0xffffffff


	//   ....[31]....
        /*1ec4*/ 	.word	0xffffffff


	//   ....[32]....
        /*1ec8*/ 	.word	0xffffffff


	//   ....[33]....
        /*1ecc*/ 	.word	0xffffffff


	//   ....[34]....
        /*1ed0*/ 	.word	0xffffffff


	//   ....[35]....
        /*1ed4*/ 	.word	0xffffffff


	//   ....[36]....
        /*1ed8*/ 	.word	0xffffffff


	//   ....[37]....
        /*1edc*/ 	.word	0xffffffff


	//   ....[38]....
        /*1ee0*/ 	.word	0xffffffff


	//   ....[39]....
        /*1ee4*/ 	.word	0xffffffff


	//   ....[40]....
        /*1ee8*/ 	.word	0xffffffff


	//   ....[41]....
        /*1eec*/ 	.word	0xffffffff


	//   ....[42]....
        /*1ef0*/ 	.word	0xffffffff


	//   ....[43]....
        /*1ef4*/ 	.word	0xffffffff


	//   ....[44]....
        /*1ef8*/ 	.word	0xffffffff


	//   ....[45]....
        /*1efc*/ 	.word	0xffffffff


	//   ....[46]....
        /*1f00*/ 	.word	0xffffffff


	//   ....[47]....
        /*1f04*/ 	.word	0xffffffff


	//   ....[48]....
        /*1f08*/ 	.word	0xffffffff


	//   ....[49]....
        /*1f0c*/ 	.word	0xffffffff


	//   ....[50]....
        /*1f10*/ 	.word	0xffffffff


	//   ....[51]....
        /*1f14*/ 	.word	0xffffffff


	//   ....[52]....
        /*1f18*/ 	.word	0xffffffff


	//   ....[53]....
        /*1f1c*/ 	.word	0xffffffff


	//   ....[54]....
        /*1f20*/ 	.word	0xffffffff


	//   ....[55]....
        /*1f24*/ 	.word	0xffffffff


	//   ....[56]....
        /*1f28*/ 	.word	0xffffffff


	//   ....[57]....
        /*1f2c*/ 	.word	0xffffffff


	//   ....[58]....
        /*1f30*/ 	.word	0xffffffff


	//   ....[59]....
        /*1f34*/ 	.word	0xffffffff


	//   ....[60]....
        /*1f38*/ 	.word	0xffffffff


	//   ....[61]....
        /*1f3c*/ 	.word	0xffffffff


	//   ....[62]....
        /*1f40*/ 	.word	0xffffffff


	//   ....[63]....
        /*1f44*/ 	.word	0xffffffff


	//   ....[64]....
        /*1f48*/ 	.word	0xffffffff


	//   ....[65]....
        /*1f4c*/ 	.word	0xffffffff


	//   ....[66]....
        /*1f50*/ 	.word	0xffffffff


	//   ....[67]....
        /*1f54*/ 	.word	0xffffffff


	//   ....[68]....
        /*1f58*/ 	.word	0xffffffff


	//   ....[69]....
        /*1f5c*/ 	.word	0xffffffff


	//   ....[70]....
        /*1f60*/ 	.word	0xffffffff


	//   ....[71]....
        /*1f64*/ 	.word	0xffffffff


	//   ....[72]....
        /*1f68*/ 	.word	0xffffffff


	//   ....[73]....
        /*1f6c*/ 	.word	0xffffffff


	//   ....[74]....
        /*1f70*/ 	.word	0xffffffff


	//   ....[75]....
        /*1f74*/ 	.word	0xffffffff


	//   ....[76]....
        /*1f78*/ 	.word	0xffffffff


	//   ....[77]....
        /*1f7c*/ 	.word	0xffffffff


	//   ....[78]....
        /*1f80*/ 	.word	0xffffffff


	//   ....[79]....
        /*1f84*/ 	.word	0xffffffff


	//   ....[80]....
        /*1f88*/ 	.word	0xffffffff


	//   ....[81]....
        /*1f8c*/ 	.word	0xffffffff


	//   ....[82]....
        /*1f90*/ 	.word	0xffffffff


	//   ....[83]....
        /*1f94*/ 	.word	0xffffffff


	//   ....[84]....
        /*1f98*/ 	.word	0xffffffff


	//   ....[85]....
        /*1f9c*/ 	.word	0xffffffff


	//   ....[86]....
        /*1fa0*/ 	.word	0xffffffff


	//   ....[87]....
        /*1fa4*/ 	.word	0xffffffff


	//   ....[88]....
        /*1fa8*/ 	.word	0xffffffff


	//   ....[89]....
        /*1fac*/ 	.word	0xffffffff


	//   ....[90]....
        /*1fb0*/ 	.word	0xffffffff


	//   ....[91]....
        /*1fb4*/ 	.word	0xffffffff


	//   ....[92]....
        /*1fb8*/ 	.word	0xffffffff


	//   ....[93]....
        /*1fbc*/ 	.word	0xffffffff


	//   ....[94]....
        /*1fc0*/ 	.word	0xffffffff


	//   ....[95]....
        /*1fc4*/ 	.word	0xffffffff


	//   ....[96]....
        /*1fc8*/ 	.word	0xffffffff


	//   ....[97]....
        /*1fcc*/ 	.word	0xffffffff


	//   ....[98]....
        /*1fd0*/ 	.word	0xffffffff


	//   ....[99]....
        /*1fd4*/ 	.word	0xffffffff


	//   ....[100]....
        /*1fd8*/ 	.word	0xffffffff


	//   ....[101]....
        /*1fdc*/ 	.word	0xffffffff


	//   ....[102]....
        /*1fe0*/ 	.word	0xffffffff


	//   ....[103]....
        /*1fe4*/ 	.word	0xffffffff


	//   ....[104]....
        /*1fe8*/ 	.word	0xffffffff


	//   ....[105]....
        /*1fec*/ 	.word	0xffffffff


	//   ....[106]....
        /*1ff0*/ 	.word	0xffffffff


	//   ....[107]....
        /*1ff4*/ 	.word	0xffffffff


	//   ....[108]....
        /*1ff8*/ 	.word	0xffffffff


	//   ....[109]....
        /*1ffc*/ 	.word	0xffffffff


	//   ....[110]....
        /*2000*/ 	.word	0xffffffff


	//   ....[111]....
        /*2004*/ 	.word	0xffffffff


	//   ....[112]....
        /*2008*/ 	.word	0xffffffff


	//   ....[113]....
        /*200c*/ 	.word	0xffffffff


	//   ....[114]....
        /*2010*/ 	.word	0xffffffff


	//   ....[115]....
        /*2014*/ 	.word	0xffffffff


	//   ....[116]....
        /*2018*/ 	.word	0xffffffff


	//   ....[117]....
        /*201c*/ 	.word	0xffffffff


	//   ....[118]....
        /*2020*/ 	.word	0xffffffff


	//   ....[119]....
        /*2024*/ 	.word	0xffffffff


	//   ....[120]....
        /*2028*/ 	.word	0xffffffff


	//   ....[121]....
        /*202c*/ 	.word	0xffffffff


	//   ....[122]....
        /*2030*/ 	.word	0xffffffff


	//   ....[123]....
        /*2034*/ 	.word	0xffffffff


	//   ....[124]....
        /*2038*/ 	.word	0xffffffff


	//   ....[125]....
        /*203c*/ 	.word	0xffffffff


	//   ....[126]....
        /*2040*/ 	.word	0xffffffff


	//   ....[127]....
        /*2044*/ 	.word	0xffffffff


	//   ....[128]....
        /*2048*/ 	.word	0xffffffff


	//   ....[129]....
        /*204c*/ 	.word	0xffffffff


	//   ....[130]....
        /*2050*/ 	.word	0xffffffff


	//   ....[131]....
        /*2054*/ 	.word	0xffffffff


	//   ....[132]....
        /*2058*/ 	.word	0xffffffff


	//   ....[133]....
        /*205c*/ 	.word	0xffffffff


	//   ....[134]....
        /*2060*/ 	.word	0xffffffff


	//   ....[135]....
        /*2064*/ 	.word	0xffffffff


	//   ....[136]....
        /*2068*/ 	.word	0xffffffff


	//   ....[137]....
        /*206c*/ 	.word	0xffffffff


	//   ....[138]....
        /*2070*/ 	.word	0xffffffff


	//   ....[139]....
        /*2074*/ 	.word	0xffffffff


	//   ....[140]....
        /*2078*/ 	.word	0xffffffff


	//   ....[141]....
        /*207c*/ 	.word	0xffffffff


	//   ....[142]....
        /*2080*/ 	.word	0xffffffff


	//   ....[143]....
        /*2084*/ 	.word	0xffffffff


	//   ....[144]....
        /*2088*/ 	.word	0xffffffff


	//   ....[145]....
        /*208c*/ 	.word	0xffffffff


	//   ....[146]....
        /*2090*/ 	.word	0xffffffff


	//   ....[147]....
        /*2094*/ 	.word	0xffffffff


	//   ....[148]....
        /*2098*/ 	.word	0xffffffff


	//   ....[149]....
        /*209c*/ 	.word	0xffffffff


	//   ....[150]....
        /*20a0*/ 	.word	0xffffffff


	//   ....[151]....
        /*20a4*/ 	.word	0xffffffff


	//   ....[152]....
        /*20a8*/ 	.word	0xffffffff


	//   ....[153]....
        /*20ac*/ 	.word	0xffffffff


	//   ....[154]....
        /*20b0*/ 	.word	0xffffffff


	//   ....[155]....
        /*20b4*/ 	.word	0xffffffff


	//   ....[156]....
        /*20b8*/ 	.word	0xffffffff


	//   ....[157]....
        /*20bc*/ 	.word	0xffffffff


	//   ....[158]....
        /*20c0*/ 	.word	0xffffffff


	//   ....[159]....
        /*20c4*/ 	.word	0xffffffff


	//   ....[160]....
        /*20c8*/ 	.word	0xffffffff


	//   ....[161]....
        /*20cc*/ 	.word	0xffffffff


	//   ....[162]....
        /*20d0*/ 	.word	0xffffffff


	//   ....[163]....
        /*20d4*/ 	.word	0xffffffff


	//   ....[164]....
        /*20d8*/ 	.word	0xffffffff


	//   ....[165]....
        /*20dc*/ 	.word	0xffffffff


	//   ....[166]....
        /*20e0*/ 	.word	0xffffffff


	//   ....[167]....
        /*20e4*/ 	.word	0xffffffff


	//   ....[168]....
        /*20e8*/ 	.word	0xffffffff


	//   ....[169]....
        /*20ec*/ 	.word	0xffffffff


	//   ....[170]....
        /*20f0*/ 	.word	0xffffffff


	//   ....[171]....
        /*20f4*/ 	.word	0xffffffff


	//   ....[172]....
        /*20f8*/ 	.word	0xffffffff


	//   ....[173]....
        /*20fc*/ 	.word	0xffffffff


	//   ....[174]....
        /*2100*/ 	.word	0xffffffff


	//   ....[175]....
        /*2104*/ 	.word	0xffffffff


	//   ....[176]....
        /*2108*/ 	.word	0xffffffff


	//   ....[177]....
        /*210c*/ 	.word	0xffffffff


	//   ....[178]....
        /*2110*/ 	.word	0xffffffff


	//   ....[179]....
        /*2114*/ 	.word	0xffffffff


	//   ....[180]....
        /*2118*/ 	.word	0xffffffff


	//   ....[181]....
        /*211c*/ 	.word	0xffffffff


	//   ....[182]....
        /*2120*/ 	.word	0xffffffff


	//   ....[183]....
        /*2124*/ 	.word	0xffffffff


	//   ....[184]....
        /*2128*/ 	.word	0xffffffff


	//   ....[185]....
        /*212c*/ 	.word	0xffffffff


	//   ....[186]....
        /*2130*/ 	.word	0xffffffff


	//   ....[187]....
        /*2134*/ 	.word	0xffffffff


	//   ....[188]....
        /*2138*/ 	.word	0xffffffff


	//   ....[189]....
        /*213c*/ 	.word	0xffffffff


	//   ....[190]....
        /*2140*/ 	.word	0xffffffff


	//   ....[191]....
        /*2144*/ 	.word	0xffffffff


	//   ....[192]....
        /*2148*/ 	.word	0xffffffff


	//   ....[193]....
        /*214c*/ 	.word	0xffffffff


	//   ....[194]....
        /*2150*/ 	.word	0xffffffff


	//   ....[195]....
        /*2154*/ 	.word	0xffffffff


	//   ....[196]....
        /*2158*/ 	.word	0xffffffff


	//   ....[197]....
        /*215c*/ 	.word	0xffffffff


	//   ....[198]....
        /*2160*/ 	.word	0xffffffff


	//   ....[199]....
        /*2164*/ 	.word	0xffffffff


	//   ....[200]....
        /*2168*/ 	.word	0xffffffff


	//   ....[201]....
        /*216c*/ 	.word	0xffffffff


	//   ....[202]....
        /*2170*/ 	.word	0xffffffff


	//   ....[203]....
        /*2174*/ 	.word	0xffffffff


	//   ....[204]....
        /*2178*/ 	.word	0xffffffff


	//   ....[205]....
        /*217c*/ 	.word	0xffffffff


	//   ....[206]....
        /*2180*/ 	.word	0xffffffff


	//   ....[207]....
        /*2184*/ 	.word	0xffffffff


	//   ....[208]....
        /*2188*/ 	.word	0xffffffff


	//   ....[209]....
        /*218c*/ 	.word	0xffffffff


	//   ....[210]....
        /*2190*/ 	.word	0xffffffff


	//   ....[211]....
        /*2194*/ 	.word	0xffffffff


	//   ....[212]....
        /*2198*/ 	.word	0xffffffff


	//   ....[213]....
        /*219c*/ 	.word	0xffffffff


	//   ....[214]....
        /*21a0*/ 	.word	0xffffffff


	//   ....[215]....
        /*21a4*/ 	.word	0xffffffff


	//   ....[216]....
        /*21a8*/ 	.word	0xffffffff


	//   ....[217]....
        /*21ac*/ 	.word	0xffffffff


	//   ....[218]....
        /*21b0*/ 	.word	0xffffffff


	//   ....[219]....
        /*21b4*/ 	.word	0xffffffff


	//   ....[220]....
        /*21b8*/ 	.word	0xffffffff


	//   ....[221]....
        /*21bc*/ 	.word	0xffffffff


	//   ....[222]....
        /*21c0*/ 	.word	0xffffffff


	//   ....[223]....
        /*21c4*/ 	.word	0xffffffff


	//   ....[224]....
        /*21c8*/ 	.word	0xffffffff


	//   ....[225]....
        /*21cc*/ 	.word	0xffffffff


	//   ....[226]....
        /*21d0*/ 	.word	0xffffffff


	//   ....[227]....
        /*21d4*/ 	.word	0xffffffff


	//   ....[228]....
        /*21d8*/ 	.word	0xffffffff


	//   ....[229]....
        /*21dc*/ 	.word	0xffffffff


	//   ....[230]....
        /*21e0*/ 	.word	0xffffffff


	//   ....[231]....
        /*21e4*/ 	.word	0xffffffff


	//   ....[232]....
        /*21e8*/ 	.word	0xffffffff


	//   ....[233]....
        /*21ec*/ 	.word	0xffffffff


	//   ....[234]....
        /*21f0*/ 	.word	0xffffffff


	//   ....[235]....
        /*21f4*/ 	.word	0xffffffff


	//   ....[236]....
        /*21f8*/ 	.word	0xffffffff


	//   ....[237]....
        /*21fc*/ 	.word	0xffffffff


	//   ....[238]....
        /*2200*/ 	.word	0xffffffff


	//   ....[239]....
        /*2204*/ 	.word	0xffffffff


	//   ....[240]....
        /*2208*/ 	.word	0xffffffff


	//   ....[241]....
        /*220c*/ 	.word	0xffffffff


	//   ....[242]....
        /*2210*/ 	.word	0xffffffff


	//   ....[243]....
        /*2214*/ 	.word	0xffffffff


	//   ....[244]....
        /*2218*/ 	.word	0xffffffff


	//   ....[245]....
        /*221c*/ 	.word	0xffffffff


	//   ....[246]....
        /*2220*/ 	.word	0xffffffff


	//   ....[247]....
        /*2224*/ 	.word	0xffffffff


	//   ....[248]....
        /*2228*/ 	.word	0xffffffff


	//   ....[249]....
        /*222c*/ 	.word	0xffffffff


	//   ....[250]....
        /*2230*/ 	.word	0xffffffff


	//   ....[251]....
        /*2234*/ 	.word	0xffffffff


	//   ....[252]....
        /*2238*/ 	.word	0xffffffff


	//   ....[253]....
        /*223c*/ 	.word	0xffffffff


	//   ....[254]....
        /*2240*/ 	.word	0xffffffff


	//   ....[255]....
        /*2244*/ 	.word	0xffffffff


	//   ....[0]....
        /*2248*/ 	.word	0xffffffff


	//   ....[1]....
        /*224c*/ 	.word	0xffffffff


	//   ....[2]....
        /*2250*/ 	.word	0xffffffff


	//   ....[3]....
        /*2254*/ 	.word	0xffffffff


	//   ....[4]....
        /*2258*/ 	.word	0xffffffff


	//   ....[5]....
        /*225c*/ 	.word	0xffffffff


	//   ....[6]....
        /*2260*/ 	.word	0xffffffff


	//   ....[7]....
        /*2264*/ 	.word	0xffffffff


	//   ....[8]....
        /*2268*/ 	.word	0xffffffff


	//   ....[9]....
        /*226c*/ 	.word	0xffffffff


	//   ....[10]....
        /*2270*/ 	.word	0xffffffff


	//   ....[11]....
        /*2274*/ 	.word	0xffffffff


	//   ....[12]....
        /*2278*/ 	.word	0xffffffff


	//   ....[13]....
        /*227c*/ 	.word	0xffffffff


	//   ....[14]....
        /*2280*/ 	.word	0xffffffff


	//   ....[15]....
        /*2284*/ 	.word	0xffffffff


	//   ....[16]....
        /*2288*/ 	.word	0xffffffff


	//   ....[17]....
        /*228c*/ 	.word	0xffffffff


	//   ....[18]....
        /*2290*/ 	.word	0xffffffff


	//   ....[19]....
        /*2294*/ 	.word	0xffffffff


	//   ....[20]....
        /*2298*/ 	.word	0xffffffff


	//   ....[21]....
        /*229c*/ 	.word	0xffffffff


	//   ....[22]....
        /*22a0*/ 	.word	0xffffffff


	//   ....[23]....
        /*22a4*/ 	.word	0xffffffff


	//   ....[24]....
        /*22a8*/ 	.word	0xffffffff


	//   ....[25]....
        /*22ac*/ 	.word	0xffffffff


	//   ....[26]....
        /*22b0*/ 	.word	0xffffffff


	//   ....[27]....
        /*22b4*/ 	.word	0xffffffff


	//   ....[28]....
        /*22b8*/ 	.word	0xffffffff


	//   ....[29]....
        /*22bc*/ 	.word	0xffffffff


	//   ....[30]....
        /*22c0*/ 	.word	0xffffffff


	//   ....[31]....
        /*22c4*/ 	.word	0xffffffff


	//   ....[32]....
        /*22c8*/ 	.word	0xffffffff


	//   ....[33]....
        /*22cc*/ 	.word	0xffffffff


	//   ....[34]....
        /*22d0*/ 	.word	0xffffffff


	//   ....[35]....
        /*22d4*/ 	.word	0xffffffff


	//   ....[36]....
        /*22d8*/ 	.word	0xffffffff


	//   ....[37]....
        /*22dc*/ 	.word	0xffffffff


	//   ....[38]....
        /*22e0*/ 	.word	0xffffffff


	//   ....[39]....
        /*22e4*/ 	.word	0xffffffff


	//   ....[40]....
        /*22e8*/ 	.word	0xffffffff


	//   ....[41]....
        /*22ec*/ 	.word	0xffffffff


	//   ....[42]....
        /*22f0*/ 	.word	0xffffffff


	//   ....[43]....
        /*22f4*/ 	.word	0xffffffff


	//   ....[44]....
        /*22f8*/ 	.word	0xffffffff


	//   ....[45]....
        /*22fc*/ 	.word	0xffffffff


	//   ....[46]....
        /*2300*/ 	.word	0xffffffff


	//   ....[47]....
        /*2304*/ 	.word	0xffffffff


	//   ....[48]....
        /*2308*/ 	.word	0xffffffff


	//   ....[49]....
        /*230c*/ 	.word	0xffffffff


	//   ....[50]....
        /*2310*/ 	.word	0xffffffff


	//   ....[51]....
        /*2314*/ 	.word	0xffffffff


	//   ....[52]....
        /*2318*/ 	.word	0xffffffff


	//   ....[53]....
        /*231c*/ 	.word	0xffffffff


	//   ....[54]....
        /*2320*/ 	.word	0xffffffff


	//   ....[55]....
        /*2324*/ 	.word	0xffffffff


	//   ....[56]....
        /*2328*/ 	.word	0xffffffff


	//   ....[57]....
        /*232c*/ 	.word	0xffffffff


	//   ....[58]....
        /*2330*/ 	.word	0xffffffff


	//   ....[59]....
        /*2334*/ 	.word	0xffffffff


	//   ....[60]....
        /*2338*/ 	.word	0xffffffff


	//   ....[61]....
        /*233c*/ 	.word	0xffffffff


	//   ....[62]....
        /*2340*/ 	.word	0xffffffff


	//   ....[63]....
        /*2344*/ 	.word	0xffffffff


	//   ....[64]....
        /*2348*/ 	.word	0xffffffff


	//   ....[65]....
        /*234c*/ 	.word	0xffffffff


	//   ....[66]....
        /*2350*/ 	.word	0xffffffff


	//   ....[67]....
        /*2354*/ 	.word	0xffffffff


	//   ....[68]....
        /*2358*/ 	.word	0xffffffff


	//   ....[69]....
        /*235c*/ 	.word	0xffffffff


	//   ....[70]....
        /*2360*/ 	.word	0xffffffff


	//   ....[71]....
        /*2364*/ 	.word	0xffffffff


	//   ....[72]....
        /*2368*/ 	.word	0xffffffff


	//   ....[73]....
        /*236c*/ 	.word	0xffffffff


	//   ....[74]....
        /*2370*/ 	.word	0xffffffff


	//   ....[75]....
        /*2374*/ 	.word	0xffffffff


	//   ....[76]....
        /*2378*/ 	.word	0xffffffff


	//   ....[77]....
        /*237c*/ 	.word	0xffffffff


	//   ....[78]....
        /*2380*/ 	.word	0xffffffff


	//   ....[79]....
        /*2384*/ 	.word	0xffffffff


	//   ....[80]....
        /*2388*/ 	.word	0xffffffff


	//   ....[81]....
        /*238c*/ 	.word	0xffffffff


	//   ....[82]....
        /*2390*/ 	.word	0xffffffff


	//   ....[83]....
        /*2394*/ 	.word	0xffffffff


	//   ....[84]....
        /*2398*/ 	.word	0xffffffff


	//   ....[85]....
        /*239c*/ 	.word	0xffffffff


	//   ....[86]....
        /*23a0*/ 	.word	0xffffffff


	//   ....[87]....
        /*23a4*/ 	.word	0xffffffff


	//   ....[88]....
        /*23a8*/ 	.word	0xffffffff


	//   ....[89]....
        /*23ac*/ 	.word	0xffffffff


	//   ....[90]....
        /*23b0*/ 	.word	0xffffffff


	//   ....[91]....
        /*23b4*/ 	.word	0xffffffff


	//   ....[92]....
        /*23b8*/ 	.word	0xffffffff


	//   ....[93]....
        /*23bc*/ 	.word	0xffffffff


	//   ....[94]....
        /*23c0*/ 	.word	0xffffffff


	//   ....[95]....
        /*23c4*/ 	.word	0xffffffff


	//   ....[96]....
        /*23c8*/ 	.word	0xffffffff


	//   ....[97]....
        /*23cc*/ 	.word	0xffffffff


	//   ....[98]....
        /*23d0*/ 	.word	0xffffffff


	//   ....[99]....
        /*23d4*/ 	.word	0xffffffff


	//   ....[100]....
        /*23d8*/ 	.word	0xffffffff


	//   ....[101]....
        /*23dc*/ 	.word	0xffffffff


	//   ....[102]....
        /*23e0*/ 	.word	0xffffffff


	//   ....[103]....
        /*23e4*/ 	.word	0xffffffff


	//   ....[104]....
        /*23e8*/ 	.word	0xffffffff


	//   ....[105]....
        /*23ec*/ 	.word	0xffffffff


	//   ....[106]....
        /*23f0*/ 	.word	0xffffffff


	//   ....[107]....
        /*23f4*/ 	.word	0xffffffff


	//   ....[108]....
        /*23f8*/ 	.word	0xffffffff


	//   ....[109]....
        /*23fc*/ 	.word	0xffffffff


	//   ....[110]....
        /*2400*/ 	.word	0xffffffff


	//   ....[111]....
        /*2404*/ 	.word	0xffffffff


	//   ....[112]....
        /*2408*/ 	.word	0xffffffff


	//   ....[113]....
        /*240c*/ 	.word	0xffffffff


	//   ....[114]....
        /*2410*/ 	.word	0xffffffff


	//   ....[115]....
        /*2414*/ 	.word	0xffffffff


	//   ....[116]....
        /*2418*/ 	.word	0xffffffff


	//   ....[117]....
        /*241c*/ 	.word	0xffffffff


	//   ....[118]....
        /*2420*/ 	.word	0xffffffff


	//   ....[119]....
        /*2424*/ 	.word	0xffffffff


	//   ....[120]....
        /*2428*/ 	.word	0xffffffff


	//   ....[121]....
        /*242c*/ 	.word	0xffffffff


	//   ....[122]....
        /*2430*/ 	.word	0xffffffff


	//   ....[123]....
        /*2434*/ 	.word	0xffffffff


	//   ....[124]....
        /*2438*/ 	.word	0xffffffff


	//   ....[125]....
        /*243c*/ 	.word	0xffffffff


	//   ....[126]....
        /*2440*/ 	.word	0xffffffff


	//   ....[127]....
        /*2444*/ 	.word	0xffffffff


	//   ....[128]....
        /*2448*/ 	.word	0xffffffff


	//   ....[129]....
        /*244c*/ 	.word	0xffffffff


	//   ....[130]....
        /*2450*/ 	.word	0xffffffff


	//   ....[131]....
        /*2454*/ 	.word	0xffffffff


	//   ....[132]....
        /*2458*/ 	.word	0xffffffff


	//   ....[133]....
        /*245c*/ 	.word	0xffffffff


	//   ....[134]....
        /*2460*/ 	.word	0xffffffff


	//   ....[135]....
        /*2464*/ 	.word	0xffffffff


	//   ....[136]....
        /*2468*/ 	.word	0xffffffff


	//   ....[137]....
        /*246c*/ 	.word	0xffffffff


	//   ....[138]....
        /*2470*/ 	.word	0xffffffff


	//   ....[139]....
        /*2474*/ 	.word	0xffffffff


	//   ....[140]....
        /*2478*/ 	.word	0xffffffff


	//   ....[141]....
        /*247c*/ 	.word	0xffffffff


	//   ....[142]....
        /*2480*/ 	.word	0xffffffff


	//   ....[143]....
        /*2484*/ 	.word	0xffffffff


	//   ....[144]....
        /*2488*/ 	.word	0xffffffff


	//   ....[145]....
        /*248c*/ 	.word	0xffffffff


	//   ....[146]....
        /*2490*/ 	.word	0xffffffff


	//   ....[147]....
        /*2494*/ 	.word	0xffffffff


	//   ....[148]....
        /*2498*/ 	.word	0xffffffff


	//   ....[149]....
        /*249c*/ 	.word	0xffffffff


	//   ....[150]....
        /*24a0*/ 	.word	0xffffffff


	//   ....[151]....
        /*24a4*/ 	.word	0xffffffff


	//   ....[152]....
        /*24a8*/ 	.word	0xffffffff


	//   ....[153]....
        /*24ac*/ 	.word	0xffffffff


	//   ....[154]....
        /*24b0*/ 	.word	0xffffffff


	//   ....[155]....
        /*24b4*/ 	.word	0xffffffff


	//   ....[156]....
        /*24b8*/ 	.word	0xffffffff


	//   ....[157]....
        /*24bc*/ 	.word	0xffffffff


	//   ....[158]....
        /*24c0*/ 	.word	0xffffffff


	//   ....[159]....
        /*24c4*/ 	.word	0xffffffff


	//   ....[160]....
        /*24c8*/ 	.word	0xffffffff


	//   ....[161]....
        /*24cc*/ 	.word	0xffffffff


	//   ....[162]....
        /*24d0*/ 	.word	0xffffffff


	//   ....[163]....
        /*24d4*/ 	.word	0xffffffff


	//   ....[164]....
        /*24d8*/ 	.word	0xffffffff


	//   ....[165]....
        /*24dc*/ 	.word	0xffffffff


	//   ....[166]....
        /*24e0*/ 	.word	0xffffffff


	//   ....[167]....
        /*24e4*/ 	.word	0xffffffff


	//   ....[168]....
        /*24e8*/ 	.word	0xffffffff


	//   ....[169]....
        /*24ec*/ 	.word	0xffffffff


	//   ....[170]....
        /*24f0*/ 	.word	0xffffffff


	//   ....[171]....
        /*24f4*/ 	.word	0xffffffff


	//   ....[172]....
        /*24f8*/ 	.word	0xffffffff


	//   ....[173]....
        /*24fc*/ 	.word	0xffffffff


	//   ....[174]....
        /*2500*/ 	.word	0xffffffff


	//   ....[175]....
        /*2504*/ 	.word	0xffffffff


	//   ....[176]....
        /*2508*/ 	.word	0xffffffff


	//   ....[177]....
        /*250c*/ 	.word	0xffffffff


	//   ....[178]....
        /*2510*/ 	.word	0xffffffff


	//   ....[179]....
        /*2514*/ 	.word	0xffffffff


	//   ....[180]....
        /*2518*/ 	.word	0xffffffff


	//   ....[181]....
        /*251c*/ 	.word	0xffffffff


	//   ....[182]....
        /*2520*/ 	.word	0xffffffff


	//   ....[183]....
        /*2524*/ 	.word	0xffffffff


	//   ....[184]....
        /*2528*/ 	.word	0xffffffff


	//   ....[185]....
        /*252c*/ 	.word	0xffffffff


	//   ....[186]....
        /*2530*/ 	.word	0xffffffff


	//   ....[187]....
        /*2534*/ 	.word	0xffffffff


	//   ....[188]....
        /*2538*/ 	.word	0xffffffff


	//   ....[189]....
        /*253c*/ 	.word	0xffffffff


	//   ....[190]....
        /*2540*/ 	.word	0xffffffff


	//   ....[191]....
        /*2544*/ 	.word	0xffffffff


	//   ....[192]....
        /*2548*/ 	.word	0xffffffff


	//   ....[193]....
        /*254c*/ 	.word	0xffffffff


	//   ....[194]....
        /*2550*/ 	.word	0xffffffff


	//   ....[195]....
        /*2554*/ 	.word	0xffffffff


	//   ....[196]....
        /*2558*/ 	.word	0xffffffff


	//   ....[197]....
        /*255c*/ 	.word	0xffffffff


	//   ....[198]....
        /*2560*/ 	.word	0xffffffff


	//   ....[199]....
        /*2564*/ 	.word	0xffffffff


	//   ....[200]....
        /*2568*/ 	.word	0xffffffff


	//   ....[201]....
        /*256c*/ 	.word	0xffffffff


	//   ....[202]....
        /*2570*/ 	.word	0xffffffff


	//   ....[203]....
        /*2574*/ 	.word	0xffffffff


	//   ....[204]....
        /*2578*/ 	.word	0xffffffff


	//   ....[205]....
        /*257c*/ 	.word	0xffffffff


	//   ....[206]....
        /*2580*/ 	.word	0xffffffff


	//   ....[207]....
        /*2584*/ 	.word	0xffffffff


	//   ....[208]....
        /*2588*/ 	.word	0xffffffff


	//   ....[209]....
        /*258c*/ 	.word	0xffffffff


	//   ....[210]....
        /*2590*/ 	.word	0xffffffff


	//   ....[211]....
        /*2594*/ 	.word	0xffffffff


	//   ....[212]....
        /*2598*/ 	.word	0xffffffff


	//   ....[213]....
        /*259c*/ 	.word	0xffffffff


	//   ....[214]....
        /*25a0*/ 	.word	0xffffffff


	//   ....[215]....
        /*25a4*/ 	.word	0xffffffff


	//   ....[216]....
        /*25a8*/ 	.word	0xffffffff


	//   ....[217]....
        /*25ac*/ 	.word	0xffffffff


	//   ....[218]....
        /*25b0*/ 	.word	0xffffffff


	//   ....[219]....
        /*25b4*/ 	.word	0xffffffff


	//   ....[220]....
        /*25b8*/ 	.word	0xffffffff


	//   ....[221]....
        /*25bc*/ 	.word	0xffffffff


	//   ....[222]....
        /*25c0*/ 	.word	0xffffffff


	//   ....[223]....
        /*25c4*/ 	.word	0xffffffff


	//   ....[224]....
        /*25c8*/ 	.word	0xffffffff


	//   ....[225]....
        /*25cc*/ 	.word	0xffffffff


	//   ....[226]....
        /*25d0*/ 	.word	0xffffffff


	//   ....[227]....
        /*25d4*/ 	.word	0xffffffff


	//   ....[228]....
        /*25d8*/ 	.word	0xffffffff


	//   ....[229]....
        /*25dc*/ 	.word	0xffffffff


	//   ....[230]....
        /*25e0*/ 	.word	0xffffffff


	//   ....[231]....
        /*25e4*/ 	.word	0xffffffff


	//   ....[232]....
        /*25e8*/ 	.word	0xffffffff


	//   ....[233]....
        /*25ec*/ 	.word	0xffffffff


	//   ....[234]....
        /*25f0*/ 	.word	0xffffffff


	//   ....[235]....
        /*25f4*/ 	.word	0xffffffff


	//   ....[236]....
        /*25f8*/ 	.word	0xffffffff


	//   ....[237]....
        /*25fc*/ 	.word	0xffffffff


	//   ....[238]....
        /*2600*/ 	.word	0xffffffff


	//   ....[239]....
        /*2604*/ 	.word	0xffffffff


	//   ....[240]....
        /*2608*/ 	.word	0xffffffff


	//   ....[241]....
        /*260c*/ 	.word	0xffffffff


	//   ....[242]....
        /*2610*/ 	.word	0xffffffff


	//   ....[243]....
        /*2614*/ 	.word	0xffffffff


	//   ....[244]....
        /*2618*/ 	.word	0xffffffff


	//   ....[245]....
        /*261c*/ 	.word	0xffffffff


	//   ....[246]....
        /*2620*/ 	.word	0xffffffff


	//   ....[247]....
        /*2624*/ 	.word	0xffffffff


	//   ....[248]....
        /*2628*/ 	.word	0xffffffff


	//   ....[249]....
        /*262c*/ 	.word	0xffffffff


	//   ....[250]....
        /*2630*/ 	.word	0xffffffff


	//   ....[251]....
        /*2634*/ 	.word	0xffffffff


	//   ....[252]....
        /*2638*/ 	.word	0xffffffff


	//   ....[253]....
        /*263c*/ 	.word	0xffffffff


	//   ....[254]....
        /*2640*/ 	.word	0xffffffff


	//----- nvinfo : EIATTR_COOP_GROUP_INSTR_OFFSETS
	.align		4
.L_39:
        /*2644*/ 	.byte	0x04, 0x28
        /*2646*/ 	.short	(.L_41 - .L_40)


	//   ....[0]....
.L_40:
        /*2648*/ 	.word	0x0009f340


	//   ....[1]....
        /*264c*/ 	.word	0x0009f360


	//   ....[2]....
        /*2650*/ 	.word	0x0009f3e0


	//   ....[3]....
        /*2654*/ 	.word	0x0009f400


	//   ....[4]....
        /*2658*/ 	.word	0x0009f480


	//   ....[5]....
        /*265c*/ 	.word	0x0009f4a0


	//   ....[6]....
        /*2660*/ 	.word	0x0009f520


	//   ....[7]....
        /*2664*/ 	.word	0x0009f540


	//   ....[8]....
        /*2668*/ 	.word	0x0009f5c0


	//   ....[9]....
        /*266c*/ 	.word	0x0009f5e0


	//   ....[10]....
        /*2670*/ 	.word	0x0009f660


	//   ....[11]....
        /*2674*/ 	.word	0x0009f680


	//   ....[12]....
        /*2678*/ 	.word	0x0009f6e0


	//   ....[13]....
        /*267c*/ 	.word	0x0009f750


	//   ....[14]....
        /*2680*/ 	.word	0x0009f7a0


	//   ....[15]....
        /*2684*/ 	.word	0x0009f7c0


	//   ....[16]....
        /*2688*/ 	.word	0x0009f840


	//   ....[17]....
        /*268c*/ 	.word	0x0009f860


	//   ....[18]....
        /*2690*/ 	.word	0x0009f8e0


	//   ....[19]....
        /*2694*/ 	.word	0x0009f900


	//   ....[20]....
        /*2698*/ 	.word	0x0009f980


	//   ....[21]....
        /*269c*/ 	.word	0x0009f9a0


	//   ....[22]....
        /*26a0*/ 	.word	0x0009fa20


	//   ....[23]....
        /*26a4*/ 	.word	0x0009fa40


	//   ....[24]....
        /*26a8*/ 	.word	0x0009fac0


	//   ....[25]....
        /*26ac*/ 	.word	0x0009fae0


	//   ....[26]....
        /*26b0*/ 	.word	0x0009fb60


	//   ....[27]....
        /*26b4*/ 	.word	0x0009fb80


	//   ....[28]....
        /*26b8*/ 	.word	0x0009fc00


	//   ....[29]....
        /*26bc*/ 	.word	0x0009fc20


	//   ....[30]....
        /*26c0*/ 	.word	0x0009fca0


	//   ....[31]....
        /*26c4*/ 	.word	0x0009fcc0


	//   ....[32]....
        /*26c8*/ 	.word	0x0009fd40


	//   ....[33]....
        /*26cc*/ 	.word	0x0009fd60


	//   ....[34]....
        /*26d0*/ 	.word	0x0009fde0


	//   ....[35]....
        /*26d4*/ 	.word	0x0009fe00


	//   ....[36]....
        /*26d8*/ 	.word	0x0009fe80


	//   ....[37]....
        /*26dc*/ 	.word	0x0009fea0


	//   ....[38]....
        /*26e0*/ 	.word	0x0009ff20


	//   ....[39]....
        /*26e4*/ 	.word	0x0009ff40


	//   ....[40]....
        /*26e8*/ 	.word	0x0009ffc0


	//   ....[41]....
        /*26ec*/ 	.word	0x0009ffe0


	//   ....[42]....
        /*26f0*/ 	.word	0x000a0060


	//   ....[43]....
        /*26f4*/ 	.word	0x000a0080


	//   ....[44]....
        /*26f8*/ 	.word	0x000a00e0


	//   ....[45]....
        /*26fc*/ 	.word	0x000a0150


	//   ....[46]....
        /*2700*/ 	.word	0x000a01a0


	//   ....[47]....
        /*2704*/ 	.word	0x000a01c0


	//   ....[48]....
        /*2708*/ 	.word	0x000a0240


	//   ....[49]....
        /*270c*/ 	.word	0x000a0260


	//   ....[50]....
        /*2710*/ 	.word	0x000a02e0


	//   ....[51]....
        /*2714*/ 	.word	0x000a0300


	//   ....[52]....
        /*2718*/ 	.word	0x000a0380


	//   ....[53]....
        /*271c*/ 	.word	0x000a03a0


	//   ....[54]....
        /*2720*/ 	.word	0x000a0420


	//   ....[55]....
        /*2724*/ 	.word	0x000a0440


	//   ....[56]....
        /*2728*/ 	.word	0x000a04c0


	//   ....[57]....
        /*272c*/ 	.word	0x000a04e0


	//   ....[58]....
        /*2730*/ 	.word	0x000a0560


	//   ....[59]....
        /*2734*/ 	.word	0x000a0580


	//   ....[60]....
        /*2738*/ 	.word	0x000a0600


	//   ....[61]....
        /*273c*/ 	.word	0x000a0620


	//   ....[62]....
        /*2740*/ 	.word	0x000a06a0


	//   ....[63]....
        /*2744*/ 	.word	0x000a06c0


	//   ....[64]....
        /*2748*/ 	.word	0x000a0740


	//   ....[65]....
        /*274c*/ 	.word	0x000a0760


	//   ....[66]....
        /*2750*/ 	.word	0x000a07e0


	//   ....[67]....
        /*2754*/ 	.word	0x000a0800


	//   ....[68]....
        /*2758*/ 	.word	0x000a0880


	//   ....[69]....
        /*275c*/ 	.word	0x000a08a0


	//   ....[70]....
        /*2760*/ 	.word	0x000a0920


	//   ....[71]....
        /*2764*/ 	.word	0x000a0940


	//   ....[72]....
        /*2768*/ 	.word	0x000a09c0


	//   ....[73]....
        /*276c*/ 	.word	0x000a09e0


	//   ....[74]....
        /*2770*/ 	.word	0x000a0a60


	//   ....[75]....
        /*2774*/ 	.word	0x000a0a80


	//   ....[76]....
        /*2778*/ 	.word	0x000a0b00


	//   ....[77]....
        /*277c*/ 	.word	0x000a0b20


	//   ....[78]....
        /*2780*/ 	.word	0x000a0ba0


	//   ....[79]....
        /*2784*/ 	.word	0x000a0bc0


	//   ....[80]....
        /*2788*/ 	.word	0x000a0c40


	//   ....[81]....
        /*278c*/ 	.word	0x000a0c60


	//   ....[82]....
        /*2790*/ 	.word	0x000a0ce0


	//   ....[83]....
        /*2794*/ 	.word	0x000a0d00


	//   ....[84]....
        /*2798*/ 	.word	0x000a0d80


	//   ....[85]....
        /*279c*/ 	.word	0x000a0da0


	//   ....[86]....
        /*27a0*/ 	.word	0x000a0e20


	//   ....[87]....
        /*27a4*/ 	.word	0x000a0e40


	//   ....[88]....
        /*27a8*/ 	.word	0x000a0ec0


	//   ....[89]....
        /*27ac*/ 	.word	0x000a0ee0


	//   ....[90]....
        /*27b0*/ 	.word	0x000a0f60


	//   ....[91]....
        /*27b4*/ 	.word	0x000a0f80


	//   ....[92]....
        /*27b8*/ 	.word	0x000a1000


	//   ....[93]....
        /*27bc*/ 	.word	0x000a1020


	//   ....[94]....
        /*27c0*/ 	.word	0x000a10a0


	//   ....[95]....
        /*27c4*/ 	.word	0x000a10c0


	//   ....[96]....
        /*27c8*/ 	.word	0x000a1140


	//   ....[97]....
        /*27cc*/ 	.word	0x000a1160


	//   ....[98]....
        /*27d0*/ 	.word	0x000a11e0


	//   ....[99]....
        /*27d4*/ 	.word	0x000a1200


	//   ....[100]....
        /*27d8*/ 	.word	0x000a1280


	//   ....[101]....
        /*27dc*/ 	.word	0x000a12a0


	//   ....[102]....
        /*27e0*/ 	.word	0x000a1320


	//   ....[103]....
        /*27e4*/ 	.word	0x000a1340


	//   ....[104]....
        /*27e8*/ 	.word	0x000a13c0


	//   ....[105]....
        /*27ec*/ 	.word	0x000a13e0


	//   ....[106]....
        /*27f0*/ 	.word	0x000a1460


	//   ....[107]....
        /*27f4*/ 	.word	0x000a1480


	//   ....[108]....
        /*27f8*/ 	.word	0x000a1500


	//   ....[109]....
        /*27fc*/ 	.word	0x000a1520


	//   ....[110]....
        /*2800*/ 	.word	0x000a15a0


	//   ....[111]....
        /*2804*/ 	.word	0x000a15c0


	//   ....[112]....
        /*2808*/ 	.word	0x000a1640


	//   ....[113]....
        /*280c*/ 	.word	0x000a1660


	//   ....[114]....
        /*2810*/ 	.word	0x000a16e0


	//   ....[115]....
        /*2814*/ 	.word	0x000a1700


	//   ....[116]....
        /*2818*/ 	.word	0x000a1780


	//   ....[117]....
        /*281c*/ 	.word	0x000a17a0


	//   ....[118]....
        /*2820*/ 	.word	0x000a1820


	//   ....[119]....
        /*2824*/ 	.word	0x000a1840


	//   ....[120]....
        /*2828*/ 	.word	0x000a18c0


	//   ....[121]....
        /*282c*/ 	.word	0x000a18e0


	//   ....[122]....
        /*2830*/ 	.word	0x000a1960


	//   ....[123]....
        /*2834*/ 	.word	0x000a1980


	//   ....[124]....
        /*2838*/ 	.word	0x000a1a00


	//   ....[125]....
        /*283c*/ 	.word	0x000a1a20


	//   ....[126]....
        /*2840*/ 	.word	0x000a1aa0


	//   ....[127]....
        /*2844*/ 	.word	0x000a1ac0


	//   ....[128]....
        /*2848*/ 	.word	0x000a1b40


	//   ....[129]....
        /*284c*/ 	.word	0x000a1b60


	//   ....[130]....
        /*2850*/ 	.word	0x000a1be0


	//   ....[131]....
        /*2854*/ 	.word	0x000a1c00


	//   ....[132]....
        /*2858*/ 	.word	0x000a1c80


	//   ....[133]....
        /*285c*/ 	.word	0x000a1ca0


	//   ....[134]....
        /*2860*/ 	.word	0x000a1d20


	//   ....[135]....
        /*2864*/ 	.word	0x000a1d40


	//   ....[136]....
        /*2868*/ 	.word	0x000a1dc0


	//   ....[137]....
        /*286c*/ 	.word	0x000a1de0


	//   ....[138]....
        /*2870*/ 	.word	0x000a1e60


	//   ....[139]....
        /*2874*/ 	.word	0x000a1e80


	//   ....[140]....
        /*2878*/ 	.word	0x000a1f00


	//   ....[141]....
        /*287c*/ 	.word	0x000a1f20


	//   ....[142]....
        /*2880*/ 	.word	0x000a1fa0


	//   ....[143]....
        /*2884*/ 	.word	0x000a1fc0


	//   ....[144]....
        /*2888*/ 	.word	0x000a2040


	//   ....[145]....
        /*288c*/ 	.word	0x000a2060


	//   ....[146]....
        /*2890*/ 	.word	0x000a20e0


	//   ....[147]....
        /*2894*/ 	.word	0x000a2100


	//   ....[148]....
        /*2898*/ 	.word	0x000a2180


	//   ....[149]....
        /*289c*/ 	.word	0x000a21a0


	//   ....[150]....
        /*28a0*/ 	.word	0x000a2220


	//   ....[151]....
        /*28a4*/ 	.word	0x000a2240


	//   ....[152]....
        /*28a8*/ 	.word	0x000a22c0


	//   ....[153]....
        /*28ac*/ 	.word	0x000a22e0


	//   ....[154]....
        /*28b0*/ 	.word	0x000a2360


	//   ....[155]....
        /*28b4*/ 	.word	0x000a2380


	//   ....[156]....
        /*28b8*/ 	.word	0x000a23c0


	//   ....[157]....
        /*28bc*/ 	.word	0x000a2460


	//   ....[158]....
        /*28c0*/ 	.word	0x000a24a0


	//   ....[159]....
        /*28c4*/ 	.word	0x000a24c0


	//   ....[160]....
        /*28c8*/ 	.word	0x000a2540


	//   ....[161]....
        /*28cc*/ 	.word	0x000a2560


	//   ....[162]....
        /*28d0*/ 	.word	0x000a25e0


	//   ....[163]....
        /*28d4*/ 	.word	0x000a2600


	//   ....[164]....
        /*28d8*/ 	.word	0x000a2680


	//   ....[165]....
        /*28dc*/ 	.word	0x000a26a0


	//   ....[166]....
        /*28e0*/ 	.word	0x000a2720


	//   ....[167]....
        /*28e4*/ 	.word	0x000a2740


	//   ....[168]....
        /*28e8*/ 	.word	0x000a27c0


	//   ....[169]....
        /*28ec*/ 	.word	0x000a27e0


	//   ....[170]....
        /*28f0*/ 	.word	0x000a2860


	//   ....[171]....
        /*28f4*/ 	.word	0x000a2880


	//   ....[172]....
        /*28f8*/ 	.word	0x000a2900


	//   ....[173]....
        /*28fc*/ 	.word	0x000a2920


	//   ....[174]....
        /*2900*/ 	.word	0x000a29a0


	//   ....[175]....
        /*2904*/ 	.word	0x000a29c0


	//   ....[176]....
        /*2908*/ 	.word	0x000a2a40


	//   ....[177]....
        /*290c*/ 	.word	0x000a2a60


	//   ....[178]....
        /*2910*/ 	.word	0x000a2ae0


	//   ....[179]....
        /*2914*/ 	.word	0x000a2b00


	//   ....[180]....
        /*2918*/ 	.word	0x000a2b80


	//   ....[181]....
        /*291c*/ 	.word	0x000a2ba0


	//   ....[182]....
        /*2920*/ 	.word	0x000a2c20


	//   ....[183]....
        /*2924*/ 	.word	0x000a2c40


	//   ....[184]....
        /*2928*/ 	.word	0x000a2cc0


	//   ....[185]....
        /*292c*/ 	.word	0x000a2ce0


	//   ....[186]....
        /*2930*/ 	.word	0x000a2d60


	//   ....[187]....
        /*2934*/ 	.word	0x000a2d80


	//   ....[188]....
        /*2938*/ 	.word	0x000a2dc0


	//   ....[189]....
        /*293c*/ 	.word	0x000a2e60


	//   ....[190]....
        /*2940*/ 	.word	0x000a2ea0


	//   ....[191]....
        /*2944*/ 	.word	0x000a2ec0


	//   ....[192]....
        /*2948*/ 	.word	0x000a2f40


	//   ....[193]....
        /*294c*/ 	.word	0x000a2f60


	//   ....[194]....
        /*2950*/ 	.word	0x000a2fe0


	//   ....[195]....
        /*2954*/ 	.word	0x000a3000


	//   ....[196]....
        /*2958*/ 	.word	0x000a3080


	//   ....[197]....
        /*295c*/ 	.word	0x000a30a0


	//   ....[198]....
        /*2960*/ 	.word	0x000a3120


	//   ....[199]....
        /*2964*/ 	.word	0x000a3140


	//   ....[200]....
        /*2968*/ 	.word	0x000a31c0


	//   ....[201]....
        /*296c*/ 	.word	0x000a31e0


	//   ....[202]....
        /*2970*/ 	.word	0x000a3260


	//   ....[203]....
        /*2974*/ 	.word	0x000a3280


	//   ....[204]....
        /*2978*/ 	.word	0x000a3300


	//   ....[205]....
        /*297c*/ 	.word	0x000a3320


	//   ....[206]....
        /*2980*/ 	.word	0x000a33a0


	//   ....[207]....
        /*2984*/ 	.word	0x000a33c0


	//   ....[208]....
        /*2988*/ 	.word	0x000a3440


	//   ....[209]....
        /*298c*/ 	.word	0x000a3460


	//   ....[210]....
        /*2990*/ 	.word	0x000a34e0


	//   ....[211]....
        /*2994*/ 	.word	0x000a3500


	//   ....[212]....
        /*2998*/ 	.word	0x000a3580


	//   ....[213]....
        /*299c*/ 	.word	0x000a35a0


	//   ....[214]....
        /*29a0*/ 	.word	0x000a3620


	//   ....[215]....
        /*29a4*/ 	.word	0x000a3640


	//   ....[216]....
        /*29a8*/ 	.word	0x000a36c0


	//   ....[217]....
        /*29ac*/ 	.word	0x000a36e0


	//   ....[218]....
        /*29b0*/ 	.word	0x000a3760


	//   ....[219]....
        /*29b4*/ 	.word	0x000a3780


	//   ....[220]....
        /*29b8*/ 	.word	0x000a37c0


	//   ....[221]....
        /*29bc*/ 	.word	0x000a3860


	//   ....[222]....
        /*29c0*/ 	.word	0x000a38a0


	//   ....[223]....
        /*29c4*/ 	.word	0x000a38c0


	//   ....[224]....
        /*29c8*/ 	.word	0x000a3940


	//   ....[225]....
        /*29cc*/ 	.word	0x000a3960


	//   ....[226]....
        /*29d0*/ 	.word	0x000a39e0


	//   ....[227]....
        /*29d4*/ 	.word	0x000a3a00


	//   ....[228]....
        /*29d8*/ 	.word	0x000a3a80


	//   ....[229]....
        /*29dc*/ 	.word	0x000a3aa0


	//   ....[230]....
        /*29e0*/ 	.word	0x000a3b20


	//   ....[231]....
        /*29e4*/ 	.word	0x000a3b40


	//   ....[232]....
        /*29e8*/ 	.word	0x000a3bc0


	//   ....[233]....
        /*29ec*/ 	.word	0x000a3be0


	//   ....[234]....
        /*29f0*/ 	.word	0x000a3c60


	//   ....[235]....
        /*29f4*/ 	.word	0x000a3c80


	//   ....[236]....
        /*29f8*/ 	.word	0x000a3d00


	//   ....[237]....
        /*29fc*/ 	.word	0x000a3d20


	//   ....[238]....
        /*2a00*/ 	.word	0x000a3da0


	//   ....[239]....
        /*2a04*/ 	.word	0x000a3dc0


	//   ....[240]....
        /*2a08*/ 	.word	0x000a3e40


	//   ....[241]....
        /*2a0c*/ 	.word	0x000a3e60


	//   ....[242]....
        /*2a10*/ 	.word	0x000a3ee0


	//   ....[243]....
        /*2a14*/ 	.word	0x000a3f00


	//   ....[244]....
        /*2a18*/ 	.word	0x000a3f80


	//   ....[245]....
        /*2a1c*/ 	.word	0x000a3fa0


	//   ....[246]....
        /*2a20*/ 	.word	0x000a4020


	//   ....[247]....
        /*2a24*/ 	.word	0x000a4040


	//   ....[248]....
        /*2a28*/ 	.word	0x000a40c0


	//   ....[249]....
        /*2a2c*/ 	.word	0x000a40e0


	//   ....[250]....
        /*2a30*/ 	.word	0x000a4160


	//   ....[251]....
        /*2a34*/ 	.word	0x000a4180


	//   ....[252]....
        /*2a38*/ 	.word	0x000a41c0


	//   ....[253]....
        /*2a3c*/ 	.word	0x000a4260


	//   ....[254]....
        /*2a40*/ 	.word	0x000a42a0


	//   ....[255]....
        /*2a44*/ 	.word	0x000a42c0


	//   ....[0]....
        /*2a48*/ 	.word	0x000a4340


	//   ....[1]....
        /*2a4c*/ 	.word	0x000a4360


	//   ....[2]....
        /*2a50*/ 	.word	0x000a43e0


	//   ....[3]....
        /*2a54*/ 	.word	0x000a4400


	//   ....[4]....
        /*2a58*/ 	.word	0x000a4480


	//   ....[5]....
        /*2a5c*/ 	.word	0x000a44a0


	//   ....[6]....
        /*2a60*/ 	.word	0x000a4520


	//   ....[7]....
        /*2a64*/ 	.word	0x000a4540


	//   ....[8]....
        /*2a68*/ 	.word	0x000a45c0


	//   ....[9]....
        /*2a6c*/ 	.word	0x000a45e0


	//   ....[10]....
        /*2a70*/ 	.word	0x000a4660


	//   ....[11]....
        /*2a74*/ 	.word	0x000a4680


	//   ....[12]....
        /*2a78*/ 	.word	0x000a4700


	//   ....[13]....
        /*2a7c*/ 	.word	0x000a4720


	//   ....[14]....
        /*2a80*/ 	.word	0x000a47a0


	//   ....[15]....
        /*2a84*/ 	.word	0x000a47c0


	//   ....[16]....
        /*2a88*/ 	.word	0x000a4840


	//   ....[17]....
        /*2a8c*/ 	.word	0x000a4860


	//   ....[18]....
        /*2a90*/ 	.word	0x000a48e0


	//   ....[19]....
        /*2a94*/ 	.word	0x000a4900


	//   ....[20]....
        /*2a98*/ 	.word	0x000a4980


	//   ....[21]....
        /*2a9c*/ 	.word	0x000a49a0


	//   ....[22]....
        /*2aa0*/ 	.word	0x000a4a20


	//   ....[23]....
        /*2aa4*/ 	.word	0x000a4a40


	//   ....[24]....
        /*2aa8*/ 	.word	0x000a4aa0


	//   ....[25]....
        /*2aac*/ 	.word	0x000a4b10


	//   ....[26]....
        /*2ab0*/ 	.word	0x000a4b60


	//   ....[27]....
        /*2ab4*/ 	.word	0x000a4b80


	//   ....[28]....
        /*2ab8*/ 	.word	0x000a4bc0


	//   ....[29]....
        /*2abc*/ 	.word	0x000a4c60


	//   ....[30]....
        /*2ac0*/ 	.word	0x000a4ca0


	//   ....[31]....
        /*2ac4*/ 	.word	0x000a4cc0


	//   ....[32]....
        /*2ac8*/ 	.word	0x000a4d40


	//   ....[33]....
        /*2acc*/ 	.word	0x000a4d60


	//   ....[34]....
        /*2ad0*/ 	.word	0x000a4de0


	//   ....[35]....
        /*2ad4*/ 	.word	0x000a4e00


	//   ....[36]....
        /*2ad8*/ 	.word	0x000a4e80


	//   ....[37]....
        /*2adc*/ 	.word	0x000a4ea0


	//   ....[38]....
        /*2ae0*/ 	.word	0x000a4f20


	//   ....[39]....
        /*2ae4*/ 	.word	0x000a4f40


	//   ....[40]....
        /*2ae8*/ 	.word	0x000a4fc0


	//   ....[41]....
        /*2aec*/ 	.word	0x000a4fe0


	//   ....[42]....
        /*2af0*/ 	.word	0x000a5060


	//   ....[43]....
        /*2af4*/ 	.word	0x000a5080


	//   ....[44]....
        /*2af8*/ 	.word	0x000a5100


	//   ....[45]....
        /*2afc*/ 	.word	0x000a5120


	//   ....[46]....
        /*2b00*/ 	.word	0x000a51a0


	//   ....[47]....
        /*2b04*/ 	.word	0x000a51c0


	//   ....[48]....
        /*2b08*/ 	.word	0x000a5240


	//   ....[49]....
        /*2b0c*/ 	.word	0x000a5260


	//   ....[50]....
        /*2b10*/ 	.word	0x000a52e0


	//   ....[51]....
        /*2b14*/ 	.word	0x000a5300


	//   ....[52]....
        /*2b18*/ 	.word	0x000a5380


	//   ....[53]....
        /*2b1c*/ 	.word	0x000a53a0


	//   ....[54]....
        /*2b20*/ 	.word	0x000a5420


	//   ....[55]....
        /*2b24*/ 	.word	0x000a5440


	//   ....[56]....
        /*2b28*/ 	.word	0x000a54a0


	//   ....[57]....
        /*2b2c*/ 	.word	0x000a5510


	//   ....[58]....
        /*2b30*/ 	.word	0x000a5560


	//   ....[59]....
        /*2b34*/ 	.word	0x000a5580


	//   ....[60]....
        /*2b38*/ 	.word	0x000a55c0


	//   ....[61]....
        /*2b3c*/ 	.word	0x000a5660


	//   ....[62]....
        /*2b40*/ 	.word	0x000a56a0


	//   ....[63]....
        /*2b44*/ 	.word	0x000a56c0


	//   ....[64]....
        /*2b48*/ 	.word	0x000a5740


	//   ....[65]....
        /*2b4c*/ 	.word	0x000a5760


	//   ....[66]....
        /*2b50*/ 	.word	0x000a57e0


	//   ....[67]....
        /*2b54*/ 	.word	0x000a5800


	//   ....[68]....
        /*2b58*/ 	.word	0x000a5880


	//   ....[69]....
        /*2b5c*/ 	.word	0x000a58a0


	//   ....[70]....
        /*2b60*/ 	.word	0x000a5920


	//   ....[71]....
        /*2b64*/ 	.word	0x000a5940


	//   ....[72]....
        /*2b68*/ 	.word	0x000a59c0


	//   ....[73]....
        /*2b6c*/ 	.word	0x000a59e0


	//   ....[74]....
        /*2b70*/ 	.word	0x000a5a60


	//   ....[75]....
        /*2b74*/ 	.word	0x000a5a80


	//   ....[76]....
        /*2b78*/ 	.word	0x000a5b00


	//   ....[77]....
        /*2b7c*/ 	.word	0x000a5b20


	//   ....[78]....
        /*2b80*/ 	.word	0x000a5ba0


	//   ....[79]....
        /*2b84*/ 	.word	0x000a5bc0


	//   ....[80]....
        /*2b88*/ 	.word	0x000a5c40


	//   ....[81]....
        /*2b8c*/ 	.word	0x000a5c60


	//   ....[82]....
        /*2b90*/ 	.word	0x000a5ce0


	//   ....[83]....
        /*2b94*/ 	.word	0x000a5d00


	//   ....[84]....
        /*2b98*/ 	.word	0x000a5d80


	//   ....[85]....
        /*2b9c*/ 	.word	0x000a5da0


	//   ....[86]....
        /*2ba0*/ 	.word	0x000a5e20


	//   ....[87]....
        /*2ba4*/ 	.word	0x000a5e40


	//   ....[88]....
        /*2ba8*/ 	.word	0x000a5ea0


	//   ....[89]....
        /*2bac*/ 	.word	0x000a5f10


	//   ....[90]....
        /*2bb0*/ 	.word	0x000a5f60


	//   ....[91]....
        /*2bb4*/ 	.word	0x000a5f80


	//   ....[92]....
        /*2bb8*/ 	.word	0x000a5fc0


	//   ....[93]....
        /*2bbc*/ 	.word	0x000a6060


	//   ....[94]....
        /*2bc0*/ 	.word	0x000a60a0


	//   ....[95]....
        /*2bc4*/ 	.word	0x000a60c0


	//   ....[96]....
        /*2bc8*/ 	.word	0x000a6140


	//   ....[97]....
        /*2bcc*/ 	.word	0x000a6160


	//   ....[98]....
        /*2bd0*/ 	.word	0x000a61e0


	//   ....[99]....
        /*2bd4*/ 	.word	0x000a6200


	//   ....[100]....
        /*2bd8*/ 	.word	0x000a6280


	//   ....[101]....
        /*2bdc*/ 	.word	0x000a62a0


	//   ....[102]....
        /*2be0*/ 	.word	0x000a6320


	//   ....[103]....
        /*2be4*/ 	.word	0x000a6340


	//   ....[104]....
        /*2be8*/ 	.word	0x000a63c0


	//   ....[105]....
        /*2bec*/ 	.word	0x000a63e0


	//   ....[106]....
        /*2bf0*/ 	.word	0x000a6460


	//   ....[107]....
        /*2bf4*/ 	.word	0x000a6480


	//   ....[108]....
        /*2bf8*/ 	.word	0x000a6500


	//   ....[109]....
        /*2bfc*/ 	.word	0x000a6520


	//   ....[110]....
        /*2c00*/ 	.word	0x000a65a0


	//   ....[111]....
        /*2c04*/ 	.word	0x000a65c0


	//   ....[112]....
        /*2c08*/ 	.word	0x000a6640


	//   ....[113]....
        /*2c0c*/ 	.word	0x000a6660


	//   ....[114]....
        /*2c10*/ 	.word	0x000a66e0


	//   ....[115]....
        /*2c14*/ 	.word	0x000a6700


	//   ....[116]....
        /*2c18*/ 	.word	0x000a6780


	//   ....[117]....
        /*2c1c*/ 	.word	0x000a67a0


	//   ....[118]....
        /*2c20*/ 	.word	0x000a6820


	//   ....[119]....
        /*2c24*/ 	.word	0x000a6840


	//   ....[120]....
        /*2c28*/ 	.word	0x000a68a0


	//   ....[121]....
        /*2c2c*/ 	.word	0x000a6910


	//   ....[122]....
        /*2c30*/ 	.word	0x000a6960


	//   ....[123]....
        /*2c34*/ 	.word	0x000a6980


	//   ....[124]....
        /*2c38*/ 	.word	0x000a69c0


	//   ....[125]....
        /*2c3c*/ 	.word	0x000a6a60


	//   ....[126]....
        /*2c40*/ 	.word	0x000a6aa0


	//   ....[127]....
        /*2c44*/ 	.word	0x000a6ac0


	//   ....[128]....
        /*2c48*/ 	.word	0x000a6b40


	//   ....[129]....
        /*2c4c*/ 	.word	0x000a6b60


	//   ....[130]....
        /*2c50*/ 	.word	0x000a6be0


	//   ....[131]....
        /*2c54*/ 	.word	0x000a6c00


	//   ....[132]....
        /*2c58*/ 	.word	0x000a6c80


	//   ....[133]....
        /*2c5c*/ 	.word	0x000a6ca0


	//   ....[134]....
        /*2c60*/ 	.word	0x000a6d20


	//   ....[135]....
        /*2c64*/ 	.word	0x000a6d40


	//   ....[136]....
        /*2c68*/ 	.word	0x000a6da0


	//   ....[137]....
        /*2c6c*/ 	.word	0x000a6e10


	//   ....[138]....
        /*2c70*/ 	.word	0x000a6e60


	//   ....[139]....
        /*2c74*/ 	.word	0x000a6e80


	//   ....[140]....
        /*2c78*/ 	.word	0x000a6f00


	//   ....[141]....
        /*2c7c*/ 	.word	0x000a6f20


	//   ....[142]....
        /*2c80*/ 	.word	0x000a6fa0


	//   ....[143]....
        /*2c84*/ 	.word	0x000a6fc0


	//   ....[144]....
        /*2c88*/ 	.word	0x000a7040


	//   ....[145]....
        /*2c8c*/ 	.word	0x000a7060


	//   ....[146]....
        /*2c90*/ 	.word	0x000a70e0


	//   ....[147]....
        /*2c94*/ 	.word	0x000a7100


	//   ....[148]....
        /*2c98*/ 	.word	0x000a7180


	//   ....[149]....
        /*2c9c*/ 	.word	0x000a71a0


	//   ....[150]....
        /*2ca0*/ 	.word	0x000a7220


	//   ....[151]....
        /*2ca4*/ 	.word	0x000a7240


	//   ....[152]....
        /*2ca8*/ 	.word	0x000a72a0


	//   ....[153]....
        /*2cac*/ 	.word	0x000a7330


	//   ....[154]....
        /*2cb0*/ 	.word	0x000a7360


	//   ....[155]....
        /*2cb4*/ 	.word	0x000a7380


	//   ....[156]....
        /*2cb8*/ 	.word	0x000a7410


	//   ....[157]....
        /*2cbc*/ 	.word	0x000a7430


	//   ....[158]....
        /*2cc0*/ 	.word	0x000a74a0


	//   ....[159]....
        /*2cc4*/ 	.word	0x000a74c0


	//   ....[160]....
        /*2cc8*/ 	.word	0x000a7560


	//   ....[161]....
        /*2ccc*/ 	.word	0x000a7580


	//   ....[162]....
        /*2cd0*/ 	.word	0x000a7600


	//   ....[163]....
        /*2cd4*/ 	.word	0x000a7620


	//   ....[164]....
        /*2cd8*/ 	.word	0x000a7790


	//   ....[165]....
        /*2cdc*/ 	.word	0x000a77b0


	//   ....[166]....
        /*2ce0*/ 	.word	0x000b0490


	//   ....[167]....
        /*2ce4*/ 	.word	0x000b0d30


	//   ....[168]....
        /*2ce8*/ 	.word	0x000b0f50


	//   ....[169]....
        /*2cec*/ 	.word	0x000b1010


	//   ....[170]....
        /*2cf0*/ 	.word	0x000b11a0


	//   ....[171]....
        /*2cf4*/ 	.word	0x000b11c0


	//   ....[172]....
        /*2cf8*/ 	.word	0x000b1210


	//   ....[173]....
        /*2cfc*/ 	.word	0x000b1260


	//   ....[174]....
        /*2d00*/ 	.word	0x000b12e0


	//   ....[175]....
        /*2d04*/ 	.word	0x000b1300


	//   ....[176]....
        /*2d08*/ 	.word	0x000b1350


	//   ....[177]....
        /*2d0c*/ 	.word	0x000b13a0


	//   ....[178]....
        /*2d10*/ 	.word	0x000b1420


	//   ....[179]....
        /*2d14*/ 	.word	0x000b1440


	//   ....[180]....
        /*2d18*/ 	.word	0x000b1470


	//   ....[181]....
        /*2d1c*/ 	.word	0x000b14e0


	//   ....[182]....
        /*2d20*/ 	.word	0x000b1590


	//   ....[183]....
        /*2d24*/ 	.word	0x000b15b0


	//   ....[184]....
        /*2d28*/ 	.word	0x000b15f0


	//   ....[185]....
        /*2d2c*/ 	.word	0x000b16b0


	//   ....[186]....
        /*2d30*/ 	.word	0x000b16e0


	//   ....[187]....
        /*2d34*/ 	.word	0x000b1700


	//   ....[188]....
        /*2d38*/ 	.word	0x000b1720


	//   ....[189]....
        /*2d3c*/ 	.word	0x000b17e0


	//   ....[190]....
        /*2d40*/ 	.word	0x000b1810


	//   ....[191]....
        /*2d44*/ 	.word	0x000b1830


	//   ....[192]....
        /*2d48*/ 	.word	0x000b18e0


	//   ....[193]....
        /*2d4c*/ 	.word	0x000b1900


	//   ....[194]....
        /*2d50*/ 	.word	0x000b1980


	//   ....[195]....
        /*2d54*/ 	.word	0x000b19a0


	//   ....[196]....
        /*2d58*/ 	.word	0x000b1a00


	//   ....[197]....
        /*2d5c*/ 	.word	0x000b1a70


	//   ....[198]....
        /*2d60*/ 	.word	0x000b1ac0


	//   ....[199]....
        /*2d64*/ 	.word	0x000b1ae0


	//   ....[200]....
        /*2d68*/ 	.word	0x000b1ba0


	//   ....[201]....
        /*2d6c*/ 	.word	0x000b1c00


	//   ....[202]....
        /*2d70*/ 	.word	0x000b1c20


	//   ....[203]....
        /*2d74*/ 	.word	0x000b1c40


	//   ....[204]....
        /*2d78*/ 	.word	0x000b1ca0


	//   ....[205]....
        /*2d7c*/ 	.word	0x000b1cc0


	//   ....[206]....
        /*2d80*/ 	.word	0x000b1d20


	//   ....[207]....
        /*2d84*/ 	.word	0x000b1d40


	//   ....[208]....
        /*2d88*/ 	.word	0x000b1d90


	//   ....[209]....
        /*2d8c*/ 	.word	0x000b1dc0


	//   ....[210]....
        /*2d90*/ 	.word	0x000b1e20


	//   ....[211]....
        /*2d94*/ 	.word	0x000b1e40


	//   ....[212]....
        /*2d98*/ 	.word	0x000b1ea0


	//   ....[213]....
        /*2d9c*/ 	.word	0x000b1ec0


	//   ....[214]....
        /*2da0*/ 	.word	0x000b1f20


	//   ....[215]....
        /*2da4*/ 	.word	0x000b1f40


	//   ....[216]....
        /*2da8*/ 	.word	0x000b1fa0


	//   ....[217]....
        /*2dac*/ 	.word	0x000b1fc0


	//   ....[218]....
        /*2db0*/ 	.word	0x000b2020


	//   ....[219]....
        /*2db4*/ 	.word	0x000b2040


	//   ....[220]....
        /*2db8*/ 	.word	0x000b2090


	//   ....[221]....
        /*2dbc*/ 	.word	0x000b20c0


	//   ....[222]....
        /*2dc0*/ 	.word	0x000b2120


	//   ....[223]....
        /*2dc4*/ 	.word	0x000b2140


	//   ....[224]....
        /*2dc8*/ 	.word	0x000b21a0


	//   ....[225]....
        /*2dcc*/ 	.word	0x000b21c0


	//   ....[226]....
        /*2dd0*/ 	.word	0x000b2220


	//   ....[227]....
        /*2dd4*/ 	.word	0x000b2240


	//   ....[228]....
        /*2dd8*/ 	.word	0x000b22a0


	//   ....[229]....
        /*2ddc*/ 	.word	0x000b22c0


	//   ....[230]....
        /*2de0*/ 	.word	0x000b2320


	//   ....[231]....
        /*2de4*/ 	.word	0x000b2340


	//   ....[232]....
        /*2de8*/ 	.word	0x000b23a0


	//   ....[233]....
        /*2dec*/ 	.word	0x000b23c0


	//   ....[234]....
        /*2df0*/ 	.word	0x000b2420


	//   ....[235]....
        /*2df4*/ 	.word	0x000b2440


	//   ....[236]....
        /*2df8*/ 	.word	0x000b2490


	//   ....[237]....
        /*2dfc*/ 	.word	0x000b24c0


	//   ....[238]....
        /*2e00*/ 	.word	0x000b2520


	//   ....[239]....
        /*2e04*/ 	.word	0x000b2540


	//   ....[240]....
        /*2e08*/ 	.word	0x000b25a0


	//   ....[241]....
        /*2e0c*/ 	.word	0x000b25c0


	//   ....[242]....
        /*2e10*/ 	.word	0x000b2620


	//   ....[243]....
        /*2e14*/ 	.word	0x000b2640


	//   ....[244]....
        /*2e18*/ 	.word	0x000b26a0


	//   ....[245]....
        /*2e1c*/ 	.word	0x000b26c0


	//   ....[246]....
        /*2e20*/ 	.word	0x000b2720


	//   ....[247]....
        /*2e24*/ 	.word	0x000b2740


	//   ....[248]....
        /*2e28*/ 	.word	0x000b27c0


	//   ....[249]....
        /*2e2c*/ 	.word	0x000b27e0


	//   ....[250]....
        /*2e30*/ 	.word	0x000b2920


	//   ....[251]....
        /*2e34*/ 	.word	0x000b2940


	//   ....[252]....
        /*2e38*/ 	.word	0x000b29b0


	//   ....[253]....
        /*2e3c*/ 	.word	0x000b29d0


	//   ....[254]....
        /*2e40*/ 	.word	0x000b29f0


	//----- nvinfo : EIATTR_EXIT_INSTR_OFFSETS
	.align		4
.L_41:
        /*2e44*/ 	.byte	0x04, 0x1c
        /*2e46*/ 	.short	(.L_43 - .L_42)


	//   ....[0]....
.L_42:
        /*2e48*/ 	.word	0x000c4e40


	//   ....[1]....
        /*2e4c*/ 	.word	0x000c4e60


	//----- nvinfo : EIATTR_REQNTID
	.align		4
.L_43:
        /*2e50*/ 	.byte	0x04, 0x10
        /*2e52*/ 	.short	(.L_45 - .L_44)
.L_44:
        /*2e54*/ 	.word	0x00000020
        /*2e58*/ 	.word	0x00000001
        /*2e5c*/ 	.word	0x00000001


	//----- nvinfo : EIATTR_CBANK_PARAM_SIZE
	.align		4
.L_45:
        /*2e60*/ 	.byte	0x03, 0x19
        /*2e62*/ 	.short	0x0050


	//----- nvinfo : EIATTR_PARAM_CBANK
	.align		4
        /*2e64*/ 	.byte	0x04, 0x0a
        /*2e66*/ 	.short	(.L_47 - .L_46)
	.align		4
.L_46:
        /*2e68*/ 	.word	index@(.nv.constant0.matmul_kernel)
        /*2e6c*/ 	.short	0x0210
        /*2e6e*/ 	.short	0x0050


	//----- nvinfo : EIATTR_SW_WAR
	.align		4
.L_47:
        /*2e70*/ 	.byte	0x04, 0x36
        /*2e72*/ 	.short	(.L_49 - .L_48)
.L_48:
        /*2e74*/ 	.word	0x00000008
.L_49:


//--------------------- .nv.callgraph             --------------------------
	.section	.nv.callgraph,"",@"SHT_CUDA_CALLGRAPH"
	.align	4
	.sectionentsize	8
	.align		4
        /*0000*/ 	.word	0x00000000
	.align		4
        /*0004*/ 	.word	0xffffffff
	.align		4
        /*0008*/ 	.word	0x00000000
	.align		4
        /*000c*/ 	.word	0xfffffffe
	.align		4
        /*0010*/ 	.word	0x00000000
	.align		4
        /*0014*/ 	.word	0xfffffffd
	.align		4
        /*0018*/ 	.word	0x00000000
	.align		4
        /*001c*/ 	.word	0xfffffffc


//--------------------- .text.matmul_kernel       --------------------------
	.section	.text.matmul_kernel,"ax",@progbits
	.align	128
        .global         matmul_kernel
        .type           matmul_kernel,@function
        .size           matmul_kernel,(.L_x_3 - matmul_kernel)
        .other          matmul_kernel,@"STO_CUDA_ENTRY STV_DEFAULT"
matmul_kernel:
.text.matmul_kernel:
[----:B------:R-:W1:Y:S08]  /*0000*/  LDC R1, c[0x0][0x28] ;  /* 0x00000a00ff017b82 */ /* 0x000e700000000800 */
[----:B------:R-:W2:Y:S01]  /*0010*/  LDC.64 R4, c[0x0][0x228] ;  /* 0x00008a00ff047b82 */ /* 0x000ea20000000a00 */
[----:B------:R-:W3:Y:S01]  /*0020*/  S2R R7, SR_CTAID.X ;  /* 0x0000000000077919 */ /* 0x000ee20000002500 */
[----:B------:R-:W-:Y:S01]  /*0030*/  ULDC UR7, c[0x0][0x230] ;  /* 0x00008c0000077ab9 */ /* 0x000fe20000000800 */
[----:B------:R-:W-:Y:S01]  /*0040*/  ULDC UR5, c[0x0][0x230] ;  /* 0x00008c0000057ab9 */ /* 0x000fe20000000800 */
[----:B------:R-:W-:Y:S01]  /*0050*/  UIADD3 UR7, UR7, 0x3f, URZ ;  /* 0x0000003f07077890 */ /* 0x000fe2000fffe03f */
[----:B------:R-:W4:Y:S01]  /*0060*/  S2R R71, SR_TID.X ;  /* 0x0000000000477919 */ /* 0x000f220000002100 */
[----:B-1----:R-:W-:Y:S01]  /*0070*/  VIADD R1, R1, 0xffffa780 ;  /* 0xffffa78001017836 */ /* 0x002fe20000000000 */
[----:B------:R-:W-:Y:S01]  /*0080*/  ULDC.64 UR8, c[0x0][0x218] ;  /* 0x0000860000087ab9 */ /* 0x000fe20000000a00 */
[----:B------:R-:W-:Y:S01]  /*0090*/  UISETP.GT.AND UP0, UPT, UR7, 0x3f, UPT ;  /* 0x0000003f0700788c */ /* 0x000fe2000bf04270 */
[----:B------:R-:W-:Y:S01]  /*00a0*/  ULDC UR10, c[0x0][0x240] ;  /* 0x00009000000a7ab9 */ /* 0x000fe20000000800 */
[----:B------:R-:W-:-:S02]  /*00b0*/  ULDC UR51, c[0x0][0x240] ;  /* 0x0000900000337ab9 */ /* 0x000fc40000000800 */
[----:B------:R-:W-:Y:S01]  /*00c0*/  USEL UR4, URZ, 0x4, !UP0 ;  /* 0x000000043f047887 */ /* 0x000fe2000c000000 */
[----:B------:R-:W-:Y:S01]  /*00d0*/  ULDC UR59, c[0x0][0x240] ;  /* 0x00009000003b7ab9 */ /* 0x000fe20000000800 */
        /* <DEDUP_REMOVED lines=9> */
[----:B--2---:R-:W-:Y:S01]  /*0170*/  VIADD R0, R5, 0x3f ;  /* 0x0000003f05007836 */ /* 0x004fe20000000000 */
[----:B------:R-:W-:Y:S01]  /*0180*/  IABS R40, R5 ;  /* 0x0000000500287213 */ /* 0x000fe20000000000 */
[----:B------:R-:W-:Y:S01]  /*0190*/  ULDC UR27, c[0x0][0x240] ;  /* 0x00009000001b7ab9 */ /* 0x000fe20000000800 */
[----:B------:R-:W-:Y:S01]  /*01a0*/  ULDC UR58, c[0x0][0x240] ;  /* 0x00009000003a7ab9 */ /* 0x000fe20000000800 */
[----:B------:R-:W-:Y:S01]  /*01b0*/  ULDC UR50, c[0x0][0x240] ;  /* 0x0000900000327ab9 */ /* 0x000fe20000000800 */
[----:B------:R-:W-:Y:S01]  /*01c0*/  SHF.R.S32.HI R3, RZ, 0x1f, R0 ;  /* 0x0000001fff037819 */ /* 0x000fe20000011400 */
[----:B------:R-:W-:Y:S01]  /*01d0*/  ULDC UR42, c[0x0][0x240] ;  /* 0x00009000002a7ab9 */ /* 0x000fe20000000800 */
[----:B------:R-:W-:Y:S01]  /*01e0*/  ULDC UR34, c[0x0][0x240] ;  /* 0x0000900000227ab9 */ /* 0x000fe20000000800 */
[----:B------:R-:W-:Y:S01]  /*01f0*/  ULDC UR26, c[0x0][0x240] ;  /* 0x00009000001a7ab9 */ /* 0x000fe20000000800 */
[----:B------:R-:W-:Y:S01]  /*0200*/  LEA.HI R3, R3, R0, RZ, 0x6 ;  /* 0x0000000003037211 */ /* 0x000fe200078f30ff */
[----:B------:R-:W-:Y:S01]  /*0210*/  ULDC UR18, c[0x0][0x240] ;  /* 0x0000900000127ab9 */ /* 0x000fe20000000800 */
[----:B---3--:R-:W-:Y:S01]  /*0220*/  IABS R10, R7 ;  /* 0x00000007000a7213 */ /* 0x008fe20000000000 */
[----:B------:R-:W-:Y:S01]  /*0230*/  ULDC UR53, c[0x0][0x240] ;  /* 0x0000900000357ab9 */ /* 0x000fe20000000800 */
[----:B------:R-:W-:Y:S01]  /*0240*/  SHF.R.S32.HI R3, RZ, 0x6, R3 ;  /* 0x00000006ff037819 */ /* 0x000fe20000011403 */
[----:B------:R-:W-:Y:S01]  /*0250*/  ULDC UR16, c[0x0][0x240] ;  /* 0x0000900000107ab9 */ /* 0x000fe20000000800 */
[----:B----4-:R-:W-:Y:S01]  /*0260*/  LOP3.LUT R110, R71, 0x1f, RZ, 0xc0, !PT ;  /* 0x0000001f476e7812 */ /* 0x010fe200078ec0ff */
[----:B------:R-:W-:Y:S01]  /*0270*/  ULDC UR57, c[0x0][0x240] ;  /* 0x0000900000397ab9 */ /* 0x000fe20000000800 */
[----:B------:R-:W-:Y:S01]  /*0280*/  ULDC UR49, c[0x0][0x240] ;  /* 0x0000900000317ab9 */ /* 0x000fe20000000800 */
[----:B------:R-:W-:Y:S01]  /*0290*/  IMAD.SHL.U32 R6, R3, 0x8, RZ ;  /* 0x0000000803067824 */ /* 0x000fe200078e00ff */
[C---:B------:R-:W-:Y:S01]  /*02a0*/  LOP3.LUT R252, R110.reuse, 0x20, RZ, 0xfc, !PT ;  /* 0x000000206efc7812 */ /* 0x040fe200078efcff */
[----:B------:R-:W-:Y:S01]  /*02b0*/  ULDC UR41, c[0x0][0x240] ;  /* 0x0000900000297ab9 */ /* 0x000fe20000000800 */
[----:B------:R-:W-:Y:S01]  /*02c0*/  ULDC UR33, c[0x0][0x240] ;  /* 0x0000900000217ab9 */ /* 0x000fe20000000800 */
[----:B------:R-:W-:Y:S01]  /*02d0*/  ULDC UR45, c[0x0][0x240] ;  /* 0x00009000002d7ab9 */ /* 0x000fe20000000800 */
[-C--:B------:R-:W-:Y:S01]  /*02e0*/  IABS R9, R6.reuse ;  /* 0x0000000600097213 */ /* 0x080fe20000000000 */
[----:B------:R-:W-:Y:S01]  /*02f0*/  ULDC UR25, c[0x0][0x240] ;  /* 0x0000900000197ab9 */ /* 0x000fe20000000800 */
[----:B------:R-:W-:Y:S01]  /*0300*/  IABS R12, R6 ;  /* 0x00000006000c7213 */ /* 0x000fe20000000000 */
[----:B------:R-:W-:Y:S01]  /*0310*/  ULDC UR17, c[0x0][0x240] ;  /* 0x0000900000117ab9 */ /* 0x000fe20000000800 */
[----:B------:R-:W1:Y:S01]  /*0320*/  I2F.RP R0, R9 ;  /* 0x0000000900007306 */ /* 0x000e620000209400 */
        /* <DEDUP_REMOVED lines=14> */
[----:B-1----:R-:W1:Y:S01]  /*0410*/  MUFU.RCP R0, R0 ;  /* 0x0000000000007308 */ /* 0x002e620000001000 */
        /* <DEDUP_REMOVED lines=11> */
[----:B------:R-:W-:Y:S01]  /*04d0*/  SHF.L.U32 R246, R110, 0x2, RZ ;  /* 0x000000026ef67819 */ /* 0x000fe200000006ff */
[----:B------:R-:W-:Y:S01]  /*04e0*/  UISETP.GT.AND UP0, UPT, UR7, 0x7f, UPT ;  /* 0x0000007f0700788c */ /* 0x000fe2000bf04270 */
[----:B-1----:R-:W-:-:S02]  /*04f0*/  IADD3 R2, R0, 0xffffffe, RZ ;  /* 0x0ffffffe00027810 */ /* 0x002fc40007ffe0ff */
[----:B------:R-:W-:Y:S02]  /*0500*/  IADD3 R0, RZ, -R12, RZ ;  /* 0x8000000cff007210 */ /* 0x000fe40007ffe0ff */
[----:B------:R1:W2:Y:S02]  /*0510*/  F2I.FTZ.U32.TRUNC.NTZ R3, R2 ;  /* 0x0000000200037305 */ /* 0x0002a4000021f000 */
[----:B-1----:R-:W-:Y:S02]  /*0520*/  IMAD.MOV.U32 R2, RZ, RZ, RZ ;  /* 0x000000ffff027224 */ /* 0x002fe400078e00ff */
[----:B--2---:R-:W-:-:S04]  /*0530*/  IMAD.MOV R8, RZ, RZ, -R3 ;  /* 0x000000ffff087224 */ /* 0x004fc800078e0a03 */
[----:B------:R-:W-:Y:S02]  /*0540*/  IMAD R11, R8, R9, RZ ;  /* 0x00000009080b7224 */ /* 0x000fe400078e02ff */
[----:B------:R-:W-:Y:S02]  /*0550*/  IMAD.MOV.U32 R8, RZ, RZ, R10 ;  /* 0x000000ffff087224 */ /* 0x000fe400078e000a */
[----:B------:R-:W-:-:S06]  /*0560*/  IMAD.HI.U32 R3, R3, R11, R2 ;  /* 0x0000000b03037227 */ /* 0x000fcc00078e0002 */
[----:B------:R-:W-:-:S04]  /*0570*/  IMAD.HI.U32 R3, R3, R8, RZ ;  /* 0x0000000803037227 */ /* 0x000fc800078e00ff */
[----:B------:R-:W-:-:S05]  /*0580*/  IMAD R0, R3, R0, R8 ;  /* 0x0000000003007224 */ /* 0x000fca00078e0208 */
[----:B------:R-:W-:-:S13]  /*0590*/  ISETP.GT.U32.AND P1, PT, R9, R0, PT ;  /* 0x000000000900720c */ /* 0x000fda0003f24070 */
[----:B------:R-:W-:Y:S02]  /*05a0*/  @!P1 IMAD.IADD R0, R0, 0x1, -R9 ;  /* 0x0000000100009824 */ /* 0x000fe400078e0a09 */
[----:B------:R-:W-:Y:S01]  /*05b0*/  @!P1 VIADD R3, R3, 0x1 ;  /* 0x0000000103039836 */ /* 0x000fe20000000000 */
[----:B------:R-:W-:Y:S02]  /*05c0*/  ISETP.NE.AND P1, PT, R6, RZ, PT ;  /* 0x000000ff0600720c */ /* 0x000fe40003f25270 */
[----:B------:R-:W-:Y:S02]  /*05d0*/  ISETP.GE.U32.AND P0, PT, R0, R9, PT ;  /* 0x000000090000720c */ /* 0x000fe40003f06070 */
[----:B------:R-:W-:-:S04]  /*05e0*/  LOP3.LUT R0, R7, R6, RZ, 0x3c, !PT ;  /* 0x0000000607007212 */ /* 0x000fc800078e3cff */
[----:B------:R-:W-:Y:S01]  /*05f0*/  ISETP.GE.AND P2, PT, R0, RZ, PT ;  /* 0x000000ff0000720c */ /* 0x000fe20003f46270 */
[----:B------:R-:W-:-:S06]  /*0600*/  VIADD R0, R4, 0x1ff ;  /* 0x000001ff04007836 */ /* 0x000fcc0000000000 */
[----:B------:R-:W-:-:S05]  /*0610*/  @P0 VIADD R3, R3, 0x1 ;  /* 0x0000000103030836 */ /* 0x000fca0000000000 */
[----:B------:R-:W-:Y:S02]  /*0620*/  MOV R2, R3 ;  /* 0x0000000300027202 */ /* 0x000fe40000000f00 */
[----:B------:R-:W-:-:S03]  /*0630*/  SHF.R.S32.HI R3, RZ, 0x1f, R0 ;  /* 0x0000001fff037819 */ /* 0x000fc60000011400 */
[----:B------:R-:W-:Y:S01]  /*0640*/  @!P2 IMAD.MOV R2, RZ, RZ, -R2 ;  /* 0x000000ffff02a224 */ /* 0x000fe200078e0a02 */
[----:B------:R-:W-:Y:S02]  /*0650*/  @!P1 LOP3.LUT R2, RZ, R6, RZ, 0x33, !PT ;  /* 0x00000006ff029212 */ /* 0x000fe400078e33ff */
[----:B------:R-:W-:-:S03]  /*0660*/  LEA.HI R3, R3, R0, RZ, 0x9 ;  /* 0x0000000003037211 */ /* 0x000fc600078f48ff */
[----:B------:R-:W-:Y:S02]  /*0670*/  IMAD.SHL.U32 R11, R2, 0x8, RZ ;  /* 0x00000008020b7824 */ /* 0x000fe400078e00ff */
[----:B------:R-:W-:-:S03]  /*0680*/  IMAD.MOV R2, RZ, RZ, -R2 ;  /* 0x000000ffff027224 */ /* 0x000fc600078e0a02 */
[----:B------:R-:W-:Y:S01]  /*0690*/  LEA.HI.SX32 R3, R3, -R11, 0x17 ;  /* 0x8000000b03037211 */ /* 0x000fe200078fbaff */
[----:B------:R-:W-:Y:S02]  /*06a0*/  IMAD R12, R6, R2, R7 ;  /* 0x00000002060c7224 */ /* 0x000fe400078e0207 */
[----:B------:R-:W-:Y:S01]  /*06b0*/  IMAD.MOV.U32 R2, RZ, RZ, RZ ;  /* 0x000000ffff027224 */ /* 0x000fe200078e00ff */
[----:B------:R-:W-:Y:S02]  /*06c0*/  VIMNMX R13, R3, 0x8, PT ;  /* 0x00000008030d7848 */ /* 0x000fe40003fe0100 */
[----:B------:R-:W-:Y:S02]  /*06d0*/  IABS R6, R12 ;  /* 0x0000000c00067213 */ /* 0x000fe40000000000 */
[----:B------:R-:W-:-:S04]  /*06e0*/  IABS R10, R13 ;  /* 0x0000000d000a7213 */ /* 0x000fc80000000000 */
[----:B------:R-:W1:Y:S08]  /*06f0*/  I2F.RP R0, R10 ;  /* 0x0000000a00007306 */ /* 0x000e700000209400 */
[----:B-1----:R-:W1:Y:S02]  /*0700*/  MUFU.RCP R0, R0 ;  /* 0x0000000000007308 */ /* 0x002e640000001000 */
[----:B-1----:R-:W-:-:S02]  /*0710*/  IADD3 R3, R0, 0xffffffe, RZ ;  /* 0x0ffffffe00037810 */ /* 0x002fc40007ffe0ff */
[----:B------:R-:W-:-:S04]  /*0720*/  IABS R0, R13 ;  /* 0x0000000d00007213 */ /* 0x000fc80000000000 */
[----:B------:R-:W1:Y:S02]  /*0730*/  F2I.FTZ.U32.TRUNC.NTZ R3, R3 ;  /* 0x0000000300037305 */ /* 0x000e64000021f000 */
[----:B-1----:R-:W-:-:S04]  /*0740*/  IMAD.MOV R9, RZ, RZ, -R3 ;  /* 0x000000ffff097224 */ /* 0x002fc800078e0a03 */
[----:B------:R-:W-:Y:S02]  /*0750*/  IMAD R7, R9, R10, RZ ;  /* 0x0000000a09077224 */ /* 0x000fe400078e02ff */
[----:B------:R-:W1:Y:S02]  /*0760*/  I2F.RP R9, R40 ;  /* 0x0000002800097306 */ /* 0x000e640000209400 */
[----:B------:R-:W-:Y:S01]  /*0770*/  IMAD.HI.U32 R2, R3, R7, R2 ;  /* 0x0000000703027227 */ /* 0x000fe200078e0002 */
[----:B------:R-:W-:Y:S02]  /*0780*/  MOV R3, R6 ;  /* 0x0000000600037202 */ /* 0x000fe40000000f00 */
[----:B------:R-:W-:Y:S01]  /*0790*/  IABS R7, R4 ;  /* 0x0000000400077213 */ /* 0x000fe20000000000 */
[----:B------:R-:W-:Y:S02]  /*07a0*/  IMAD.MOV R6, RZ, RZ, -R0 ;  /* 0x000000ffff067224 */ /* 0x000fe400078e0a00 */
[----:B------:R-:W-:-:S04]  /*07b0*/  IMAD.HI.U32 R2, R2, R3, RZ ;  /* 0x0000000302027227 */ /* 0x000fc800078e00ff */
[----:B------:R-:W-:Y:S02]  /*07c0*/  IMAD R3, R2, R6, R3 ;  /* 0x0000000602037224 */ /* 0x000fe400078e0203 */
[----:B------:R-:W-:Y:S01]  /*07d0*/  IMAD.MOV.U32 R0, RZ, RZ, R7 ;  /* 0x000000ffff007224 */ /* 0x000fe200078e0007 */
[----:B-1----:R-:W1:Y:S02]  /*07e0*/  MUFU.RCP R9, R9 ;  /* 0x0000000900097308 */ /* 0x002e640000001000 */
[----:B------:R-:W-:-:S06]  /*07f0*/  ISETP.GT.U32.AND P1, PT, R10, R3, PT ;  /* 0x000000030a00720c */ /* 0x000fcc0003f24070 */
[----:B------:R-:W2:Y:S07]  /*0800*/  I2F.RP R8, R0 ;  /* 0x0000000000087306 */ /* 0x000eae0000209400 */
[----:B------:R-:W-:Y:S01]  /*0810*/  @!P1 IMAD.IADD R3, R3, 0x1, -R10 ;  /* 0x0000000103039824 */ /* 0x000fe200078e0a0a */
[----:B-1----:R-:W-:Y:S01]  /*0820*/  IADD3 R6, R9, 0xffffffe, RZ ;  /* 0x0ffffffe09067810 */ /* 0x002fe20007ffe0ff */
[----:B------:R-:W-:Y:S01]  /*0830*/  @!P1 VIADD R2, R2, 0x1 ;  /* 0x0000000102029836 */ /* 0x000fe20000000000 */
[----:B------:R-:W-:-:S02]  /*0840*/  ISETP.NE.AND P1, PT, R13, RZ, PT ;  /* 0x000000ff0d00720c */ /* 0x000fc40003f25270 */
[----:B------:R-:W-:Y:S01]  /*0850*/  ISETP.GE.U32.AND P0, PT, R3, R10, PT ;  /* 0x0000000a0300720c */ /* 0x000fe20003f06070 */
[----:B------:R1:W3:Y:S01]  /*0860*/  F2I.FTZ.U32.TRUNC.NTZ R7, R6 ;  /* 0x0000000600077305 */ /* 0x0002e2000021f000 */
[----:B------:R-:W-:-:S04]  /*0870*/  LOP3.LUT R3, R12, R13, RZ, 0x3c, !PT ;  /* 0x0000000d0c037212 */ /* 0x000fc800078e3cff */
[----:B------:R-:W-:-:S03]  /*0880*/  ISETP.GE.AND P2, PT, R3, RZ, PT ;  /* 0x000000ff0300720c */ /* 0x000fc60003f46270 */
[----:B--2---:R-:W2:Y:S01]  /*0890*/  MUFU.RCP R8, R8 ;  /* 0x0000000800087308 */ /* 0x004ea20000001000 */
[----:B-1----:R-:W-:-:S03]  /*08a0*/  MOV R6, RZ ;  /* 0x000000ff00067202 */ /* 0x002fc60000000f00 */
[----:B------:R-:W-:Y:S01]  /*08b0*/  @P0 VIADD R2, R2, 0x1 ;  /* 0x0000000102020836 */ /* 0x000fe20000000000 */
[----:B------:R-:W-:Y:S01]  /*08c0*/  ISETP.GE.AND P0, PT, R110, UR5, PT ;  /* 0x000000056e007c0c */ /* 0x000fe2000bf06270 */
[----:B---3--:R-:W-:-:S04]  /*08d0*/  IMAD.MOV R41, RZ, RZ, -R7 ;  /* 0x000000ffff297224 */ /* 0x008fc800078e0a07 */
[----:B------:R-:W-:Y:S01]  /*08e0*/  @!P2 IADD3 R2, -R2, RZ, RZ ;  /* 0x000000ff0202a210 */ /* 0x000fe20007ffe1ff */
[----:B------:R-:W-:Y:S01]  /*08f0*/  IMAD R41, R41, R40, RZ ;  /* 0x0000002829297224 */ /* 0x000fe200078e02ff */
[----:B------:R-:W-:-:S03]  /*0900*/  @!P1 LOP3.LUT R2, RZ, R13, RZ, 0x33, !PT ;  /* 0x0000000dff029212 */ /* 0x000fc600078e33ff */
[----:B------:R-:W-:-:S04]  /*0910*/  IMAD.HI.U32 R41, R7, R41, R6 ;  /* 0x0000002907297227 */ /* 0x000fc800078e0006 */
[----:B--2---:R-:W-:Y:S02]  /*0920*/  VIADD R8, R8, 0xffffffe ;  /* 0x0ffffffe08087836 */ /* 0x004fe40000000000 */
[----:B------:R-:W-:Y:S02]  /*0930*/  IMAD.SHL.U32 R61, R2, 0x40, RZ ;  /* 0x00000040023d7824 */ /* 0x000fe400078e00ff */
[----:B------:R1:W2:Y:S01]  /*0940*/  F2I.FTZ.U32.TRUNC.NTZ R3, R8 ;  /* 0x0000000800037305 */ /* 0x0002a2000021f000 */
[----:B------:R-:W-:Y:S01]  /*0950*/  IMAD.U32 R6, RZ, RZ, UR4 ;  /* 0x00000004ff067e24 */ /* 0x000fe2000f8e00ff */
[----:B------:R-:W-:Y:S01]  /*0960*/  ULDC UR4, c[0x0][0x230] ;  /* 0x00008c0000047ab9 */ /* 0x000fe20000000800 */
[C---:B------:R-:W-:Y:S01]  /*0970*/  VIADD R10, R61.reuse, 0x1 ;  /* 0x000000013d0a7836 */ /* 0x040fe20000000000 */
[C---:B------:R-:W-:Y:S01]  /*0980*/  IADD3 R21, R61.reuse, 0x3, RZ ;  /* 0x000000033d157810 */ /* 0x040fe20007ffe0ff */
[----:B------:R-:W-:Y:S01]  /*0990*/  IMAD.MOV R42, RZ, RZ, -R2 ;  /* 0x000000ffff2a7224 */ /* 0x000fe200078e0a02 */
[----:B------:R-:W-:Y:S01]  /*09a0*/  SEL R9, R6, RZ, !P0 ;  /* 0x000000ff06097207 */ /* 0x000fe20004000000 */
[----:B------:R-:W-:Y:S01]  /*09b0*/  VIADD R20, R61, 0x2 ;  /* 0x000000023d147836 */ /* 0x000fe20000000000 */
[----:B------:R-:W-:Y:S01]  /*09c0*/  ISETP.GE.AND P2, PT, R10, RZ, PT ;  /* 0x000000ff0a00720c */ /* 0x000fe20003f46270 */
[----:B------:R-:W-:Y:S01]  /*09d0*/  IMAD R42, R13, R42, R12 ;  /* 0x0000002a0d2a7224 */ /* 0x000fe200078e020c */
[----:B-1----:R-:W-:Y:S01]  /*09e0*/  IABS R8, R10 ;  /* 0x0000000a00087213 */ /* 0x002fe20000000000 */
[----:B------:R-:W-:Y:S01]  /*09f0*/  VIADD R23, R61, 0x5 ;  /* 0x000000053d177836 */ /* 0x000fe20000000000 */
[----:B------:R-:W-:Y:S01]  /*0a00*/  ISETP.NE.U32.AND P1, PT, R9, RZ, PT ;  /* 0x000000ff0900720c */ /* 0x000fe20003f25070 */
[----:B------:R-:W-:Y:S01]  /*0a10*/  VIADD R22, R61, 0x4 ;  /* 0x000000043d167836 */ /* 0x000fe20000000000 */
[----:B------:R-:W-:Y:S01]  /*0a20*/  IABS R12, R20 ;  /* 0x00000014000c7213 */ /* 0x000fe20000000000 */
[----:B------:R-:W-:Y:S01]  /*0a30*/  IMAD.HI.U32 R2, R41, R8, RZ ;  /* 0x0000000829027227 */ /* 0x000fe200078e00ff */
[----:B------:R-:W-:Y:S01]  /*0a40*/  IABS R16, R23 ;  /* 0x0000001700107213 */ /* 0x000fe20000000000 */
[----:B------:R1:W-:Y:S01]  /*0a50*/  STL [R1+0x1734], R61 ;  /* 0x0017343d01007387 */ /* 0x0003e20000100800 */
[----:B------:R-:W-:Y:S01]  /*0a60*/  IABS R13, R21 ;  /* 0x00000015000d7213 */ /* 0x000fe20000000000 */
[--C-:B--2---:R-:W-:Y:S01]  /*0a70*/  IMAD.MOV R7, RZ, RZ, -R3.reuse ;  /* 0x000000ffff077224 */ /* 0x104fe200078e0a03 */
[----:B------:R-:W-:Y:S01]  /*0a80*/  IADD3 R9, -R2, RZ, RZ ;  /* 0x000000ff02097210 */ /* 0x000fe20007ffe1ff */
[----:B------:R-:W-:Y:S01]  /*0a90*/  IMAD.MOV.U32 R2, RZ, RZ, RZ ;  /* 0x000000ffff027224 */ /* 0x000fe200078e00ff */
[----:B------:R-:W-:Y:S01]  /*0aa0*/  IABS R14, R22 ;  /* 0x00000016000e7213 */ /* 0x000fe20000000000 */
[----:B------:R-:W-:Y:S01]  /*0ab0*/  IMAD R7, R7, R0, RZ ;  /* 0x0000000007077224 */ /* 0x000fe200078e02ff */
[C---:B------:R-:W-:Y:S01]  /*0ac0*/  IADD3 R33, R61.reuse, 0x13, RZ ;  /* 0x000000133d217810 */ /* 0x040fe20007ffe0ff */
[C---:B------:R-:W-:Y:S01]  /*0ad0*/  VIADD R24, R61.reuse, 0x6 ;  /* 0x000000063d187836 */ /* 0x040fe20000000000 */
[----:B------:R-:W-:Y:S01]  /*0ae0*/  IADD3 R38, R61, 0x1a, RZ ;  /* 0x0000001a3d267810 */ /* 0x000fe20007ffe0ff */
[----:B------:R-:W-:Y:S01]  /*0af0*/  IMAD.HI.U32 R2, R3, R7, R2 ;  /* 0x0000000703027227 */ /* 0x000fe200078e0002 */
[----:B------:R-:W-:-:S02]  /*0b00*/  IADD3 R48, R61, 0x1f, RZ ;  /* 0x0000001f3d307810 */ /* 0x000fc40007ffe0ff */
[----:B------:R-:W-:Y:S01]  /*0b10*/  IABS R18, R24 ;  /* 0x0000001800127213 */ /* 0x000fe20000000000 */
[----:B------:R-:W-:Y:S01]  /*0b20*/  IMAD.HI.U32 R7, R41, R12, RZ ;  /* 0x0000000c29077227 */ /* 0x000fe200078e00ff */
[----:B------:R-:W-:Y:S02]  /*0b30*/  IABS R39, R48 ;  /* 0x0000003000277213 */ /* 0x000fe40000000000 */
[----:B------:R-:W-:Y:S01]  /*0b40*/  IADD3 R51, R61, 0x22, RZ ;  /* 0x000000223d337810 */ /* 0x000fe20007ffe0ff */
[C---:B------:R-:W-:Y:S01]  /*0b50*/  IMAD R3, R40.reuse, R9, R8 ;  /* 0x0000000928037224 */ /* 0x040fe200078e0208 */
[----:B------:R-:W-:Y:S01]  /*0b60*/  IADD3 R7, -R7, RZ, RZ ;  /* 0x000000ff07077210 */ /* 0x000fe20007ffe1ff */
[----:B------:R-:W-:Y:S01]  /*0b70*/  IMAD.HI.U32 R10, R41, R16, RZ ;  /* 0x00000010290a7227 */ /* 0x000fe200078e00ff */
[----:B------:R-:W-:Y:S02]  /*0b80*/  IABS R44, R51 ;  /* 0x00000033002c7213 */ /* 0x000fe40000000000 */
[C---:B------:R-:W-:Y:S01]  /*0b90*/  ISETP.GT.U32.AND P0, PT, R40.reuse, R3, PT ;  /* 0x000000032800720c */ /* 0x040fe20003f04070 */
[----:B------:R-:W-:Y:S01]  /*0ba0*/  IMAD R7, R40, R7, R12 ;  /* 0x0000000728077224 */ /* 0x000fe200078e020c */
[----:B------:R-:W-:Y:S01]  /*0bb0*/  IADD3 R62, R61, 0x2d, RZ ;  /* 0x0000002d3d3e7810 */ /* 0x000fe20007ffe0ff */
[----:B------:R-:W-:Y:S01]  /*0bc0*/  IMAD.HI.U32 R8, R41, R13, RZ ;  /* 0x0000000d29087227 */ /* 0x000fe200078e00ff */
[----:B------:R-:W-:-:S02]  /*0bd0*/  IADD3 R70, R61, 0x30, RZ ;  /* 0x000000303d467810 */ /* 0x000fc40007ffe0ff */
[C---:B------:R-:W-:Y:S01]  /*0be0*/  ISETP.GT.U32.AND P3, PT, R40.reuse, R7, PT ;  /* 0x000000072800720c */ /* 0x040fe20003f64070 */
[----:B------:R-:W-:Y:S01]  /*0bf0*/  IMAD.MOV R17, RZ, RZ, -R10 ;  /* 0x000000ffff117224 */ /* 0x000fe200078e0a0a */
[----:B------:R-:W-:Y:S01]  /*0c00*/  IABS R65, R62 ;  /* 0x0000003e00417213 */ /* 0x000fe20000000000 */
[----:B------:R-:W-:Y:S01]  /*0c10*/  IMAD.HI.U32 R9, R41, R14, RZ ;  /* 0x0000000e29097227 */ /* 0x000fe200078e00ff */
[----:B------:R-:W-:Y:S02]  /*0c20*/  IABS R69, R70 ;  /* 0x0000004600457213 */ /* 0x000fe40000000000 */
[----:B------:R-:W-:Y:S01]  /*0c30*/  IADD3 R74, R61, 0x32, RZ ;  /* 0x000000323d4a7810 */ /* 0x000fe20007ffe0ff */
[----:B------:R-:W-:Y:S01]  /*0c40*/  IMAD.MOV R8, RZ, RZ, -R8 ;  /* 0x000000ffff087224 */ /* 0x000fe200078e0a08 */
[----:B------:R-:W-:Y:S01]  /*0c50*/  @!P0 IADD3 R3, R3, -R40, RZ ;  /* 0x8000002803038210 */ /* 0x000fe20007ffe0ff */
[C---:B------:R-:W-:Y:S01]  /*0c60*/  IMAD R10, R40.reuse, R17, R16 ;  /* 0x00000011280a7224 */ /* 0x040fe200078e0210 */
[----:B------:R-:W-:Y:S01]  /*0c70*/  IABS R77, R74 ;  /* 0x0000004a004d7213 */ /* 0x000fe20000000000 */
[----:B------:R-:W-:Y:S01]  /*0c80*/  IMAD.IADD R42, R11, 0x1, R42 ;  /* 0x000000010b2a7824 */ /* 0x000fe200078e022a */
[----:B------:R-:W-:Y:S01]  /*0c90*/  ISETP.GT.U32.AND P5, PT, R40, R3, PT ;  /* 0x000000032800720c */ /* 0x000fe20003fa4070 */
[----:B------:R-:W-:Y:S01]  /*0ca0*/  IMAD.HI.U32 R11, R41, R18, RZ ;  /* 0x00000012290b7227 */ /* 0x000fe200078e00ff */
[----:B------:R-:W-:-:S02]  /*0cb0*/  IADD3 R96, R61, 0x35, RZ ;  /* 0x000000353d607810 */ /* 0x000fc40007ffe0ff */
[----:B------:R-:W-:Y:S01]  /*0cc0*/  IADD3 R88, R61, 0x39, RZ ;  /* 0x000000393d587810 */ /* 0x000fe20007ffe0ff */
[----:B------:R-:W-:Y:S01]  /*0cd0*/  IMAD.MOV R15, RZ, RZ, -R9 ;  /* 0x000000ffff0f7224 */ /* 0x000fe200078e0a09 */
[----:B------:R-:W-:Y:S01]  /*0ce0*/  IADD3 R11, -R11, RZ, RZ ;  /* 0x000000ff0b0b7210 */ /* 0x000fe20007ffe1ff */
[----:B------:R-:W-:Y:S01]  /*0cf0*/  VIADD R25, R61, 0x7 ;  /* 0x000000073d197836 */ /* 0x000fe20000000000 */
[----:B------:R-:W-:Y:S01]  /*0d00*/  IABS R83, R96 ;  /* 0x0000006000537213 */ /* 0x000fe20000000000 */
[C---:B------:R-:W-:Y:S01]  /*0d10*/  IMAD R9, R40.reuse, R8, R13 ;  /* 0x0000000828097224 */ /* 0x040fe200078e020d */
[----:B------:R-:W-:Y:S01]  /*0d20*/  IABS R137, R88 ;  /* 0x0000005800897213 */ /* 0x000fe20000000000 */
[----:B------:R-:W-:Y:S01]  /*0d30*/  @!P3 IMAD.IADD R7, R7, 0x1, -R40 ;  /* 0x000000010707b824 */ /* 0x000fe200078e0a28 */
[C---:B------:R-:W-:Y:S01]  /*0d40*/  ISETP.GT.U32.AND P3, PT, R40.reuse, R10, PT ;  /* 0x0000000a2800720c */ /* 0x040fe20003f64070 */
[C---:B------:R-:W-:Y:S01]  /*0d50*/  IMAD R8, R40.reuse, R15, R14 ;  /* 0x0000000f28087224 */ /* 0x040fe200078e020e */
[----:B------:R-:W-:Y:S01]  /*0d60*/  IABS R14, R25 ;  /* 0x00000019000e7213 */ /* 0x000fe20000000000 */
[C---:B------:R-:W-:Y:S01]  /*0d70*/  VIADD R26, R61.reuse, 0x8 ;  /* 0x000000083d1a7836 */ /* 0x040fe20000000000 */
[C---:B------:R-:W-:Y:S01]  /*0d80*/  ISETP.GT.U32.AND P0, PT, R40.reuse, R9, PT ;  /* 0x000000092800720c */ /* 0x040fe20003f04070 */
[C---:B------:R-:W-:Y:S01]  /*0d90*/  IMAD R11, R40.reuse, R11, R18 ;  /* 0x0000000b280b7224 */ /* 0x040fe200078e0212 */
[C---:B------:R-:W-:Y:S01]  /*0da0*/  ISETP.GT.U32.AND P6, PT, R40.reuse, R7, PT ;  /* 0x000000072800720c */ /* 0x040fe20003fc4070 */
[----:B------:R-:W-:Y:S01]  /*0db0*/  VIADD R27, R61, 0x9 ;  /* 0x000000093d1b7836 */ /* 0x000fe20000000000 */
[----:B------:R-:W-:Y:S01]  /*0dc0*/  IABS R16, R26 ;  /* 0x0000001a00107213 */ /* 0x000fe20000000000 */
[----:B------:R-:W-:Y:S01]  /*0dd0*/  IMAD.HI.U32 R12, R41, R14, RZ ;  /* 0x0000000e290c7227 */ /* 0x000fe200078e00ff */
[----:B------:R-:W-:-:S02]  /*0de0*/  ISETP.GT.U32.AND P4, PT, R40, R8, PT ;  /* 0x000000082800720c */ /* 0x000fc40003f84070 */
[----:B------:R-:W-:Y:S01]  /*0df0*/  IABS R18, R27 ;  /* 0x0000001b00127213 */ /* 0x000fe20000000000 */
[----:B------:R-:W-:-:S04]  /*0e00*/  IMAD.HI.U32 R13, R41, R16, RZ ;  /* 0x00000010290d7227 */ /* 0x000fc800078e00ff */
[----:B------:R-:W-:Y:S01]  /*0e10*/  IMAD.MOV R15, RZ, RZ, -R12 ;  /* 0x000000ffff0f7224 */ /* 0x000fe200078e0a0c */
[----:B------:R-:W-:Y:S01]  /*0e20*/  IADD3 R17, -R13, RZ, RZ ;  /* 0x000000ff0d117210 */ /* 0x000fe20007ffe1ff */
[--C-:B------:R-:W-:Y:S01]  /*0e30*/  @!P5 IMAD.IADD R3, R3, 0x1, -R40.reuse ;  /* 0x000000010303d824 */ /* 0x100fe200078e0a28 */
[----:B------:R-:W-:Y:S01]  /*0e40*/  ISETP.GT.U32.AND P5, PT, R40, R11, PT ;  /* 0x0000000b2800720c */ /* 0x000fe20003fa4070 */
[----:B------:R-:W-:Y:S02]  /*0e50*/  @!P3 IMAD.IADD R10, R10, 0x1, -R40 ;  /* 0x000000010a0ab824 */ /* 0x000fe400078e0a28 */
[----:B------:R-:W-:Y:S02]  /*0e60*/  IMAD R12, R40, R15, R14 ;  /* 0x0000000f280c7224 */ /* 0x000fe400078e020e */
[----:B------:R-:W-:Y:S01]  /*0e70*/  @!P0 IMAD.IADD R9, R9, 0x1, -R40 ;  /* 0x0000000109098824 */ /* 0x000fe200078e0a28 */
[----:B------:R-:W-:Y:S01]  /*0e80*/  ISETP.GE.AND P0, PT, R20, RZ, PT ;  /* 0x000000ff1400720c */ /* 0x000fe20003f06270 */
[----:B------:R-:W-:-:S04]  /*0e90*/  IMAD.HI.U32 R13, R41, R18, RZ ;  /* 0x00000012290d7227 */ /* 0x000fc800078e00ff */
[--C-:B------:R-:W-:Y:S01]  /*0ea0*/  @!P6 IMAD.IADD R7, R7, 0x1, -R40.reuse ;  /* 0x000000010707e824 */ /* 0x100fe200078e0a28 */
[C---:B------:R-:W-:Y:S01]  /*0eb0*/  ISETP.GT.U32.AND P6, PT, R40.reuse, R10, PT ;  /* 0x0000000a2800720c */ /* 0x040fe20003fc4070 */
[----:B------:R-:W-:Y:S01]  /*0ec0*/  @!P2 IMAD.MOV R3, RZ, RZ, -R3 ;  /* 0x000000ffff03a224 */ /* 0x000fe200078e0a03 */
[----:B------:R-:W-:Y:S01]  /*0ed0*/  ISETP.GT.U32.AND P2, PT, R40, R12, PT ;  /* 0x0000000c2800720c */ /* 0x000fe20003f44070 */
[----:B------:R-:W-:Y:S01]  /*0ee0*/  @!P4 IMAD.IADD R8, R8, 0x1, -R40 ;  /* 0x000000010808c824 */ /* 0x000fe200078e0a28 */
[C---:B------:R-:W-:Y:S01]  /*0ef0*/  ISETP.GT.U32.AND P4, PT, R40.reuse, R9, PT ;  /* 0x000000092800720c */ /* 0x040fe20003f84070 */
[----:B------:R-:W-:Y:S01]  /*0f00*/  VIADD R28, R61, 0xa ;  /* 0x0000000a3d1c7836 */ /* 0x000fe20000000000 */
[----:B------:R-:W-:Y:S01]  /*0f10*/  IADD3 R13, -R13, RZ, RZ ;  /* 0x000000ff0d0d7210 */ /* 0x000fe20007ffe1ff */
[C---:B------:R-:W-:Y:S01]  /*0f20*/  IMAD R14, R40.reuse, R17, R16 ;  /* 0x00000011280e7224 */ /* 0x040fe200078e0210 */
[----:B------:R-:W-:Y:S01]  /*0f30*/  @!P5 IADD3 R11, R11, -R40, RZ ;  /* 0x800000280b0bd210 */ /* 0x000fe20007ffe0ff */
[----:B------:R-:W-:Y:S01]  /*0f40*/  @!P0 IMAD.MOV R7, RZ, RZ, -R7 ;  /* 0x000000ffff078224 */ /* 0x000fe200078e0a07 */
[----:B------:R-:W-:Y:S01]  /*0f50*/  IABS R19, R28 ;  /* 0x0000001c00137213 */ /* 0x000fe20000000000 */
[C---:B------:R-:W-:Y:S01]  /*0f60*/  IMAD R13, R40.reuse, R13, R18 ;  /* 0x0000000d280d7224 */ /* 0x040fe200078e0212 */
[----:B------:R-:W-:Y:S01]  /*0f70*/  ISETP.GT.U32.AND P3, PT, R40, R8, PT ;  /* 0x000000082800720c */ /* 0x000fe20003f64070 */
[--C-:B------:R-:W-:Y:S01]  /*0f80*/  @!P6 IMAD.IADD R10, R10, 0x1, -R40.reuse ;  /* 0x000000010a0ae824 */ /* 0x100fe200078e0a28 */
[C---:B------:R-:W-:Y:S01]  /*0f90*/  ISETP.GT.U32.AND P5, PT, R40.reuse, R11, PT ;  /* 0x0000000b2800720c */ /* 0x040fe20003fa4070 */
[----:B------:R-:W-:Y:S01]  /*0fa0*/  IMAD.MOV.U32 R16, RZ, RZ, R19 ;  /* 0x000000ffff107224 */ /* 0x000fe200078e0013 */
[----:B------:R-:W-:Y:S01]  /*0fb0*/  ISETP.GT.U32.AND P6, PT, R40, R13, PT ;  /* 0x0000000d2800720c */ /* 0x000fe20003fc4070 */
[----:B------:R-:W-:Y:S01]  /*0fc0*/  @!P4 IMAD.IADD R9, R9, 0x1, -R40 ;  /* 0x000000010909c824 */ /* 0x000fe200078e0a28 */
[----:B------:R-:W-:Y:S01]  /*0fd0*/  @!P2 IADD3 R12, R12, -R40, RZ ;  /* 0x800000280c0ca210 */ /* 0x000fe20007ffe0ff */
[----:B------:R-:W-:Y:S01]  /*0fe0*/  IMAD.HI.U32 R15, R41, R16, RZ ;  /* 0x00000010290f7227 */ /* 0x000fe200078e00ff */
[----:B------:R-:W-:-:S02]  /*0ff0*/  ISETP.GE.AND P2, PT, R24, RZ, PT ;  /* 0x000000ff1800720c */ /* 0x000fc40003f46270 */
[----:B------:R-:W-:Y:S01]  /*1000*/  ISETP.GE.AND P4, PT, R21, RZ, PT ;  /* 0x000000ff1500720c */ /* 0x000fe20003f86270 */
[----:B------:R-:W-:Y:S01]  /*1010*/  IMAD.MOV R15, RZ, RZ, -R15 ;  /* 0x000000ffff0f7224 */ /* 0x000fe200078e0a0f */
[----:B------:R-:W-:Y:S01]  /*1020*/  ISETP.GT.U32.AND P0, PT, R40, R14, PT ;  /* 0x0000000e2800720c */ /* 0x000fe20003f04070 */
[----:B------:R-:W-:Y:S01]  /*1030*/  VIADD R19, R61, 0xb ;  /* 0x0000000b3d137836 */ /* 0x000fe20000000000 */
[-C--:B------:R-:W-:Y:S01]  /*1040*/  @!P3 IADD3 R8, R8, -R40.reuse, RZ ;  /* 0x800000280808b210 */ /* 0x080fe20007ffe0ff */
[----:B------:R-:W-:Y:S01]  /*1050*/  @!P5 IMAD.IADD R11, R11, 0x1, -R40 ;  /* 0x000000010b0bd824 */ /* 0x000fe200078e0a28 */
[----:B------:R-:W-:Y:S01]  /*1060*/  ISETP.GE.AND P3, PT, R22, RZ, PT ;  /* 0x000000ff1600720c */ /* 0x000fe20003f66270 */
[C---:B------:R-:W-:Y:S01]  /*1070*/  IMAD R15, R40.reuse, R15, R16 ;  /* 0x0000000f280f7224 */ /* 0x040fe200078e0210 */
[----:B------:R-:W-:Y:S01]  /*1080*/  @!P6 IADD3 R13, R13, -R40, RZ ;  /* 0x800000280d0de210 */ /* 0x000fe20007ffe0ff */
[C---:B------:R-:W-:Y:S01]  /*1090*/  VIADD R21, R61.reuse, 0xc ;  /* 0x0000000c3d157836 */ /* 0x040fe20000000000 */
[C---:B------:R-:W-:Y:S01]  /*10a0*/  ISETP.GT.U32.AND P6, PT, R40.reuse, R12, PT ;  /* 0x0000000c2800720c */ /* 0x040fe20003fc4070 */
[----:B------:R-:W-:Y:S01]  /*10b0*/  VIADD R30, R61, 0x10 ;  /* 0x000000103d1e7836 */ /* 0x000fe20000000000 */
[----:B------:R-:W-:Y:S01]  /*10c0*/  @!P2 IADD3 R11, -R11, RZ, RZ ;  /* 0x000000ff0b0ba210 */ /* 0x000fe20007ffe1ff */
[----:B------:R-:W-:Y:S01]  /*10d0*/  @!P4 IMAD.MOV R9, RZ, RZ, -R9 ;  /* 0x000000ffff09c224 */ /* 0x000fe200078e0a09 */
[----:B------:R-:W-:Y:S01]  /*10e0*/  ISETP.GT.U32.AND P2, PT, R40, R15, PT ;  /* 0x0000000f2800720c */ /* 0x000fe20003f44070 */
[----:B------:R-:W-:Y:S01]  /*10f0*/  @!P0 IMAD.IADD R14, R14, 0x1, -R40 ;  /* 0x000000010e0e8824 */ /* 0x000fe200078e0a28 */
[C---:B------:R-:W-:Y:S01]  /*1100*/  ISETP.GT.U32.AND P4, PT, R40.reuse, R13, PT ;  /* 0x0000000d2800720c */ /* 0x040fe20003f84070 */
[C---:B------:R-:W-:Y:S01]  /*1110*/  VIADD R31, R61.reuse, 0x11 ;  /* 0x000000113d1f7836 */ /* 0x040fe20000000000 */
[----:B------:R-:W-:Y:S01]  /*1120*/  IABS R18, R19 ;  /* 0x0000001300127213 */ /* 0x000fe20000000000 */
[----:B------:R-:W-:Y:S01]  /*1130*/  @!P3 IMAD.MOV R8, RZ, RZ, -R8 ;  /* 0x000000ffff08b224 */ /* 0x000fe200078e0a08 */
[----:B------:R-:W-:Y:S01]  /*1140*/  ISETP.GT.U32.AND P3, PT, R40, R14, PT ;  /* 0x0000000e2800720c */ /* 0x000fe20003f64070 */
[----:B------:R-:W-:Y:S01]  /*1150*/  VIADD R32, R61, 0x12 ;  /* 0x000000123d207836 */ /* 0x000fe20000000000 */
[----:B------:R-:W-:Y:S01]  /*1160*/  ISETP.GE.AND P5, PT, R23, RZ, PT ;  /* 0x000000ff1700720c */ /* 0x000fe20003fa6270 */
[----:B------:R-:W-:Y:S01]  /*1170*/  @!P6 IMAD.IADD R12, R12, 0x1, -R40 ;  /* 0x000000010c0ce824 */ /* 0x000fe200078e0a28 */
[----:B------:R-:W-:Y:S01]  /*1180*/  ISETP.GE.AND P6, PT, R27, RZ, PT ;  /* 0x000000ff1b00720c */ /* 0x000fe20003fc6270 */
[----:B------:R-:W-:Y:S01]  /*1190*/  IMAD.HI.U32 R16, R41, R18, RZ ;  /* 0x0000001229107227 */ /* 0x000fe200078e00ff */
[----:B------:R-:W-:-:S02]  /*11a0*/  IABS R20, R21 ;  /* 0x0000001500147213 */ /* 0x000fc40000000000 */
[----:B------:R-:W-:Y:S01]  /*11b0*/  ISETP.GE.AND P0, PT, R25, RZ, PT ;  /* 0x000000ff1900720c */ /* 0x000fe20003f06270 */
[--C-:B------:R-:W-:Y:S01]  /*11c0*/  @!P2 IMAD.IADD R15, R15, 0x1, -R40.reuse ;  /* 0x000000010f0fa824 */ /* 0x100fe200078e0a28 */
[----:B------:R-:W-:Y:S01]  /*11d0*/  IABS R24, R30 ;  /* 0x0000001e00187213 */ /* 0x000fe20000000000 */
[--C-:B------:R-:W-:Y:S01]  /*11e0*/  @!P4 IMAD.IADD R13, R13, 0x1, -R40.reuse ;  /* 0x000000010d0dc824 */ /* 0x100fe200078e0a28 */
[----:B------:R-:W-:Y:S01]  /*11f0*/  ISETP.GE.AND P4, PT, R19, RZ, PT ;  /* 0x000000ff1300720c */ /* 0x000fe20003f86270 */
[----:B------:R-:W-:Y:S01]  /*1200*/  @!P3 IMAD.IADD R14, R14, 0x1, -R40 ;  /* 0x000000010e0eb824 */ /* 0x000fe200078e0a28 */
[----:B------:R-:W-:Y:S01]  /*1210*/  IADD3 R19, -R16, RZ, RZ ;  /* 0x000000ff10137210 */ /* 0x000fe20007ffe1ff */
[----:B------:R-:W-:Y:S01]  /*1220*/  IMAD.HI.U32 R17, R41, R20, RZ ;  /* 0x0000001429117227 */ /* 0x000fe200078e00ff */
[----:B------:R-:W-:Y:S02]  /*1230*/  ISETP.GT.U32.AND P2, PT, R40, R15, PT ;  /* 0x0000000f2800720c */ /* 0x000fe40003f44070 */
[----:B------:R-:W-:Y:S01]  /*1240*/  ISETP.GE.AND P3, PT, R28, RZ, PT ;  /* 0x000000ff1c00720c */ /* 0x000fe20003f66270 */
[C---:B------:R-:W-:Y:S01]  /*1250*/  IMAD R16, R40.reuse, R19, R18 ;  /* 0x0000001328107224 */ /* 0x040fe200078e0212 */
[----:B------:R-:W-:Y:S01]  /*1260*/  IADD3 R18, R61, 0xd, RZ ;  /* 0x0000000d3d127810 */ /* 0x000fe20007ffe0ff */
[----:B------:R-:W-:Y:S01]  /*1270*/  @!P6 IMAD.MOV R13, RZ, RZ, -R13 ;  /* 0x000000ffff0de224 */ /* 0x000fe200078e0a0d */
[----:B------:R-:W-:Y:S01]  /*1280*/  IABS R25, R31 ;  /* 0x0000001f00197213 */ /* 0x000fe20000000000 */
[----:B------:R-:W-:Y:S01]  /*1290*/  IMAD.MOV R17, RZ, RZ, -R17 ;  /* 0x000000ffff117224 */ /* 0x000fe200078e0a11 */
[----:B------:R-:W-:Y:S01]  /*12a0*/  ISETP.GT.U32.AND P6, PT, R40, R16, PT ;  /* 0x000000102800720c */ /* 0x000fe20003fc4070 */
[----:B------:R-:W-:Y:S01]  /*12b0*/  @!P5 IMAD.MOV R10, RZ, RZ, -R10 ;  /* 0x000000ffff0ad224 */ /* 0x000fe200078e0a0a */
[----:B------:R-:W-:Y:S01]  /*12c0*/  ISETP.GE.AND P5, PT, R26, RZ, PT ;  /* 0x000000ff1a00720c */ /* 0x000fe20003fa6270 */
[----:B------:R-:W-:Y:S01]  /*12d0*/  IMAD R17, R40, R17, R20 ;  /* 0x0000001128117224 */ /* 0x000fe200078e0214 */
[----:B------:R-:W-:Y:S01]  /*12e0*/  IABS R20, R18 ;  /* 0x0000001200147213 */ /* 0x000fe20000000000 */
[----:B------:R-:W-:Y:S01]  /*12f0*/  @!P2 IMAD.IADD R15, R15, 0x1, -R40 ;  /* 0x000000010f0fa824 */ /* 0x000fe200078e0a28 */
[----:B------:R-:W-:Y:S01]  /*1300*/  IABS R27, R33 ;  /* 0x00000021001b7213 */ /* 0x000fe20000000000 */
[----:B------:R-:W-:-:S02]  /*1310*/  VIADD R26, R61, 0xf ;  /* 0x0000000f3d1a7836 */ /* 0x000fc40000000000 */
[----:B------:R-:W-:Y:S01]  /*1320*/  VIADD R19, R61, 0xe ;  /* 0x0000000e3d137836 */ /* 0x000fe20000000000 */
[----:B------:R-:W-:Y:S01]  /*1330*/  @!P3 IADD3 R15, -R15, RZ, RZ ;  /* 0x000000ff0f0fb210 */ /* 0x000fe20007ffe1ff */
[----:B------:R-:W-:Y:S01]  /*1340*/  @!P0 IMAD.MOV R12, RZ, RZ, -R12 ;  /* 0x000000ffff0c8224 */ /* 0x000fe200078e0a0c */
[----:B------:R-:W-:Y:S01]  /*1350*/  ISETP.GT.U32.AND P3, PT, R40, R17, PT ;  /* 0x000000112800720c */ /* 0x000fe20003f64070 */
[----:B------:R-:W-:Y:S01]  /*1360*/  @!P6 IMAD.IADD R16, R16, 0x1, -R40 ;  /* 0x000000011010e824 */ /* 0x000fe200078e0a28 */
[----:B------:R-:W-:Y:S01]  /*1370*/  ISETP.GE.AND P0, PT, R21, RZ, PT ;  /* 0x000000ff1500720c */ /* 0x000fe20003f06270 */
[C---:B------:R-:W-:Y:S01]  /*1380*/  VIADD R34, R61.reuse, 0x14 ;  /* 0x000000143d227836 */ /* 0x040fe20000000000 */
[----:B------:R-:W-:Y:S01]  /*1390*/  @!P5 IADD3 R14, -R14, RZ, RZ ;  /* 0x000000ff0e0ed210 */ /* 0x000fe20007ffe1ff */
[----:B------:R-:W-:Y:S01]  /*13a0*/  VIADD R35, R61, 0x15 ;  /* 0x000000153d237836 */ /* 0x000fe20000000000 */
[----:B------:R-:W-:Y:S01]  /*13b0*/  ISETP.GE.AND P5, PT, R18, RZ, PT ;  /* 0x000000ff1200720c */ /* 0x000fe20003fa6270 */
[----:B------:R-:W-:Y:S01]  /*13c0*/  IMAD.HI.U32 R18, R41, R20, RZ ;  /* 0x0000001429127227 */ /* 0x000fe200078e00ff */
[----:B------:R-:W-:-:S02]  /*13d0*/  ISETP.GT.U32.AND P6, PT, R40, R16, PT ;  /* 0x000000102800720c */ /* 0x000fc40003fc4070 */
[----:B------:R-:W-:Y:S01]  /*13e0*/  IABS R23, R26 ;  /* 0x0000001a00177213 */ /* 0x000fe20000000000 */
[----:B------:R-:W-:Y:S01]  /*13f0*/  IMAD.MOV R21, RZ, RZ, -R18 ;  /* 0x000000ffff157224 */ /* 0x000fe200078e0a12 */
[----:B------:R-:W-:Y:S01]  /*1400*/  IABS R22, R19 ;  /* 0x0000001300167213 */ /* 0x000fe20000000000 */
[----:B------:R-:W-:Y:S01]  /*1410*/  VIADD R36, R61, 0x17 ;  /* 0x000000173d247836 */ /* 0x000fe20000000000 */
[----:B------:R-:W-:Y:S01]  /*1420*/  @!P3 IADD3 R17, R17, -R40, RZ ;  /* 0x800000281111b210 */ /* 0x000fe20007ffe0ff */
[C---:B------:R-:W-:Y:S01]  /*1430*/  IMAD R18, R40.reuse, R21, R20 ;  /* 0x0000001528127224 */ /* 0x040fe200078e0214 */
[----:B------:R-:W-:Y:S01]  /*1440*/  ISETP.GE.AND P2, PT, R19, RZ, PT ;  /* 0x000000ff1300720c */ /* 0x000fe20003f46270 */
[C---:B------:R-:W-:Y:S01]  /*1450*/  IMAD.HI.U32 R20, R41.reuse, R23, RZ ;  /* 0x0000001729147227 */ /* 0x040fe200078e00ff */
[----:B------:R-:W-:Y:S02]  /*1460*/  ISETP.GT.U32.AND P3, PT, R40, R17, PT ;  /* 0x000000112800720c */ /* 0x000fe40003f64070 */
[----:B------:R-:W-:Y:S01]  /*1470*/  IABS R28, R34 ;  /* 0x00000022001c7213 */ /* 0x000fe20000000000 */
[----:B------:R-:W-:Y:S01]  /*1480*/  IMAD.HI.U32 R19, R41, R22, RZ ;  /* 0x0000001629137227 */ /* 0x000fe200078e00ff */
[----:B------:R-:W-:-:S03]  /*1490*/  IABS R29, R35 ;  /* 0x00000023001d7213 */ /* 0x000fc60000000000 */
[----:B------:R-:W-:Y:S01]  /*14a0*/  @!P6 IMAD.IADD R16, R16, 0x1, -R40 ;  /* 0x000000011010e824 */ /* 0x000fe200078e0a28 */
[----:B------:R-:W-:Y:S01]  /*14b0*/  ISETP.GT.U32.AND P6, PT, R40, R18, PT ;  /* 0x000000122800720c */ /* 0x000fe20003fc4070 */
[----:B------:R-:W-:-:S04]  /*14c0*/  IMAD.HI.U32 R21, R41, R24, RZ ;  /* 0x0000001829157227 */ /* 0x000fc800078e00ff */
[----:B------:R-:W-:Y:S02]  /*14d0*/  IMAD.MOV R20, RZ, RZ, -R20 ;  /* 0x000000ffff147224 */ /* 0x000fe400078e0a14 */
[----:B------:R-:W-:Y:S02]  /*14e0*/  IMAD.MOV R19, RZ, RZ, -R19 ;  /* 0x000000ffff137224 */ /* 0x000fe400078e0a13 */
[----:B------:R-:W-:Y:S02]  /*14f0*/  IMAD.MOV R21, RZ, RZ, -R21 ;  /* 0x000000ffff157224 */ /* 0x000fe400078e0a15 */
[C---:B------:R-:W-:Y:S02]  /*1500*/  IMAD R20, R40.reuse, R20, R23 ;  /* 0x0000001428147224 */ /* 0x040fe400078e0217 */
[C---:B------:R-:W-:Y:S02]  /*1510*/  IMAD R19, R40.reuse, R19, R22 ;  /* 0x0000001328137224 */ /* 0x040fe400078e0216 */
[C---:B------:R-:W-:Y:S01]  /*1520*/  IMAD R21, R40.reuse, R21, R24 ;  /* 0x0000001528157224 */ /* 0x040fe200078e0218 */
[----:B------:R-:W-:Y:S01]  /*1530*/  IABS R24, R32 ;  /* 0x0000002000187213 */ /* 0x000fe20000000000 */
[----:B------:R-:W-:Y:S01]  /*1540*/  @!P3 IMAD.IADD R17, R17, 0x1, -R40 ;  /* 0x000000011111b824 */ /* 0x000fe200078e0a28 */
[C---:B------:R-:W-:Y:S01]  /*1550*/  ISETP.GT.U32.AND P3, PT, R40.reuse, R20, PT ;  /* 0x000000142800720c */ /* 0x040fe20003f64070 */
[----:B------:R-:W-:Y:S01]  /*1560*/  @!P4 IMAD.MOV R16, RZ, RZ, -R16 ;  /* 0x000000ffff10c224 */ /* 0x000fe200078e0a10 */
[----:B------:R-:W-:Y:S01]  /*1570*/  ISETP.GT.U32.AND P4, PT, R40, R19, PT ;  /* 0x000000132800720c */ /* 0x000fe20003f84070 */
[----:B------:R-:W-:Y:S01]  /*1580*/  @!P6 IMAD.IADD R18, R18, 0x1, -R40 ;  /* 0x000000011212e824 */ /* 0x000fe200078e0a28 */
[----:B------:R-:W-:Y:S01]  /*1590*/  ISETP.GT.U32.AND P6, PT, R40, R21, PT ;  /* 0x000000152800720c */ /* 0x000fe20003fc4070 */
[----:B------:R-:W-:-:S04]  /*15a0*/  IMAD.HI.U32 R22, R41, R25, RZ ;  /* 0x0000001929167227 */ /* 0x000fc800078e00ff */
[----:B------:R-:W-:Y:S01]  /*15b0*/  IMAD.HI.U32 R23, R41, R24, RZ ;  /* 0x0000001829177227 */ /* 0x000fe200078e00ff */
[----:B------:R-:W-:-:S03]  /*15c0*/  IADD3 R22, -R22, RZ, RZ ;  /* 0x000000ff16167210 */ /* 0x000fc60007ffe1ff */
[--C-:B------:R-:W-:Y:S01]  /*15d0*/  @!P3 IMAD.IADD R20, R20, 0x1, -R40.reuse ;  /* 0x000000011414b824 */ /* 0x100fe200078e0a28 */
[----:B------:R-:W-:Y:S01]  /*15e0*/  IADD3 R23, -R23, RZ, RZ ;  /* 0x000000ff17177210 */ /* 0x000fe20007ffe1ff */
[C---:B------:R-:W-:Y:S01]  /*15f0*/  IMAD R22, R40.reuse, R22, R25 ;  /* 0x0000001628167224 */ /* 0x040fe200078e0219 */
[----:B------:R-:W-:Y:S01]  /*1600*/  @!P4 IADD3 R19, R19, -R40, RZ ;  /* 0x800000281313c210 */ /* 0x000fe20007ffe0ff */
[----:B------:R-:W-:Y:S01]  /*1610*/  @!P6 IMAD.IADD R21, R21, 0x1, -R40 ;  /* 0x000000011515e824 */ /* 0x000fe200078e0a28 */
[C---:B------:R-:W-:Y:S01]  /*1620*/  ISETP.GT.U32.AND P4, PT, R40.reuse, R18, PT ;  /* 0x000000122800720c */ /* 0x040fe20003f84070 */
[C---:B------:R-:W-:Y:S01]  /*1630*/  IMAD R23, R40.reuse, R23, R24 ;  /* 0x0000001728177224 */ /* 0x040fe200078e0218 */
[C---:B------:R-:W-:Y:S01]  /*1640*/  ISETP.GT.U32.AND P6, PT, R40.reuse, R20, PT ;  /* 0x000000142800720c */ /* 0x040fe20003fc4070 */
[----:B------:R-:W-:Y:S01]  /*1650*/  @!P0 IMAD.MOV R17, RZ, RZ, -R17 ;  /* 0x000000ffff118224 */ /* 0x000fe200078e0a11 */
[C---:B------:R-:W-:Y:S01]  /*1660*/  ISETP.GT.U32.AND P3, PT, R40.reuse, R19, PT ;  /* 0x000000132800720c */ /* 0x040fe20003f64070 */
[----:B------:R-:W-:Y:S01]  /*1670*/  IMAD.HI.U32 R24, R41, R27, RZ ;  /* 0x0000001b29187227 */ /* 0x000fe200078e00ff */
[----:B------:R-:W-:-:S03]  /*1680*/  ISETP.GT.U32.AND P0, PT, R40, R21, PT ;  /* 0x000000152800720c */ /* 0x000fc60003f04070 */
[----:B------:R-:W-:-:S04]  /*1690*/  IMAD.HI.U32 R25, R41, R28, RZ ;  /* 0x0000001c29197227 */ /* 0x000fc800078e00ff */
[--C-:B------:R-:W-:Y:S01]  /*16a0*/  @!P4 IMAD.IADD R18, R18, 0x1, -R40.reuse ;  /* 0x000000011212c824 */ /* 0x100fe200078e0a28 */
[----:B------:R-:W-:Y:S01]  /*16b0*/  ISETP.GT.U32.AND P4, PT, R40, R22, PT ;  /* 0x000000162800720c */ /* 0x000fe20003f84070 */
[--C-:B------:R-:W-:Y:S01]  /*16c0*/  @!P6 IMAD.IADD R20, R20, 0x1, -R40.reuse ;  /* 0x000000011414e824 */ /* 0x100fe200078e0a28 */
[----:B------:R-:W-:Y:S01]  /*16d0*/  ISETP.GT.U32.AND P6, PT, R40, R23, PT ;  /* 0x000000172800720c */ /* 0x000fe20003fc4070 */
[----:B------:R-:W-:Y:S01]  /*16e0*/  @!P3 IMAD.IADD R19, R19, 0x1, -R40 ;  /* 0x000000011313b824 */ /* 0x000fe200078e0a28 */
[----:B------:R-:W-:Y:S01]  /*16f0*/  ISETP.GE.AND P3, PT, R26, RZ, PT ;  /* 0x000000ff1a00720c */ /* 0x000fe20003f66270 */
[----:B------:R-:W-:Y:S01]  /*1700*/  IMAD.HI.U32 R26, R41, R29, RZ ;  /* 0x0000001d291a7227 */ /* 0x000fe200078e00ff */
[----:B------:R-:W-:Y:S02]  /*1710*/  @!P0 IADD3 R21, R21, -R40, RZ ;  /* 0x8000002815158210 */ /* 0x000fe40007ffe0ff */
[----:B------:R-:W-:Y:S01]  /*1720*/  ISETP.GE.AND P0, PT, R30, RZ, PT ;  /* 0x000000ff1e00720c */ /* 0x000fe20003f06270 */
[----:B------:R-:W-:Y:S01]  /*1730*/  IMAD.MOV R24, RZ, RZ, -R24 ;  /* 0x000000ffff187224 */ /* 0x000fe200078e0a18 */
[----:B------:R-:W-:Y:S01]  /*1740*/  @!P2 IADD3 R19, -R19, RZ, RZ ;  /* 0x000000ff1313a210 */ /* 0x000fe20007ffe1ff */
[----:B------:R-:W-:-:S02]  /*1750*/  IMAD.MOV R25, RZ, RZ, -R25 ;  /* 0x000000ffff197224 */ /* 0x000fc400078e0a19 */
[----:B------:R-:W-:Y:S01]  /*1760*/  @!P4 IADD3 R22, R22, -R40, RZ ;  /* 0x800000281616c210 */ /* 0x000fe20007ffe0ff */
[----:B------:R-:W-:Y:S01]  /*1770*/  IMAD.MOV R30, RZ, RZ, -R26 ;  /* 0x000000ffff1e7224 */ /* 0x000fe200078e0a1a */
[----:B------:R-:W-:Y:S01]  /*1780*/  ISETP.GE.AND P4, PT, R31, RZ, PT ;  /* 0x000000ff1f00720c */ /* 0x000fe20003f86270 */
[----:B------:R-:W-:Y:S01]  /*1790*/  @!P6 IMAD.IADD R23, R23, 0x1, -R40 ;  /* 0x000000011717e824 */ /* 0x000fe200078e0a28 */
[C---:B------:R-:W-:Y:S01]  /*17a0*/  ISETP.GT.U32.AND P6, PT, R40.reuse, R22, PT ;  /* 0x000000162800720c */ /* 0x040fe20003fc4070 */
[C---:B------:R-:W-:Y:S02]  /*17b0*/  IMAD R26, R40.reuse, R24, R27 ;  /* 0x00000018281a7224 */ /* 0x040fe400078e021b */
[C---:B------:R-:W-:Y:S02]  /*17c0*/  IMAD R24, R40.reuse, R25, R28 ;  /* 0x0000001928187224 */ /* 0x040fe400078e021c */
[C---:B------:R-:W-:Y:S01]  /*17d0*/  IMAD R25, R40.reuse, R30, R29 ;  /* 0x0000001e28197224 */ /* 0x040fe200078e021d */
[C---:B------:R-:W-:Y:S01]  /*17e0*/  ISETP.GT.U32.AND P2, PT, R40.reuse, R26, PT ;  /* 0x0000001a2800720c */ /* 0x040fe20003f44070 */
[----:B------:R-:W-:Y:S01]  /*17f0*/  @!P3 IMAD.MOV R20, RZ, RZ, -R20 ;  /* 0x000000ffff14b224 */ /* 0x000fe200078e0a14 */
[C---:B------:R-:W-:Y:S01]  /*1800*/  ISETP.GT.U32.AND P3, PT, R40.reuse, R24, PT ;  /* 0x000000182800720c */ /* 0x040fe20003f64070 */
[----:B------:R-:W-:Y:S01]  /*1810*/  VIADD R31, R61, 0x16 ;  /* 0x000000163d1f7836 */ /* 0x000fe20000000000 */
[----:B------:R-:W-:Y:S01]  /*1820*/  IABS R30, R36 ;  /* 0x00000024001e7213 */ /* 0x000fe20000000000 */
[----:B------:R-:W-:Y:S01]  /*1830*/  @!P5 IMAD.MOV R18, RZ, RZ, -R18 ;  /* 0x000000ffff12d224 */ /* 0x000fe200078e0a12 */
[----:B------:R-:W-:Y:S01]  /*1840*/  ISETP.GT.U32.AND P5, PT, R40, R23, PT ;  /* 0x000000172800720c */ /* 0x000fe20003fa4070 */
[----:B------:R-:W-:Y:S01]  /*1850*/  @!P0 IMAD.MOV R21, RZ, RZ, -R21 ;  /* 0x000000ffff158224 */ /* 0x000fe200078e0a15 */
[----:B------:R-:W-:Y:S01]  /*1860*/  @!P6 IADD3 R22, R22, -R40, RZ ;  /* 0x800000281616e210 */ /* 0x000fe20007ffe0ff */
[----:B------:R-:W-:Y:S01]  /*1870*/  IMAD.HI.U32 R28, R41, R30, RZ ;  /* 0x0000001e291c7227 */ /* 0x000fe200078e00ff */
[----:B------:R-:W-:-:S02]  /*1880*/  ISETP.GT.U32.AND P6, PT, R40, R25, PT ;  /* 0x000000192800720c */ /* 0x000fc40003fc4070 */
[----:B------:R-:W-:Y:S01]  /*1890*/  IABS R29, R31 ;  /* 0x0000001f001d7213 */ /* 0x000fe20000000000 */
[--C-:B------:R-:W-:Y:S01]  /*18a0*/  @!P2 IMAD.IADD R26, R26, 0x1, -R40.reuse ;  /* 0x000000011a1aa824 */ /* 0x100fe200078e0a28 */
[----:B------:R-:W-:Y:S01]  /*18b0*/  ISETP.GE.AND P0, PT, R32, RZ, PT ;  /* 0x000000ff2000720c */ /* 0x000fe20003f06270 */
[--C-:B------:R-:W-:Y:S01]  /*18c0*/  @!P3 IMAD.IADD R24, R24, 0x1, -R40.reuse ;  /* 0x000000011818b824 */ /* 0x100fe200078e0a28 */
[----:B------:R-:W-:Y:S01]  /*18d0*/  ISETP.GE.AND P2, PT, R34, RZ, PT ;  /* 0x000000ff2200720c */ /* 0x000fe20003f46270 */
[----:B------:R-:W-:Y:S01]  /*18e0*/  IMAD.HI.U32 R27, R41, R29, RZ ;  /* 0x0000001d291b7227 */ /* 0x000fe200078e00ff */
[C---:B------:R-:W-:Y:S02]  /*18f0*/  ISETP.GT.U32.AND P3, PT, R40.reuse, R26, PT ;  /* 0x0000001a2800720c */ /* 0x040fe40003f64070 */
[----:B------:R-:W-:Y:S01]  /*1900*/  IABS R34, R38 ;  /* 0x0000002600227213 */ /* 0x000fe20000000000 */
[--C-:B------:R-:W-:Y:S01]  /*1910*/  @!P5 IMAD.IADD R23, R23, 0x1, -R40.reuse ;  /* 0x000000011717d824 */ /* 0x100fe200078e0a28 */
[----:B------:R-:W-:Y:S01]  /*1920*/  IADD3 R27, -R27, RZ, RZ ;  /* 0x000000ff1b1b7210 */ /* 0x000fe20007ffe1ff */
[----:B------:R-:W-:Y:S01]  /*1930*/  @!P6 IMAD.IADD R25, R25, 0x1, -R40 ;  /* 0x000000011919e824 */ /* 0x000fe200078e0a28 */
[C---:B------:R-:W-:Y:S01]  /*1940*/  ISETP.GT.U32.AND P6, PT, R40.reuse, R24, PT ;  /* 0x000000182800720c */ /* 0x040fe20003fc4070 */
[----:B------:R-:W-:Y:S01]  /*1950*/  @!P4 IMAD.MOV R22, RZ, RZ, -R22 ;  /* 0x000000ffff16c224 */ /* 0x000fe200078e0a16 */
[----:B------:R-:W-:Y:S01]  /*1960*/  ISETP.GE.AND P5, PT, R33, RZ, PT ;  /* 0x000000ff2100720c */ /* 0x000fe20003fa6270 */
[----:B------:R-:W-:Y:S01]  /*1970*/  IMAD R27, R40, R27, R29 ;  /* 0x0000001b281b7224 */ /* 0x000fe200078e021d */
[----:B------:R-:W-:Y:S01]  /*1980*/  @!P0 IADD3 R23, -R23, RZ, RZ ;  /* 0x000000ff17178210 */ /* 0x000fe20007ffe1ff */
[----:B------:R-:W-:Y:S01]  /*1990*/  IMAD.MOV R29, RZ, RZ, -R28 ;  /* 0x000000ffff1d7224 */ /* 0x000fe200078e0a1c */
[----:B------:R-:W-:Y:S01]  /*19a0*/  ISETP.GE.AND P0, PT, R35, RZ, PT ;  /* 0x000000ff2300720c */ /* 0x000fe20003f06270 */
[----:B------:R-:W-:Y:S01]  /*19b0*/  @!P3 IMAD.IADD R26, R26, 0x1, -R40 ;  /* 0x000000011a1ab824 */ /* 0x000fe200078e0a28 */
[C---:B------:R-:W-:Y:S01]  /*19c0*/  ISETP.GT.U32.AND P3, PT, R40.reuse, R27, PT ;  /* 0x0000001b2800720c */ /* 0x040fe20003f64070 */
[C---:B------:R-:W-:Y:S01]  /*19d0*/  IMAD R28, R40.reuse, R29, R30 ;  /* 0x0000001d281c7224 */ /* 0x040fe200078e021e */
[----:B------:R-:W-:Y:S01]  /*19e0*/  ISETP.GT.U32.AND P4, PT, R40, R25, PT ;  /* 0x000000192800720c */ /* 0x000fe20003f84070 */
[----:B------:R-:W-:-:S02]  /*19f0*/  VIADD R35, R61, 0x18 ;  /* 0x000000183d237836 */ /* 0x000fc40000000000 */
[----:B------:R-:W-:Y:S01]  /*1a00*/  @!P6 IMAD.IADD R24, R24, 0x1, -R40 ;  /* 0x000000011818e824 */ /* 0x000fe200078e0a28 */
[----:B------:R-:W-:Y:S01]  /*1a10*/  ISETP.GT.U32.AND P6, PT, R40, R28, PT ;  /* 0x0000001c2800720c */ /* 0x000fe20003fc4070 */
[C---:B------:R-:W-:Y:S01]  /*1a20*/  VIADD R37, R61.reuse, 0x19 ;  /* 0x000000193d257836 */ /* 0x040fe20000000000 */
[----:B------:R-:W-:Y:S01]  /*1a30*/  IABS R32, R35 ;  /* 0x0000002300207213 */ /* 0x000fe20000000000 */
[----:B------:R-:W-:Y:S02]  /*1a40*/  @!P5 IMAD.MOV R26, RZ, RZ, -R26 ;  /* 0x000000ffff1ad224 */ /* 0x000fe400078e0a1a */
[----:B------:R-:W-:Y:S01]  /*1a50*/  VIADD R45, R61, 0x1c ;  /* 0x0000001c3d2d7836 */ /* 0x000fe20000000000 */
[----:B------:R-:W-:Y:S01]  /*1a60*/  IABS R33, R37 ;  /* 0x0000002500217213 */ /* 0x000fe20000000000 */
[----:B------:R-:W-:-:S04]  /*1a70*/  IMAD.HI.U32 R29, R41, R32, RZ ;  /* 0x00000020291d7227 */ /* 0x000fc800078e00ff */
[--C-:B------:R-:W-:Y:S01]  /*1a80*/  @!P3 IMAD.IADD R27, R27, 0x1, -R40.reuse ;  /* 0x000000011b1bb824 */ /* 0x100fe200078e0a28 */
[----:B------:R-:W-:Y:S01]  /*1a90*/  ISETP.GE.AND P3, PT, R36, RZ, PT ;  /* 0x000000ff2400720c */ /* 0x000fe20003f66270 */
[----:B------:R-:W-:Y:S01]  /*1aa0*/  IMAD.MOV R29, RZ, RZ, -R29 ;  /* 0x000000ffff1d7224 */ /* 0x000fe200078e0a1d */
[----:B------:R-:W-:Y:S01]  /*1ab0*/  @!P6 IADD3 R28, R28, -R40, RZ ;  /* 0x800000281c1ce210 */ /* 0x000fe20007ffe0ff */
[----:B------:R-:W-:Y:S01]  /*1ac0*/  @!P4 IMAD.IADD R25, R25, 0x1, -R40 ;  /* 0x000000011919c824 */ /* 0x000fe200078e0a28 */
[C---:B------:R-:W-:Y:S01]  /*1ad0*/  ISETP.GT.U32.AND P5, PT, R40.reuse, R27, PT ;  /* 0x0000001b2800720c */ /* 0x040fe20003fa4070 */
[C---:B------:R-:W-:Y:S01]  /*1ae0*/  IMAD R29, R40.reuse, R29, R32 ;  /* 0x0000001d281d7224 */ /* 0x040fe200078e0220 */
[----:B------:R-:W-:Y:S01]  /*1af0*/  ISETP.GT.U32.AND P6, PT, R40, R28, PT ;  /* 0x0000001c2800720c */ /* 0x000fe20003fc4070 */
[----:B------:R-:W-:Y:S01]  /*1b00*/  IMAD.HI.U32 R30, R41, R33, RZ ;  /* 0x00000021291e7227 */ /* 0x000fe200078e00ff */
[----:B------:R-:W-:Y:S02]  /*1b10*/  ISETP.GE.AND P4, PT, R31, RZ, PT ;  /* 0x000000ff1f00720c */ /* 0x000fe40003f86270 */
[----:B------:R-:W-:Y:S01]  /*1b20*/  @!P0 IADD3 R25, -R25, RZ, RZ ;  /* 0x000000ff19198210 */ /* 0x000fe20007ffe1ff */
[----:B------:R-:W-:Y:S01]  /*1b30*/  IMAD.MOV R30, RZ, RZ, -R30 ;  /* 0x000000ffff1e7224 */ /* 0x000fe200078e0a1e */
[----:B------:R-:W-:Y:S01]  /*1b40*/  ISETP.GE.AND P0, PT, R37, RZ, PT ;  /* 0x000000ff2500720c */ /* 0x000fe20003f06270 */
[----:B------:R-:W-:-:S04]  /*1b50*/  IMAD.HI.U32 R31, R41, R34, RZ ;  /* 0x00000022291f7227 */ /* 0x000fc800078e00ff */
[----:B------:R-:W-:Y:S01]  /*1b60*/  @!P5 IMAD.IADD R27, R27, 0x1, -R40 ;  /* 0x000000011b1bd824 */ /* 0x000fe200078e0a28 */
[----:B------:R-:W-:Y:S01]  /*1b70*/  ISETP.GE.AND P5, PT, R38, RZ, PT ;  /* 0x000000ff2600720c */ /* 0x000fe20003fa6270 */
[----:B------:R-:W-:Y:S01]  /*1b80*/  IMAD R30, R40, R30, R33 ;  /* 0x0000001e281e7224 */ /* 0x000fe200078e0221 */
[----:B------:R-:W-:Y:S01]  /*1b90*/  @!P6 IADD3 R28, R28, -R40, RZ ;  /* 0x800000281c1ce210 */ /* 0x000fe20007ffe0ff */
[----:B------:R-:W-:Y:S01]  /*1ba0*/  IMAD.MOV R31, RZ, RZ, -R31 ;  /* 0x000000ffff1f7224 */ /* 0x000fe200078e0a1f */
[C---:B------:R-:W-:Y:S01]  /*1bb0*/  ISETP.GT.U32.AND P6, PT, R40.reuse, R29, PT ;  /* 0x0000001d2800720c */ /* 0x040fe20003fc4070 */
[----:B------:R-:W-:Y:S01]  /*1bc0*/  @!P2 IMAD.MOV R24, RZ, RZ, -R24 ;  /* 0x000000ffff18a224 */ /* 0x000fe200078e0a18 */
[----:B------:R-:W-:Y:S01]  /*1bd0*/  @!P4 IADD3 R27, -R27, RZ, RZ ;  /* 0x000000ff1b1bc210 */ /* 0x000fe20007ffe1ff */
[C---:B------:R-:W-:Y:S01]  /*1be0*/  IMAD R33, R40.reuse, R31, R34 ;  /* 0x0000001f28217224 */ /* 0x040fe200078e0222 */
[----:B------:R-:W-:Y:S01]  /*1bf0*/  ISETP.GT.U32.AND P4, PT, R40, R30, PT ;  /* 0x0000001e2800720c */ /* 0x000fe20003f84070 */
[----:B------:R-:W-:Y:S01]  /*1c00*/  VIADD R31, R61, 0x1b ;  /* 0x0000001b3d1f7836 */ /* 0x000fe20000000000 */
[----:B------:R-:W-:Y:S01]  /*1c10*/  ISETP.GE.AND P2, PT, R35, RZ, PT ;  /* 0x000000ff2300720c */ /* 0x000fe20003f46270 */
[----:B------:R-:W-:Y:S01]  /*1c20*/  @!P3 IMAD.MOV R28, RZ, RZ, -R28 ;  /* 0x000000ffff1cb224 */ /* 0x000fe200078e0a1c */
[----:B------:R-:W-:Y:S01]  /*1c30*/  IABS R35, R45 ;  /* 0x0000002d00237213 */ /* 0x000fe20000000000 */
[----:B------:R-:W-:Y:S01]  /*1c40*/  VIADD R46, R61, 0x1d ;  /* 0x0000001d3d2e7836 */ /* 0x000fe20000000000 */
[----:B------:R-:W-:Y:S01]  /*1c50*/  IABS R34, R31 ;  /* 0x0000001f00227213 */ /* 0x000fe20000000000 */
[----:B------:R-:W-:Y:S01]  /*1c60*/  IMAD.HI.U32 R36, R41, R39, RZ ;  /* 0x0000002729247227 */ /* 0x000fe200078e00ff */
[----:B------:R-:W-:-:S02]  /*1c70*/  ISETP.GE.AND P3, PT, R31, RZ, PT ;  /* 0x000000ff1f00720c */ /* 0x000fc40003f66270 */
[----:B------:R-:W-:Y:S01]  /*1c80*/  IABS R37, R46 ;  /* 0x0000002e00257213 */ /* 0x000fe20000000000 */
[--C-:B------:R-:W-:Y:S01]  /*1c90*/  @!P6 IMAD.IADD R29, R29, 0x1, -R40.reuse ;  /* 0x000000011d1de824 */ /* 0x100fe200078e0a28 */
[----:B------:R-:W-:Y:S01]  /*1ca0*/  IADD3 R36, -R36, RZ, RZ ;  /* 0x000000ff24247210 */ /* 0x000fe20007ffe1ff */
[----:B------:R-:W-:Y:S02]  /*1cb0*/  @!P4 IMAD.IADD R30, R30, 0x1, -R40 ;  /* 0x000000011e1ec824 */ /* 0x000fe400078e0a28 */
[C---:B------:R-:W-:Y:S01]  /*1cc0*/  IMAD.HI.U32 R31, R41.reuse, R34, RZ ;  /* 0x00000022291f7227 */ /* 0x040fe200078e00ff */
[C---:B------:R-:W-:Y:S02]  /*1cd0*/  ISETP.GT.U32.AND P6, PT, R40.reuse, R29, PT ;  /* 0x0000001d2800720c */ /* 0x040fe40003fc4070 */
[----:B------:R-:W-:Y:S01]  /*1ce0*/  ISETP.GT.U32.AND P4, PT, R40, R30, PT ;  /* 0x0000001e2800720c */ /* 0x000fe20003f84070 */
[----:B------:R-:W-:-:S04]  /*1cf0*/  IMAD.HI.U32 R32, R41, R35, RZ ;  /* 0x0000002329207227 */ /* 0x000fc800078e00ff */
[----:B------:R-:W-:Y:S02]  /*1d00*/  IMAD.MOV R31, RZ, RZ, -R31 ;  /* 0x000000ffff1f7224 */ /* 0x000fe400078e0a1f */
[----:B------:R-:W-:Y:S02]  /*1d10*/  IMAD.MOV R32, RZ, RZ, -R32 ;  /* 0x000000ffff207224 */ /* 0x000fe400078e0a20 */
[C---:B------:R-:W-:Y:S02]  /*1d20*/  IMAD R34, R40.reuse, R31, R34 ;  /* 0x0000001f28227224 */ /* 0x040fe400078e0222 */
[----:B------:R-:W-:Y:S01]  /*1d30*/  @!P6 IADD3 R29, R29, -R40, RZ ;  /* 0x800000281d1de210 */ /* 0x000fe20007ffe0ff */
[C---:B------:R-:W-:Y:S01]  /*1d40*/  IMAD R32, R40.reuse, R32, R35 ;  /* 0x0000002028207224 */ /* 0x040fe200078e0223 */
[----:B------:R-:W-:Y:S01]  /*1d50*/  ISETP.GT.U32.AND P6, PT, R40, R33, PT ;  /* 0x000000212800720c */ /* 0x000fe20003fc4070 */
[----:B------:R-:W-:Y:S01]  /*1d60*/  @!P4 IMAD.IADD R30, R30, 0x1, -R40 ;  /* 0x000000011e1ec824 */ /* 0x000fe200078e0a28 */
[----:B------:R-:W-:Y:S01]  /*1d70*/  ISETP.GT.U32.AND P4, PT, R40, R34, PT ;  /* 0x000000222800720c */ /* 0x000fe20003f84070 */
[----:B------:R-:W-:-:S02]  /*1d80*/  VIADD R47, R61, 0x1e ;  /* 0x0000001e3d2f7836 */ /* 0x000fc40000000000 */
[----:B------:R-:W-:Y:S01]  /*1d90*/  VIADD R49, R61, 0x20 ;  /* 0x000000203d317836 */ /* 0x000fe20000000000 */
[----:B------:R-:W-:Y:S01]  /*1da0*/  @!P0 IADD3 R30, -R30, RZ, RZ ;  /* 0x000000ff1e1e8210 */ /* 0x000fe20007ffe1ff */
[----:B------:R-:W-:Y:S01]  /*1db0*/  IMAD.HI.U32 R31, R41, R37, RZ ;  /* 0x00000025291f7227 */ /* 0x000fe200078e00ff */
[----:B------:R-:W-:-:S03]  /*1dc0*/  IABS R38, R47 ;  /* 0x0000002f00267213 */ /* 0x000fc60000000000 */
[C---:B------:R-:W-:Y:S01]  /*1dd0*/  IMAD R36, R40.reuse, R36, R39 ;  /* 0x0000002428247224 */ /* 0x040fe200078e0227 */
[----:B------:R-:W-:Y:S01]  /*1de0*/  IABS R39, R49 ;  /* 0x0000003100277213 */ /* 0x000fe20000000000 */
[--C-:B------:R-:W-:Y:S01]  /*1df0*/  @!P6 IMAD.IADD R33, R33, 0x1, -R40.reuse ;  /* 0x000000012121e824 */ /* 0x100fe200078e0a28 */
[----:B------:R-:W-:Y:S01]  /*1e00*/  ISETP.GT.U32.AND P6, PT, R40, R32, PT ;  /* 0x000000202800720c */ /* 0x000fe20003fc4070 */
[----:B------:R-:W-:Y:S02]  /*1e10*/  @!P4 IMAD.IADD R34, R34, 0x1, -R40 ;  /* 0x000000012222c824 */ /* 0x000fe400078e0a28 */
[----:B------:R-:W-:Y:S01]  /*1e20*/  IMAD.MOV R31, RZ, RZ, -R31 ;  /* 0x000000ffff1f7224 */ /* 0x000fe200078e0a1f */
[----:B------:R-:W-:Y:S01]  /*1e30*/  ISETP.GT.U32.AND P4, PT, R40, R33, PT ;  /* 0x000000212800720c */ /* 0x000fe20003f84070 */
[----:B------:R-:W-:-:S04]  /*1e40*/  IMAD.HI.U32 R35, R41, R38, RZ ;  /* 0x0000002629237227 */ /* 0x000fc800078e00ff */
[----:B------:R-:W-:Y:S02]  /*1e50*/  IMAD R31, R40, R31, R37 ;  /* 0x0000001f281f7224 */ /* 0x000fe400078e0225 */
[----:B------:R-:W-:Y:S02]  /*1e60*/  IMAD.MOV R35, RZ, RZ, -R35 ;  /* 0x000000ffff237224 */ /* 0x000fe400078e0a23 */
[----:B------:R-:W-:Y:S01]  /*1e70*/  @!P6 IMAD.IADD R32, R32, 0x1, -R40 ;  /* 0x000000012020e824 */ /* 0x000fe200078e0a28 */
[----:B------:R-:W-:Y:S01]  /*1e80*/  ISETP.GT.U32.AND P0, PT, R40, R31, PT ;  /* 0x0000001f2800720c */ /* 0x000fe20003f04070 */
[----:B------:R-:W-:-:S03]  /*1e90*/  IMAD.HI.U32 R37, R41, R39, RZ ;  /* 0x0000002729257227 */ /* 0x000fc600078e00ff */
[C---:B------:R-:W-:Y:S01]  /*1ea0*/  ISETP.GT.U32.AND P6, PT, R40.reuse, R32, PT ;  /* 0x000000202800720c */ /* 0x040fe20003fc4070 */
[C---:B------:R-:W-:Y:S02]  /*1eb0*/  IMAD R35, R40.reuse, R35, R38 ;  /* 0x0000002328237224 */ /* 0x040fe400078e0226 */
[----:B------:R-:W-:Y:S02]  /*1ec0*/  IMAD.MOV R37, RZ, RZ, -R37 ;  /* 0x000000ffff257224 */ /* 0x000fe400078e0a25 */
[----:B------:R-:W-:Y:S01]  /*1ed0*/  @!P2 IMAD.MOV R29, RZ, RZ, -R29 ;  /* 0x000000ffff1da224 */ /* 0x000fe200078e0a1d */
[C---:B------:R-:W-:Y:S01]  /*1ee0*/  ISETP.GT.U32.AND P2, PT, R40.reuse, R34, PT ;  /* 0x000000222800720c */ /* 0x040fe20003f44070 */
[--C-:B------:R-:W-:Y:S01]  /*1ef0*/  @!P4 IMAD.IADD R33, R33, 0x1, -R40.reuse ;  /* 0x000000012121c824 */ /* 0x100fe200078e0a28 */
[C---:B------:R-:W-:Y:S01]  /*1f00*/  ISETP.GT.U32.AND P4, PT, R40.reuse, R35, PT ;  /* 0x000000232800720c */ /* 0x040fe20003f84070 */
[----:B------:R-:W-:Y:S02]  /*1f10*/  IMAD R37, R40, R37, R39 ;  /* 0x0000002528257224 */ /* 0x000fe400078e0227 */
[----:B------:R-:W-:Y:S01]  /*1f20*/  VIADD R50, R61, 0x21 ;  /* 0x000000213d327836 */ /* 0x000fe20000000000 */
[----:B------:R-:W-:Y:S01]  /*1f30*/  @!P5 IADD3 R33, -R33, RZ, RZ ;  /* 0x000000ff2121d210 */ /* 0x000fe20007ffe1ff */
[--C-:B------:R-:W-:Y:S01]  /*1f40*/  @!P6 IMAD.IADD R32, R32, 0x1, -R40.reuse ;  /* 0x000000012020e824 */ /* 0x100fe200078e0a28 */
[----:B------:R-:W-:Y:S01]  /*1f50*/  ISETP.GT.U32.AND P6, PT, R40, R37, PT ;  /* 0x000000252800720c */ /* 0x000fe20003fc4070 */
[--C-:B------:R-:W-:Y:S01]  /*1f60*/  @!P0 IMAD.IADD R31, R31, 0x1, -R40.reuse ;  /* 0x000000011f1f8824 */ /* 0x100fe200078e0a28 */
[----:B------:R-:W-:Y:S01]  /*1f70*/  IABS R43, R50 ;  /* 0x00000032002b7213 */ /* 0x000fe20000000000 */
[----:B------:R-:W-:Y:S01]  /*1f80*/  VIADD R52, R61, 0x28 ;  /* 0x000000283d347836 */ /* 0x000fe20000000000 */
[----:B------:R-:W-:Y:S01]  /*1f90*/  ISETP.GE.AND P0, PT, R45, RZ, PT ;  /* 0x000000ff2d00720c */ /* 0x000fe20003f06270 */
[----:B------:R-:W-:Y:S01]  /*1fa0*/  @!P2 IMAD.IADD R34, R34, 0x1, -R40 ;  /* 0x000000012222a824 */ /* 0x000fe200078e0a28 */
[----:B------:R-:W-:Y:S01]  /*1fb0*/  ISETP.GT.U32.AND P2, PT, R40, R36, PT ;  /* 0x000000242800720c */ /* 0x000fe20003f44070 */
[----:B------:R-:W-:Y:S01]  /*1fc0*/  IMAD.HI.U32 R38, R41, R43, RZ ;  /* 0x0000002b29267227 */ /* 0x000fe200078e00ff */
[----:B------:R-:W-:-:S03]  /*1fd0*/  IABS R82, R52 ;  /* 0x0000003400527213 */ /* 0x000fc60000000000 */
[--C-:B------:R-:W-:Y:S01]  /*1fe0*/  @!P4 IMAD.IADD R35, R35, 0x1, -R40.reuse ;  /* 0x000000012323c824 */ /* 0x100fe200078e0a28 */
[----:B------:R-:W-:Y:S01]  /*1ff0*/  IADD3 R39, -R38, RZ, RZ ;  /* 0x000000ff26277210 */ /* 0x000fe20007ffe1ff */
[----:B------:R-:W-:Y:S01]  /*2000*/  @!P6 IMAD.IADD R37, R37, 0x1, -R40 ;  /* 0x000000012525e824 */ /* 0x000fe200078e0a28 */
[----:B------:R-:W-:Y:S01]  /*2010*/  ISETP.GE.AND P4, PT, R46, RZ, PT ;  /* 0x000000ff2e00720c */ /* 0x000fe20003f86270 */
[----:B------:R-:W-:Y:S01]  /*2020*/  IMAD.HI.U32 R38, R41, R44, RZ ;  /* 0x0000002c29267227 */ /* 0x000fe200078e00ff */
[C---:B------:R-:W-:Y:S02]  /*2030*/  ISETP.GT.U32.AND P6, PT, R40.reuse, R35, PT ;  /* 0x000000232800720c */ /* 0x040fe40003fc4070 */
[C---:B------:R-:W-:Y:S01]  /*2040*/  ISETP.GT.U32.AND P5, PT, R40.reuse, R37, PT ;  /* 0x000000252800720c */ /* 0x040fe20003fa4070 */
[----:B------:R-:W-:Y:S01]  /*2050*/  IMAD R39, R40, R39, R43 ;  /* 0x0000002728277224 */ /* 0x000fe200078e022b */
[----:B------:R-:W-:Y:S01]  /*2060*/  IADD3 R46, R61, 0x23, RZ ;  /* 0x000000233d2e7810 */ /* 0x000fe20007ffe0ff */
[----:B------:R-:W-:-:S02]  /*2070*/  IMAD.MOV R43, RZ, RZ, -R38 ;  /* 0x000000ffff2b7224 */ /* 0x000fc400078e0a26 */
[----:B------:R-:W-:Y:S01]  /*2080*/  @!P2 IMAD.IADD R36, R36, 0x1, -R40 ;  /* 0x000000012424a824 */ /* 0x000fe200078e0a28 */
[C---:B------:R-:W-:Y:S01]  /*2090*/  ISETP.GT.U32.AND P2, PT, R40.reuse, R31, PT ;  /* 0x0000001f2800720c */ /* 0x040fe20003f44070 */
[C---:B------:R-:W-:Y:S01]  /*20a0*/  IMAD R38, R40.reuse, R43, R44 ;  /* 0x0000002b28267224 */ /* 0x040fe200078e022c */
[----:B------:R-:W-:Y:S01]  /*20b0*/  IABS R44, R46 ;  /* 0x0000002e002c7213 */ /* 0x000fe20000000000 */
[----:B------:R-:W-:Y:S01]  /*20c0*/  @!P3 IMAD.MOV R34, RZ, RZ, -R34 ;  /* 0x000000ffff22b224 */ /* 0x000fe200078e0a22 */
[C---:B------:R-:W-:Y:S01]  /*20d0*/  ISETP.GT.U32.AND P3, PT, R40.reuse, R36, PT ;  /* 0x000000242800720c */ /* 0x040fe20003f64070 */
[--C-:B------:R-:W-:Y:S01]  /*20e0*/  @!P6 IMAD.IADD R35, R35, 0x1, -R40.reuse ;  /* 0x000000012323e824 */ /* 0x100fe200078e0a28 */
[C---:B------:R-:W-:Y:S01]  /*20f0*/  ISETP.GT.U32.AND P6, PT, R40.reuse, R38, PT ;  /* 0x000000262800720c */ /* 0x040fe20003fc4070 */
[----:B------:R-:W-:Y:S01]  /*2100*/  @!P5 IMAD.IADD R37, R37, 0x1, -R40 ;  /* 0x000000012525d824 */ /* 0x000fe200078e0a28 */
[----:B------:R-:W-:Y:S01]  /*2110*/  ISETP.GE.AND P5, PT, R49, RZ, PT ;  /* 0x000000ff3100720c */ /* 0x000fe20003fa6270 */
[----:B------:R-:W-:Y:S01]  /*2120*/  @!P0 IMAD.MOV R32, RZ, RZ, -R32 ;  /* 0x000000ffff208224 */ /* 0x000fe200078e0a20 */
[----:B------:R-:W-:Y:S01]  /*2130*/  ISETP.GT.U32.AND P0, PT, R40, R39, PT ;  /* 0x000000272800720c */ /* 0x000fe20003f04070 */
[----:B------:R-:W-:-:S04]  /*2140*/  IMAD.HI.U32 R43, R41, R44, RZ ;  /* 0x0000002c292b7227 */ /* 0x000fc800078e00ff */
[----:B------:R-:W-:Y:S02]  /*2150*/  IMAD.MOV R43, RZ, RZ, -R43 ;  /* 0x000000ffff2b7224 */ /* 0x000fe400078e0a2b */
[--C-:B------:R-:W-:Y:S01]  /*2160*/  @!P3 IMAD.IADD R36, R36, 0x1, -R40.reuse ;  /* 0x000000012424b824 */ /* 0x100fe200078e0a28 */
[----:B------:R-:W-:Y:S01]  /*2170*/  ISETP.GE.AND P3, PT, R48, RZ, PT ;  /* 0x000000ff3000720c */ /* 0x000fe20003f66270 */
[--C-:B------:R-:W-:Y:S01]  /*2180*/  @!P2 IMAD.IADD R31, R31, 0x1, -R40.reuse ;  /* 0x000000011f1fa824 */ /* 0x100fe200078e0a28 */
[----:B------:R-:W-:Y:S01]  /*2190*/  ISETP.GE.AND P2, PT, R47, RZ, PT ;  /* 0x000000ff2f00720c */ /* 0x000fe20003f46270 */
[----:B------:R-:W-:Y:S01]  /*21a0*/  @!P6 IMAD.IADD R38, R38, 0x1, -R40 ;  /* 0x000000012626e824 */ /* 0x000fe200078e0a28 */
[----:B------:R-:W-:Y:S01]  /*21b0*/  IADD3 R47, R61, 0x24, RZ ;  /* 0x000000243d2f7810 */ /* 0x000fe20007ffe0ff */
[C---:B------:R-:W-:Y:S01]  /*21c0*/  IMAD R43, R40.reuse, R43, R44 ;  /* 0x0000002b282b7224 */ /* 0x040fe200078e022c */
[----:B------:R-:W-:Y:S01]  /*21d0*/  @!P5 IADD3 R37, -R37, RZ, RZ ;  /* 0x000000ff2525d210 */ /* 0x000fe20007ffe1ff */
[----:B------:R-:W-:Y:S01]  /*21e0*/  @!P4 IMAD.MOV R31, RZ, RZ, -R31 ;  /* 0x000000ffff1fc224 */ /* 0x000fe200078e0a1f */
[----:B------:R-:W-:Y:S01]  /*21f0*/  ISETP.GT.U32.AND P4, PT, R40, R38, PT ;  /* 0x000000262800720c */ /* 0x000fe20003f84070 */
[----:B------:R-:W-:Y:S01]  /*2200*/  IMAD.HI.U32 R48, R41, R82, RZ ;  /* 0x0000005229307227 */ /* 0x000fe200078e00ff */
[----:B------:R-:W-:-:S02]  /*2210*/  @!P0 IADD3 R39, R39, -R40, RZ ;  /* 0x8000002827278210 */ /* 0x000fc40007ffe0ff */
[C---:B------:R-:W-:Y:S01]  /*2220*/  ISETP.GT.U32.AND P5, PT, R40.reuse, R43, PT ;  /* 0x0000002b2800720c */ /* 0x040fe20003fa4070 */
[----:B------:R-:W-:Y:S01]  /*2230*/  @!P3 IMAD.MOV R36, RZ, RZ, -R36 ;  /* 0x000000ffff24b224 */ /* 0x000fe200078e0a24 */
[----:B------:R-:W-:Y:S01]  /*2240*/  IABS R45, R47 ;  /* 0x0000002f002d7213 */ /* 0x000fe20000000000 */
[C---:B------:R-:W-:Y:S01]  /*2250*/  VIADD R54, R61.reuse, 0x29 ;  /* 0x000000293d367836 */ /* 0x040fe20000000000 */
[----:B------:R-:W-:Y:S01]  /*2260*/  ISETP.GT.U32.AND P6, PT, R40, R39, PT ;  /* 0x000000272800720c */ /* 0x000fe20003fc4070 */
[C---:B------:R-:W-:Y:S01]  /*2270*/  VIADD R56, R61.reuse, 0x2a ;  /* 0x0000002a3d387836 */ /* 0x040fe20000000000 */
[----:B------:R-:W-:Y:S01]  /*2280*/  ISETP.GE.AND P3, PT, R46, RZ, PT ;  /* 0x000000ff2e00720c */ /* 0x000fe20003f66270 */
[----:B------:R-:W-:Y:S01]  /*2290*/  VIADD R46, R61, 0x25 ;  /* 0x000000253d2e7836 */ /* 0x000fe20000000000 */
[----:B------:R-:W-:Y:S01]  /*22a0*/  ISETP.GE.AND P0, PT, R50, RZ, PT ;  /* 0x000000ff3200720c */ /* 0x000fe20003f06270 */
[----:B------:R-:W-:Y:S01]  /*22b0*/  IMAD.HI.U32 R44, R41, R45, RZ ;  /* 0x0000002d292c7227 */ /* 0x000fe200078e00ff */
[----:B------:R-:W-:-:S02]  /*22c0*/  @!P2 IADD3 R35, -R35, RZ, RZ ;  /* 0x000000ff2323a210 */ /* 0x000fc40007ffe1ff */
[----:B------:R-:W-:Y:S01]  /*22d0*/  ISETP.GE.AND P2, PT, R51, RZ, PT ;  /* 0x000000ff3300720c */ /* 0x000fe20003f46270 */
[----:B------:R-:W-:Y:S01]  /*22e0*/  @!P4 IMAD.IADD R38, R38, 0x1, -R40 ;  /* 0x000000012626c824 */ /* 0x000fe200078e0a28 */
[----:B------:R-:W-:Y:S01]  /*22f0*/  ISETP.GE.AND P4, PT, R46, RZ, PT ;  /* 0x000000ff2e00720c */ /* 0x000fe20003f86270 */
[----:B------:R-:W-:Y:S01]  /*2300*/  IMAD.MOV R44, RZ, RZ, -R44 ;  /* 0x000000ffff2c7224 */ /* 0x000fe200078e0a2c */
[----:B------:R-:W-:Y:S01]  /*2310*/  IABS R46, R46 ;  /* 0x0000002e002e7213 */ /* 0x000fe20000000000 */
[--C-:B------:R-:W-:Y:S01]  /*2320*/  @!P5 IMAD.IADD R43, R43, 0x1, -R40.reuse ;  /* 0x000000012b2bd824 */ /* 0x100fe200078e0a28 */
[----:B------:R-:W-:Y:S01]  /*2330*/  IADD3 R50, R61, 0x27, RZ ;  /* 0x000000273d327810 */ /* 0x000fe20007ffe0ff */
[C---:B------:R-:W-:Y:S01]  /*2340*/  IMAD R44, R40.reuse, R44, R45 ;  /* 0x0000002c282c7224 */ /* 0x040fe200078e022d */
[----:B------:R-:W-:Y:S01]  /*2350*/  IABS R73, R54 ;  /* 0x0000003600497213 */ /* 0x000fe20000000000 */
[----:B------:R-:W-:Y:S01]  /*2360*/  @!P6 IMAD.IADD R39, R39, 0x1, -R40 ;  /* 0x000000012727e824 */ /* 0x000fe200078e0a28 */
[----:B------:R-:W-:Y:S01]  /*2370*/  ISETP.GT.U32.AND P5, PT, R40, R43, PT ;  /* 0x0000002b2800720c */ /* 0x000fe20003fa4070 */
[----:B------:R-:W-:Y:S01]  /*2380*/  IMAD.HI.U32 R45, R41, R46, RZ ;  /* 0x0000002e292d7227 */ /* 0x000fe200078e00ff */
[----:B------:R-:W-:-:S02]  /*2390*/  ISETP.GE.AND P6, PT, R47, RZ, PT ;  /* 0x000000ff2f00720c */ /* 0x000fc40003fc6270 */
[----:B------:R-:W-:Y:S01]  /*23a0*/  IABS R55, R50 ;  /* 0x0000003200377213 */ /* 0x000fe20000000000 */
[----:B------:R-:W-:Y:S01]  /*23b0*/  @!P0 IMAD.MOV R39, RZ, RZ, -R39 ;  /* 0x000000ffff278224 */ /* 0x000fe200078e0a27 */
[C---:B------:R-:W-:Y:S01]  /*23c0*/  ISETP.GT.U32.AND P0, PT, R40.reuse, R44, PT ;  /* 0x0000002c2800720c */ /* 0x040fe20003f04070 */
[----:B------:R-:W-:Y:S01]  /*23d0*/  VIADD R47, R61, 0x26 ;  /* 0x000000263d2f7836 */ /* 0x000fe20000000000 */
[----:B------:R-:W-:Y:S01]  /*23e0*/  IADD3 R45, -R45, RZ, RZ ;  /* 0x000000ff2d2d7210 */ /* 0x000fe20007ffe1ff */
[----:B------:R-:W-:Y:S01]  /*23f0*/  @!P2 IMAD.MOV R38, RZ, RZ, -R38 ;  /* 0x000000ffff26a224 */ /* 0x000fe200078e0a26 */
[----:B------:R-:W-:Y:S01]  /*2400*/  IABS R64, R56 ;  /* 0x0000003800407213 */ /* 0x000fe20000000000 */
[----:B------:R-:W-:Y:S01]  /*2410*/  IMAD.MOV R51, RZ, RZ, -R48 ;  /* 0x000000ffff337224 */ /* 0x000fe200078e0a30 */
[----:B------:R-:W-:Y:S01]  /*2420*/  IABS R49, R47 ;  /* 0x0000002f00317213 */ /* 0x000fe20000000000 */
[----:B------:R-:W-:Y:S01]  /*2430*/  IMAD R45, R40, R45, R46 ;  /* 0x0000002d282d7224 */ /* 0x000fe200078e022e */
[----:B------:R-:W-:Y:S01]  /*2440*/  ISETP.GE.AND P2, PT, R47, RZ, PT ;  /* 0x000000ff2f00720c */ /* 0x000fe20003f46270 */
[----:B------:R-:W-:-:S02]  /*2450*/  @!P5 IMAD.IADD R43, R43, 0x1, -R40 ;  /* 0x000000012b2bd824 */ /* 0x000fc400078e0a28 */
[----:B------:R-:W-:Y:S01]  /*2460*/  IMAD.HI.U32 R46, R41, R49, RZ ;  /* 0x00000031292e7227 */ /* 0x000fe200078e00ff */
[----:B------:R-:W-:-:S03]  /*2470*/  ISETP.GT.U32.AND P5, PT, R40, R45, PT ;  /* 0x0000002d2800720c */ /* 0x000fc60003fa4070 */
[----:B------:R-:W-:Y:S01]  /*2480*/  @!P0 IMAD.IADD R44, R44, 0x1, -R40 ;  /* 0x000000012c2c8824 */ /* 0x000fe200078e0a28 */
[----:B------:R-:W-:Y:S01]  /*2490*/  IADD3 R46, -R46, RZ, RZ ;  /* 0x000000ff2e2e7210 */ /* 0x000fe20007ffe1ff */
[----:B------:R-:W-:-:S03]  /*24a0*/  IMAD.HI.U32 R47, R41, R55, RZ ;  /* 0x00000037292f7227 */ /* 0x000fc600078e00ff */
[C---:B------:R-:W-:Y:S01]  /*24b0*/  ISETP.GT.U32.AND P0, PT, R40.reuse, R44, PT ;  /* 0x0000002c2800720c */ /* 0x040fe20003f04070 */
[C---:B------:R-:W-:Y:S02]  /*24c0*/  IMAD R46, R40.reuse, R46, R49 ;  /* 0x0000002e282e7224 */ /* 0x040fe400078e0231 */
[----:B------:R-:W-:Y:S02]  /*24d0*/  IMAD.MOV R47, RZ, RZ, -R47 ;  /* 0x000000ffff2f7224 */ /* 0x000fe400078e0a2f */
[----:B------:R-:W-:Y:S01]  /*24e0*/  @!P5 IADD3 R45, R45, -R40, RZ ;  /* 0x800000282d2dd210 */ /* 0x000fe20007ffe0ff */
[C---:B------:R-:W-:Y:S02]  /*24f0*/  IMAD R82, R40.reuse, R51, R82 ;  /* 0x0000003328527224 */ /* 0x040fe400078e0252 */
[C---:B------:R-:W-:Y:S01]  /*2500*/  IMAD R55, R40.reuse, R47, R55 ;  /* 0x0000002f28377224 */ /* 0x040fe200078e0237 */
[----:B------:R-:W-:Y:S01]  /*2510*/  ISETP.GT.U32.AND P5, PT, R40, R45, PT ;  /* 0x0000002d2800720c */ /* 0x000fe20003fa4070 */
[----:B------:R-:W-:-:S02]  /*2520*/  VIADD R58, R61, 0x2b ;  /* 0x0000002b3d3a7836 */ /* 0x000fc40000000000 */
[----:B------:R-:W-:Y:S01]  /*2530*/  IMAD.HI.U32 R47, R41, R73, RZ ;  /* 0x00000049292f7227 */ /* 0x000fe200078e00ff */
[----:B------:R-:W-:Y:S02]  /*2540*/  @!P0 IADD3 R44, R44, -R40, RZ ;  /* 0x800000282c2c8210 */ /* 0x000fe40007ffe0ff */
[C---:B------:R-:W-:Y:S01]  /*2550*/  ISETP.GT.U32.AND P0, PT, R40.reuse, R46, PT ;  /* 0x0000002e2800720c */ /* 0x040fe20003f04070 */
[----:B------:R-:W-:Y:S01]  /*2560*/  VIADD R60, R61, 0x2c ;  /* 0x0000002c3d3c7836 */ /* 0x000fe20000000000 */
[----:B------:R-:W-:Y:S01]  /*2570*/  IABS R57, R58 ;  /* 0x0000003a00397213 */ /* 0x000fe20000000000 */
[----:B------:R-:W-:Y:S01]  /*2580*/  @!P6 IMAD.MOV R44, RZ, RZ, -R44 ;  /* 0x000000ffff2ce224 */ /* 0x000fe200078e0a2c */
[C---:B------:R-:W-:Y:S01]  /*2590*/  ISETP.GT.U32.AND P6, PT, R40.reuse, R55, PT ;  /* 0x000000372800720c */ /* 0x040fe20003fc4070 */
[----:B------:R-:W-:Y:S01]  /*25a0*/  IMAD.MOV R47, RZ, RZ, -R47 ;  /* 0x000000ffff2f7224 */ /* 0x000fe200078e0a2f */
[----:B------:R-:W-:Y:S01]  /*25b0*/  IABS R59, R60 ;  /* 0x0000003c003b7213 */ /* 0x000fe20000000000 */
[----:B------:R-:W-:Y:S01]  /*25c0*/  @!P5 IMAD.IADD R45, R45, 0x1, -R40 ;  /* 0x000000012d2dd824 */ /* 0x000fe200078e0a28 */
[----:B------:R-:W-:Y:S01]  /*25d0*/  ISETP.GT.U32.AND P5, PT, R40, R82, PT ;  /* 0x000000522800720c */ /* 0x000fe20003fa4070 */
[----:B------:R-:W-:-:S04]  /*25e0*/  IMAD.HI.U32 R48, R41, R64, RZ ;  /* 0x0000004029307227 */ /* 0x000fc800078e00ff */
[----:B------:R-:W-:Y:S01]  /*25f0*/  @!P0 IADD3 R46, R46, -R40, RZ ;  /* 0x800000282e2e8210 */ /* 0x000fe20007ffe0ff */
[----:B------:R-:W-:-:S03]  /*2600*/  IMAD.HI.U32 R49, R41, R57, RZ ;  /* 0x0000003929317227 */ /* 0x000fc600078e00ff */
[C---:B------:R-:W-:Y:S01]  /*2610*/  ISETP.GT.U32.AND P0, PT, R40.reuse, R46, PT ;  /* 0x0000002e2800720c */ /* 0x040fe20003f04070 */
[--C-:B------:R-:W-:Y:S01]  /*2620*/  @!P6 IMAD.IADD R55, R55, 0x1, -R40.reuse ;  /* 0x000000013737e824 */ /* 0x100fe200078e0a28 */
[----:B------:R-:W-:Y:S01]  /*2630*/  IADD3 R49, -R49, RZ, RZ ;  /* 0x000000ff31317210 */ /* 0x000fe20007ffe1ff */
[----:B------:R-:W-:Y:S02]  /*2640*/  IMAD R73, R40, R47, R73 ;  /* 0x0000002f28497224 */ /* 0x000fe400078e0249 */
[----:B------:R-:W-:Y:S01]  /*2650*/  @!P5 IMAD.IADD R82, R82, 0x1, -R40 ;  /* 0x000000015252d824 */ /* 0x000fe200078e0a28 */
[C---:B------:R-:W-:Y:S01]  /*2660*/  ISETP.GT.U32.AND P6, PT, R40.reuse, R55, PT ;  /* 0x000000372800720c */ /* 0x040fe20003fc4070 */
[----:B------:R-:W-:Y:S02]  /*2670*/  IMAD.MOV R51, RZ, RZ, -R48 ;  /* 0x000000ffff337224 */ /* 0x000fe400078e0a30 */
[----:B------:R-:W-:Y:S01]  /*2680*/  @!P3 IMAD.MOV R43, RZ, RZ, -R43 ;  /* 0x000000ffff2bb224 */ /* 0x000fe200078e0a2b */
[C---:B------:R-:W-:Y:S01]  /*2690*/  ISETP.GT.U32.AND P5, PT, R40.reuse, R82, PT ;  /* 0x000000522800720c */ /* 0x040fe20003fa4070 */
[----:B------:R-:W-:Y:S01]  /*26a0*/  IMAD R64, R40, R51, R64 ;  /* 0x0000003328407224 */ /* 0x000fe200078e0240 */
[----:B------:R-:W-:Y:S01]  /*26b0*/  ISETP.GE.AND P3, PT, R50, RZ, PT ;  /* 0x000000ff3200720c */ /* 0x000fe20003f66270 */
[----:B------:R-:W-:Y:S01]  /*26c0*/  @!P0 IMAD.IADD R46, R46, 0x1, -R40 ;  /* 0x000000012e2e8824 */ /* 0x000fe200078e0a28 */
[----:B------:R-:W-:Y:S01]  /*26d0*/  ISETP.GT.U32.AND P0, PT, R40, R73, PT ;  /* 0x000000492800720c */ /* 0x000fe20003f04070 */
[----:B------:R-:W-:Y:S01]  /*26e0*/  IMAD.HI.U32 R50, R41, R59, RZ ;  /* 0x0000003b29327227 */ /* 0x000fe200078e00ff */
[----:B------:R-:W-:-:S02]  /*26f0*/  IABS R51, R61 ;  /* 0x0000003d00337213 */ /* 0x000fc40000000000 */
[----:B------:R-:W-:Y:S01]  /*2700*/  @!P2 IADD3 R46, -R46, RZ, RZ ;  /* 0x000000ff2e2ea210 */ /* 0x000fe20007ffe1ff */
[----:B------:R-:W-:Y:S02]  /*2710*/  IMAD.MOV R50, RZ, RZ, -R50 ;  /* 0x000000ffff327224 */ /* 0x000fe400078e0a32 */
[C---:B------:R-:W-:Y:S02]  /*2720*/  IMAD R57, R40.reuse, R49, R57 ;  /* 0x0000003128397224 */ /* 0x040fe400078e0239 */
[--C-:B------:R-:W-:Y:S01]  /*2730*/  @!P6 IMAD.IADD R55, R55, 0x1, -R40.reuse ;  /* 0x000000013737e824 */ /* 0x100fe200078e0a28 */
[C---:B------:R-:W-:Y:S01]  /*2740*/  ISETP.GT.U32.AND P6, PT, R40.reuse, R64, PT ;  /* 0x000000402800720c */ /* 0x040fe20003fc4070 */
[----:B------:R-:W-:Y:S02]  /*2750*/  IMAD R59, R40, R50, R59 ;  /* 0x00000032283b7224 */ /* 0x000fe400078e023b */
[--C-:B------:R-:W-:Y:S01]  /*2760*/  @!P5 IMAD.IADD R82, R82, 0x1, -R40.reuse ;  /* 0x000000015252d824 */ /* 0x100fe200078e0a28 */
[C---:B------:R-:W-:Y:S01]  /*2770*/  ISETP.GT.U32.AND P5, PT, R40.reuse, R57, PT ;  /* 0x000000392800720c */ /* 0x040fe20003fa4070 */
[----:B------:R-:W-:Y:S01]  /*2780*/  @!P0 IMAD.IADD R73, R73, 0x1, -R40 ;  /* 0x0000000149498824 */ /* 0x000fe200078e0a28 */
[----:B------:R-:W-:Y:S01]  /*2790*/  ISETP.GT.U32.AND P0, PT, R40, R59, PT ;  /* 0x0000003b2800720c */ /* 0x000fe20003f04070 */
[----:B------:R-:W-:-:S02]  /*27a0*/  VIADD R66, R61, 0x2e ;  /* 0x0000002e3d427836 */ /* 0x000fc40000000000 */
[----:B------:R-:W-:-:S03]  /*27b0*/  IMAD.HI.U32 R47, R41, R65, RZ ;  /* 0x00000041292f7227 */ /* 0x000fc600078e00ff */
[----:B------:R-:W-:Y:S01]  /*27c0*/  IABS R53, R66 ;  /* 0x0000004200357213 */ /* 0x000fe20000000000 */
[--C-:B------:R-:W-:Y:S01]  /*27d0*/  @!P6 IMAD.IADD R64, R64, 0x1, -R40.reuse ;  /* 0x000000014040e824 */ /* 0x100fe200078e0a28 */
[C---:B------:R-:W-:Y:S01]  /*27e0*/  ISETP.GT.U32.AND P6, PT, R40.reuse, R73, PT ;  /* 0x000000492800720c */ /* 0x040fe20003fc4070 */
[----:B------:R-:W-:Y:S02]  /*27f0*/  VIADD R68, R61, 0x2f ;  /* 0x0000002f3d447836 */ /* 0x000fe40000000000 */
[----:B------:R-:W-:Y:S01]  /*2800*/  @!P5 IADD3 R57, R57, -R40, RZ ;  /* 0x800000283939d210 */ /* 0x000fe20007ffe0ff */
[----:B------:R-:W-:Y:S01]  /*2810*/  IMAD.MOV R49, RZ, RZ, -R47 ;  /* 0x000000ffff317224 */ /* 0x000fe200078e0a2f */
[C---:B------:R-:W-:Y:S01]  /*2820*/  ISETP.GT.U32.AND P5, PT, R40.reuse, R64, PT ;  /* 0x000000402800720c */ /* 0x040fe20003fa4070 */
[----:B------:R-:W-:Y:S01]  /*2830*/  @!P0 IMAD.IADD R59, R59, 0x1, -R40 ;  /* 0x000000013b3b8824 */ /* 0x000fe200078e0a28 */
[----:B------:R-:W-:Y:S01]  /*2840*/  IABS R67, R68 ;  /* 0x0000004400437213 */ /* 0x000fe20000000000 */
[----:B------:R-:W-:Y:S01]  /*2850*/  @!P4 IMAD.MOV R45, RZ, RZ, -R45 ;  /* 0x000000ffff2dc224 */ /* 0x000fe200078e0a2d */
[C---:B------:R-:W-:Y:S01]  /*2860*/  ISETP.GT.U32.AND P0, PT, R40.reuse, R57, PT ;  /* 0x000000392800720c */ /* 0x040fe20003f04070 */
[----:B------:R-:W-:Y:S01]  /*2870*/  IMAD.HI.U32 R48, R41, R53, RZ ;  /* 0x0000003529307227 */ /* 0x000fe200078e00ff */
[----:B------:R-:W-:-:S02]  /*2880*/  ISETP.GT.U32.AND P4, PT, R40, R59, PT ;  /* 0x0000003b2800720c */ /* 0x000fc40003f84070 */
[----:B------:R-:W-:Y:S01]  /*2890*/  @!P6 IADD3 R73, R73, -R40, RZ ;  /* 0x800000284949e210 */ /* 0x000fe20007ffe0ff */
[----:B------:R-:W-:Y:S01]  /*28a0*/  IMAD R65, R40, R49, R65 ;  /* 0x0000003128417224 */ /* 0x000fe200078e0241 */
[----:B------:R-:W-:Y:S01]  /*28b0*/  ISETP.GE.AND P6, PT, R52, RZ, PT ;  /* 0x000000ff3400720c */ /* 0x000fe20003fc6270 */
[----:B------:R-:W-:Y:S02]  /*28c0*/  IMAD.MOV R49, RZ, RZ, -R48 ;  /* 0x000000ffff317224 */ /* 0x000fe400078e0a30 */
[----:B------:R-:W-:Y:S01]  /*28d0*/  @!P5 IMAD.IADD R64, R64, 0x1, -R40 ;  /* 0x000000014040d824 */ /* 0x000fe200078e0a28 */
[----:B------:R-:W-:Y:S01]  /*28e0*/  ISETP.GT.U32.AND P5, PT, R40, R65, PT ;  /* 0x000000412800720c */ /* 0x000fe20003fa4070 */
[----:B------:R-:W-:-:S04]  /*28f0*/  IMAD.HI.U32 R47, R41, R67, RZ ;  /* 0x00000043292f7227 */ /* 0x000fc800078e00ff */
[C---:B------:R-:W-:Y:S02]  /*2900*/  IMAD R53, R40.reuse, R49, R53 ;  /* 0x0000003128357224 */ /* 0x040fe400078e0235 */
[----:B------:R-:W-:Y:S02]  /*2910*/  IMAD.MOV R47, RZ, RZ, -R47 ;  /* 0x000000ffff2f7224 */ /* 0x000fe400078e0a2f */
[--C-:B------:R-:W-:Y:S01]  /*2920*/  @!P4 IMAD.IADD R59, R59, 0x1, -R40.reuse ;  /* 0x000000013b3bc824 */ /* 0x100fe200078e0a28 */
[C---:B------:R-:W-:Y:S01]  /*2930*/  ISETP.GT.U32.AND P4, PT, R40.reuse, R53, PT ;  /* 0x000000352800720c */ /* 0x040fe20003f84070 */
[C---:B------:R-:W-:Y:S02]  /*2940*/  IMAD R67, R40.reuse, R47, R67 ;  /* 0x0000002f28437224 */ /* 0x040fe400078e0243 */
[----:B------:R-:W-:Y:S02]  /*2950*/  @!P5 IMAD.IADD R65, R65, 0x1, -R40 ;  /* 0x000000014141d824 */ /* 0x000fe400078e0a28 */
[----:B------:R-:W-:Y:S01]  /*2960*/  IMAD.HI.U32 R48, R41, R69, RZ ;  /* 0x0000004529307227 */ /* 0x000fe200078e00ff */
[----:B------:R-:W-:-:S03]  /*2970*/  ISETP.GT.U32.AND P5, PT, R40, R67, PT ;  /* 0x000000432800720c */ /* 0x000fc60003fa4070 */
[----:B------:R-:W-:Y:S01]  /*2980*/  VIADD R72, R61, 0x31 ;  /* 0x000000313d487836 */ /* 0x000fe20000000000 */
[----:B------:R-:W-:Y:S01]  /*2990*/  IADD3 R48, -R48, RZ, RZ ;  /* 0x000000ff30307210 */ /* 0x000fe20007ffe1ff */
[----:B------:R-:W-:-:S03]  /*29a0*/  IMAD.HI.U32 R47, R41, R51, RZ ;  /* 0x00000033292f7227 */ /* 0x000fc600078e00ff */
[----:B------:R-:W-:Y:S01]  /*29b0*/  IABS R75, R72 ;  /* 0x00000048004b7213 */ /* 0x000fe20000000000 */
[--C-:B------:R-:W-:Y:S01]  /*29c0*/  @!P4 IMAD.IADD R53, R53, 0x1, -R40.reuse ;  /* 0x000000013535c824 */ /* 0x100fe200078e0a28 */
[C---:B------:R-:W-:Y:S01]  /*29d0*/  ISETP.GT.U32.AND P4, PT, R40.reuse, R65, PT ;  /* 0x000000412800720c */ /* 0x040fe20003f84070 */
[C---:B------:R-:W-:Y:S02]  /*29e0*/  IMAD R69, R40.reuse, R48, R69 ;  /* 0x0000003028457224 */ /* 0x040fe400078e0245 */
[----:B------:R-:W-:Y:S01]  /*29f0*/  @!P5 IMAD.IADD R67, R67, 0x1, -R40 ;  /* 0x000000014343d824 */ /* 0x000fe200078e0a28 */
[----:B------:R-:W-:Y:S01]  /*2a00*/  ISETP.GT.U32.AND P2, PT, R40, R53, PT ;  /* 0x000000352800720c */ /* 0x000fe20003f44070 */
[----:B------:R-:W-:-:S03]  /*2a10*/  IMAD.HI.U32 R48, R41, R75, RZ ;  /* 0x0000004b29307227 */ /* 0x000fc600078e00ff */
[C---:B------:R-:W-:Y:S01]  /*2a20*/  ISETP.GT.U32.AND P5, PT, R40.reuse, R67, PT ;  /* 0x000000432800720c */ /* 0x040fe20003fa4070 */
[----:B------:R-:W-:Y:S02]  /*2a30*/  IMAD.MOV R50, RZ, RZ, -R47 ;  /* 0x000000ffff327224 */ /* 0x000fe400078e0a2f */
[----:B------:R-:W-:Y:S02]  /*2a40*/  IMAD.HI.U32 R47, R41, R77, RZ ;  /* 0x0000004d292f7227 */ /* 0x000fe400078e00ff */
[----:B------:R-:W-:Y:S02]  /*2a50*/  @!P4 IADD3 R65, R65, -R40, RZ ;  /* 0x800000284141c210 */ /* 0x000fe40007ffe0ff */
[----:B------:R-:W-:Y:S01]  /*2a60*/  ISETP.GT.U32.AND P4, PT, R40, R69, PT ;  /* 0x000000452800720c */ /* 0x000fe20003f84070 */
[----:B------:R-:W-:Y:S01]  /*2a70*/  IMAD.MOV R48, RZ, RZ, -R48 ;  /* 0x000000ffff307224 */ /* 0x000fe200078e0a30 */
[----:B------:R-:W-:Y:S01]  /*2a80*/  MOV R79, R65 ;  /* 0x00000041004f7202 */ /* 0x000fe20000000f00 */
[----:B------:R-:W-:-:S02]  /*2a90*/  IMAD.MOV R47, RZ, RZ, -R47 ;  /* 0x000000ffff2f7224 */ /* 0x000fc400078e0a2f */
[C---:B------:R-:W-:Y:S01]  /*2aa0*/  IMAD R75, R40.reuse, R48, R75 ;  /* 0x00000030284b7224 */ /* 0x040fe200078e024b */
[----:B------:R-:W-:Y:S01]  /*2ab0*/  @!P5 IADD3 R67, R67, -R40, RZ ;  /* 0x800000284343d210 */ /* 0x000fe20007ffe0ff */
[C---:B------:R-:W-:Y:S02]  /*2ac0*/  IMAD R77, R40.reuse, R47, R77 ;  /* 0x0000002f284d7224 */ /* 0x040fe400078e024d */
[----:B------:R-:W-:Y:S01]  /*2ad0*/  VIADD R76, R61, 0x3f ;  /* 0x0000003f3d4c7836 */ /* 0x000fe20000000000 */
[C---:B------:R-:W-:Y:S01]  /*2ae0*/  ISETP.GT.U32.AND P5, PT, R40.reuse, R75, PT ;  /* 0x0000004b2800720c */ /* 0x040fe20003fa4070 */
[C---:B------:R-:W-:Y:S01]  /*2af0*/  IMAD R51, R40.reuse, R50, R51 ;  /* 0x0000003228337224 */ /* 0x040fe200078e0233 */
[----:B------:R-:W-:Y:S01]  /*2b00*/  MOV R117, R67 ;  /* 0x0000004300757202 */ /* 0x000fe20000000f00 */
[--C-:B------:R-:W-:Y:S01]  /*2b10*/  @!P4 IMAD.IADD R69, R69, 0x1, -R40.reuse ;  /* 0x000000014545c824 */ /* 0x100fe200078e0a28 */
[----:B------:R-:W-:Y:S01]  /*2b20*/  ISETP.GT.U32.AND P4, PT, R40, R77, PT ;  /* 0x0000004d2800720c */ /* 0x000fe20003f84070 */
[C---:B------:R-:W-:Y:S01]  /*2b30*/  VIADD R100, R61.reuse, 0x33 ;  /* 0x000000333d647836 */ /* 0x040fe20000000000 */
[----:B------:R-:W-:Y:S01]  /*2b40*/  IABS R52, R76 ;  /* 0x0000004c00347213 */ /* 0x000fe20000000000 */
[----:B------:R-:W-:Y:S01]  /*2b50*/  VIADD R98, R61, 0x34 ;  /* 0x000000343d627836 */ /* 0x000fe20000000000 */
[----:B------:R-:W-:Y:S01]  /*2b60*/  STL [R1+0x4818], R76 ;  /* 0x0048184c01007387 */ /* 0x000fe20000100800 */
[--C-:B------:R-:W-:Y:S01]  /*2b70*/  @!P2 IMAD.IADD R53, R53, 0x1, -R40.reuse ;  /* 0x000000013535a824 */ /* 0x100fe200078e0a28 */
[----:B------:R-:W-:Y:S01]  /*2b80*/  ISETP.GE.AND P2, PT, R56, RZ, PT ;  /* 0x000000ff3800720c */ /* 0x000fe20003f46270 */
[----:B------:R-:W-:Y:S01]  /*2b90*/  IMAD.HI.U32 R49, R41, R52, RZ ;  /* 0x0000003429317227 */ /* 0x000fe200078e00ff */
[----:B------:R-:W-:Y:S01]  /*2ba0*/  IABS R56, R100 ;  /* 0x0000006400387213 */ /* 0x000fe20000000000 */
[----:B------:R2:W-:Y:S01]  /*2bb0*/  STL [R1+0x3b7c], R100 ;  /* 0x003b7c6401007387 */ /* 0x0005e20000100800 */
[----:B------:R-:W-:Y:S01]  /*2bc0*/  IABS R81, R98 ;  /* 0x0000006200517213 */ /* 0x000fe20000000000 */
[----:B------:R-:W-:Y:S01]  /*2bd0*/  @!P5 IMAD.IADD R75, R75, 0x1, -R40 ;  /* 0x000000014b4bd824 */ /* 0x000fe200078e0a28 */
[C---:B------:R-:W-:Y:S01]  /*2be0*/  ISETP.GT.U32.AND P5, PT, R40.reuse, R69, PT ;  /* 0x000000452800720c */ /* 0x040fe20003fa4070 */
[----:B------:R-:W-:Y:S01]  /*2bf0*/  IMAD.MOV R49, RZ, RZ, -R49 ;  /* 0x000000ffff317224 */ /* 0x000fe200078e0a31 */
[----:B------:R-:W-:Y:S01]  /*2c00*/  @!P4 IADD3 R77, R77, -R40, RZ ;  /* 0x800000284d4dc210 */ /* 0x000fe20007ffe0ff */
[----:B------:R-:W-:Y:S01]  /*2c10*/  IMAD.HI.U32 R48, R41, R56, RZ ;  /* 0x0000003829307227 */ /* 0x000fe200078e00ff */
[C---:B------:R-:W-:Y:S01]  /*2c20*/  ISETP.GT.U32.AND P4, PT, R40.reuse, R75, PT ;  /* 0x0000004b2800720c */ /* 0x040fe20003f84070 */
[----:B------:R3:W-:Y:S02]  /*2c30*/  STL [R1+0x4800], R98 ;  /* 0x0048006201007387 */ /* 0x0007e40000100800 */
[----:B------:R-:W-:-:S02]  /*2c40*/  IMAD R49, R40, R49, R52 ;  /* 0x0000003128317224 */ /* 0x000fc400078e0234 */
[----:B------:R-:W-:Y:S01]  /*2c50*/  IMAD.HI.U32 R50, R41, R81, RZ ;  /* 0x0000005129327227 */ /* 0x000fe200078e00ff */
[----:B------:R-:W-:Y:S03]  /*2c60*/  STL [R1+0x4804], R96 ;  /* 0x0048046001007387 */ /* 0x000fe60000100800 */
[--C-:B------:R-:W-:Y:S01]  /*2c70*/  @!P5 IMAD.IADD R69, R69, 0x1, -R40.reuse ;  /* 0x000000014545d824 */ /* 0x100fe200078e0a28 */
[----:B------:R-:W-:Y:S01]  /*2c80*/  ISETP.GT.U32.AND P5, PT, R40, R49, PT ;  /* 0x000000312800720c */ /* 0x000fe20003fa4070 */
[----:B------:R-:W-:Y:S01]  /*2c90*/  IMAD.MOV.U32 R47, RZ, RZ, R55 ;  /* 0x000000ffff2f7224 */ /* 0x000fe200078e0037 */
[----:B------:R-:W-:Y:S01]  /*2ca0*/  IADD3 R50, -R50, RZ, RZ ;  /* 0x000000ff32327210 */ /* 0x000fe20007ffe1ff */
[----:B------:R-:W-:Y:S01]  /*2cb0*/  @!P4 IMAD.IADD R75, R75, 0x1, -R40 ;  /* 0x000000014b4bc824 */ /* 0x000fe200078e0a28 */
[----:B------:R-:W-:Y:S01]  /*2cc0*/  ISETP.GT.U32.AND P4, PT, R40, R51, PT ;  /* 0x000000332800720c */ /* 0x000fe20003f84070 */
[----:B------:R-:W-:-:S02]  /*2cd0*/  IMAD.MOV R55, RZ, RZ, -R48 ;  /* 0x000000ffff377224 */ /* 0x000fc400078e0a30 */
[----:B------:R-:W-:Y:S01]  /*2ce0*/  VIADD R94, R61, 0x36 ;  /* 0x000000363d5e7836 */ /* 0x000fe20000000000 */
[----:B------:R-:W-:Y:S01]  /*2cf0*/  MOV R121, R75 ;  /* 0x0000004b00797202 */ /* 0x000fe20000000f00 */
[C---:B------:R-:W-:Y:S02]  /*2d00*/  IMAD R55, R40.reuse, R55, R56 ;  /* 0x0000003728377224 */ /* 0x040fe400078e0238 */
[----:B------:R-:W-:Y:S01]  /*2d10*/  IMAD R81, R40, R50, R81 ;  /* 0x0000003228517224 */ /* 0x000fe200078e0251 */
[----:B------:R-:W-:Y:S01]  /*2d20*/  IABS R85, R94 ;  /* 0x0000005e00557213 */ /* 0x000fe20000000000 */
[----:B------:R-:W-:Y:S01]  /*2d30*/  @!P5 IMAD.IADD R49, R49, 0x1, -R40 ;  /* 0x000000013131d824 */ /* 0x000fe200078e0a28 */
[----:B------:R4:W-:Y:S01]  /*2d40*/  STL [R1+0x4808], R94 ;  /* 0x0048085e01007387 */ /* 0x0009e20000100800 */
[----:B------:R-:W-:-:S03]  /*2d50*/  IMAD.HI.U32 R52, R41, R83, RZ ;  /* 0x0000005329347227 */ /* 0x000fc600078e00ff */
[----:B------:R-:W-:Y:S01]  /*2d60*/  ISETP.GT.U32.AND P5, PT, R40, R49, PT ;  /* 0x000000312800720c */ /* 0x000fe20003fa4070 */
[--C-:B------:R-:W-:Y:S02]  /*2d70*/  @!P4 IMAD.IADD R51, R51, 0x1, -R40.reuse ;  /* 0x000000013333c824 */ /* 0x100fe400078e0a28 */
[----:B------:R-:W-:Y:S01]  /*2d80*/  @!P0 IMAD.IADD R57, R57, 0x1, -R40 ;  /* 0x0000000139398824 */ /* 0x000fe200078e0a28 */
[----:B------:R-:W-:Y:S01]  /*2d90*/  ISETP.GE.AND P0, PT, R54, RZ, PT ;  /* 0x000000ff3600720c */ /* 0x000fe20003f06270 */
[----:B------:R-:W-:Y:S01]  /*2da0*/  IMAD.HI.U32 R54, R41, R85, RZ ;  /* 0x0000005529367227 */ /* 0x000fe200078e00ff */
[----:B------:R-:W-:-:S03]  /*2db0*/  ISETP.GT.U32.AND P4, PT, R40, R51, PT ;  /* 0x000000332800720c */ /* 0x000fc60003f84070 */
[----:B------:R-:W-:Y:S02]  /*2dc0*/  IMAD.MOV R52, RZ, RZ, -R52 ;  /* 0x000000ffff347224 */ /* 0x000fe400078e0a34 */
[----:B------:R-:W-:Y:S02]  /*2dd0*/  IMAD.MOV R54, RZ, RZ, -R54 ;  /* 0x000000ffff367224 */ /* 0x000fe400078e0a36 */
[----:B------:R-:W-:Y:S01]  /*2de0*/  @!P5 IADD3 R49, R49, -R40, RZ ;  /* 0x800000283131d210 */ /* 0x000fe20007ffe0ff */
[C---:B------:R-:W-:Y:S01]  /*2df0*/  IMAD R83, R40.reuse, R52, R83 ;  /* 0x0000003428537224 */ /* 0x040fe200078e0253 */
[C---:B------:R-:W-:Y:S01]  /*2e00*/  ISETP.GT.U32.AND P5, PT, R40.reuse, R55, PT ;  /* 0x000000372800720c */ /* 0x040fe20003fa4070 */
[C---:B------:R-:W-:Y:S02]  /*2e10*/  IMAD R85, R40.reuse, R54, R85 ;  /* 0x0000003628557224 */ /* 0x040fe400078e0255 */
[----:B------:R-:W-:Y:S02]  /*2e20*/  VIADD R92, R61, 0x37 ;  /* 0x000000373d5c7836 */ /* 0x000fe40000000000 */
[----:B------:R-:W-:Y:S01]  /*2e30*/  @!P4 IMAD.IADD R51, R51, 0x1, -R40 ;  /* 0x000000013333c824 */ /* 0x000fe200078e0a28 */
[----:B------:R-:W-:Y:S01]  /*2e40*/  ISETP.GT.U32.AND P4, PT, R40, R81, PT ;  /* 0x000000512800720c */ /* 0x000fe20003f84070 */
[C---:B------:R-:W-:Y:S01]  /*2e50*/  VIADD R90, R61.reuse, 0x38 ;  /* 0x000000383d5a7836 */ /* 0x040fe20000000000 */
[----:B------:R-:W-:Y:S01]  /*2e60*/  IABS R87, R92 ;  /* 0x0000005c00577213 */ /* 0x000fe20000000000 */
[----:B------:R-:W-:Y:S01]  /*2e70*/  VIADD R86, R61, 0x3a ;  /* 0x0000003a3d567836 */ /* 0x000fe20000000000 */
[----:B------:R-:W-:Y:S01]  /*2e80*/  STL [R1+0x480c], R92 ;  /* 0x00480c5c01007387 */ /* 0x000fe20000100800 */
[----:B------:R-:W-:Y:S01]  /*2e90*/  IMAD.HI.U32 R52, R41, R137, RZ ;  /* 0x0000008929347227 */ /* 0x000fe200078e00ff */
[----:B------:R-:W-:-:S02]  /*2ea0*/  IABS R89, R90 ;  /* 0x0000005a00597213 */ /* 0x000fc40000000000 */
[----:B------:R-:W-:Y:S01]  /*2eb0*/  IABS R139, R86 ;  /* 0x00000056008b7213 */ /* 0x000fe20000000000 */
[----:B------:R-:W-:Y:S01]  /*2ec0*/  @!P5 IMAD.IADD R55, R55, 0x1, -R40 ;  /* 0x000000013737d824 */ /* 0x000fe200078e0a28 */
[----:B------:R-:W-:Y:S01]  /*2ed0*/  ISETP.GT.U32.AND P5, PT, R40, R83, PT ;  /* 0x000000532800720c */ /* 0x000fe20003fa4070 */
[----:B------:R-:W-:Y:S01]  /*2ee0*/  VIADD R84, R61, 0x3b ;  /* 0x0000003b3d547836 */ /* 0x000fe20000000000 */
[----:B------:R-:W-:Y:S01]  /*2ef0*/  IADD3 R52, -R52, RZ, RZ ;  /* 0x000000ff34347210 */ /* 0x000fe20007ffe1ff */
[----:B------:R-:W-:Y:S01]  /*2f00*/  IMAD.HI.U32 R48, R41, R87, RZ ;  /* 0x0000005729307227 */ /* 0x000fe200078e00ff */
[----:B------:R-:W-:Y:S01]  /*2f10*/  @!P4 IADD3 R81, R81, -R40, RZ ;  /* 0x800000285151c210 */ /* 0x000fe20007ffe0ff */
[----:B------:R-:W-:Y:S01]  /*2f20*/  STL [R1+0x4814], R90 ;  /* 0x0048145a01007387 */ /* 0x000fe20000100800 */
[C---:B------:R-:W-:Y:S01]  /*2f30*/  ISETP.GT.U32.AND P4, PT, R40.reuse, R85, PT ;  /* 0x000000552800720c */ /* 0x040fe20003f84070 */
[----:B------:R-:W-:Y:S01]  /*2f40*/  @!P0 IMAD.MOV R73, RZ, RZ, -R73 ;  /* 0x000000ffff498224 */ /* 0x000fe200078e0a49 */
[C---:B------:R-:W-:Y:S01]  /*2f50*/  ISETP.GT.U32.AND P0, PT, R40.reuse, R81, PT ;  /* 0x000000512800720c */ /* 0x040fe20003f04070 */
[----:B------:R-:W-:Y:S01]  /*2f60*/  @!P2 IMAD.MOV R64, RZ, RZ, -R64 ;  /* 0x000000ffff40a224 */ /* 0x000fe200078e0a40 */
[----:B------:R-:W-:Y:S01]  /*2f70*/  IABS R141, R84 ;  /* 0x00000054008d7213 */ /* 0x000fe20000000000 */
[----:B------:R-:W-:Y:S01]  /*2f80*/  IMAD.HI.U32 R50, R41, R89, RZ ;  /* 0x0000005929327227 */ /* 0x000fe200078e00ff */
[----:B------:R-:W-:Y:S03]  /*2f90*/  STL [R1+0x4810], R88 ;  /* 0x0048105801007387 */ /* 0x000fe60000100800 */
[----:B------:R-:W-:Y:S01]  /*2fa0*/  @!P5 IMAD.IADD R83, R83, 0x1, -R40 ;  /* 0x000000015353d824 */ /* 0x000fe200078e0a28 */
[----:B------:R-:W-:Y:S01]  /*2fb0*/  ISETP.GE.AND P5, PT, R61, RZ, PT ;  /* 0x000000ff3d00720c */ /* 0x000fe20003fa6270 */
[----:B------:R-:W-:Y:S01]  /*2fc0*/  IMAD.MOV R48, RZ, RZ, -R48 ;  /* 0x000000ffff307224 */ /* 0x000fe200078e0a30 */
[----:B------:R-:W-:Y:S01]  /*2fd0*/  STL [R1+0x482c], R86 ;  /* 0x00482c5601007387 */ /* 0x000fe20000100800 */
[----:B------:R-:W-:Y:S01]  /*2fe0*/  @!P4 IMAD.IADD R85, R85, 0x1, -R40 ;  /* 0x000000015555c824 */ /* 0x000fe200078e0a28 */
[C---:B------:R-:W-:Y:S01]  /*2ff0*/  ISETP.GT.U32.AND P4, PT, R40.reuse, R55, PT ;  /* 0x000000372800720c */ /* 0x040fe20003f84070 */
[----:B------:R-:W-:Y:S01]  /*3000*/  IMAD.HI.U32 R54, R41, R139, RZ ;  /* 0x0000008b29367227 */ /* 0x000fe200078e00ff */
[C---:B------:R-:W-:Y:S01]  /*3010*/  ISETP.GT.U32.AND P2, PT, R40.reuse, R83, PT ;  /* 0x000000532800720c */ /* 0x040fe20003f44070 */
[----:B------:R-:W-:Y:S02]  /*3020*/  STL [R1+0x4828], R84 ;  /* 0x0048285401007387 */ /* 0x000fe40000100800 */
[----:B------:R-:W-:Y:S01]  /*3030*/  IMAD R137, R40, R52, R137 ;  /* 0x0000003428897224 */ /* 0x000fe200078e0289 */
[C---:B------:R-:W-:Y:S01]  /*3040*/  IADD3 R52, R61.reuse, 0x3e, RZ ;  /* 0x0000003e3d347810 */ /* 0x040fe20007ffe0ff */
[----:B------:R-:W-:-:S02]  /*3050*/  VIADD R80, R61, 0x3c ;  /* 0x0000003c3d507836 */ /* 0x000fc40000000000 */
[----:B------:R-:W-:Y:S01]  /*3060*/  VIADD R78, R61, 0x3d ;  /* 0x0000003d3d4e7836 */ /* 0x000fe20000000000 */
[----:B-1----:R-:W-:Y:S01]  /*3070*/  MOV R61, R51 ;  /* 0x00000033003d7202 */ /* 0x002fe20000000f00 */
[----:B------:R-:W-:Y:S01]  /*3080*/  @!P6 IMAD.MOV R82, RZ, RZ, -R82 ;  /* 0x000000ffff52e224 */ /* 0x000fe200078e0a52 */
[C---:B------:R-:W-:Y:S01]  /*3090*/  ISETP.GT.U32.AND P6, PT, R40.reuse, R85, PT ;  /* 0x000000552800720c */ /* 0x040fe20003fc4070 */
[----:B------:R-:W-:Y:S01]  /*30a0*/  IMAD.MOV R50, RZ, RZ, -R50 ;  /* 0x000000ffff327224 */ /* 0x000fe200078e0a32 */
[----:B------:R-:W-:Y:S01]  /*30b0*/  IABS R143, R80 ;  /* 0x00000050008f7213 */ /* 0x000fe20000000000 */
[----:B------:R-:W-:Y:S01]  /*30c0*/  IMAD R87, R40, R48, R87 ;  /* 0x0000003028577224 */ /* 0x000fe200078e0257 */
[----:B------:R-:W-:Y:S01]  /*30d0*/  IABS R51, R52 ;  /* 0x0000003400337213 */ /* 0x000fe20000000000 */
[----:B------:R-:W-:Y:S01]  /*30e0*/  IMAD.HI.U32 R56, R41, R141, RZ ;  /* 0x0000008d29387227 */ /* 0x000fe200078e00ff */
[----:B------:R-:W-:Y:S01]  /*30f0*/  IABS R145, R78 ;  /* 0x0000004e00917213 */ /* 0x000fe20000000000 */
[----:B------:R-:W-:Y:S02]  /*3100*/  STL [R1+0x4824], R80 ;  /* 0x0048245001007387 */ /* 0x000fe40000100800 */
[----:B------:R-:W-:-:S02]  /*3110*/  IMAD.MOV R54, RZ, RZ, -R54 ;  /* 0x000000ffff367224 */ /* 0x000fc400078e0a36 */
[C---:B------:R-:W-:Y:S01]  /*3120*/  IMAD R89, R40.reuse, R50, R89 ;  /* 0x0000003228597224 */ /* 0x040fe200078e0259 */
[----:B------:R1:W-:Y:S01]  /*3130*/  STL [R1+0x4820], R78 ;  /* 0x0048204e01007387 */ /* 0x0003e20000100800 */
[----:B------:R-:W-:Y:S01]  /*3140*/  @!P5 IMAD.MOV R61, RZ, RZ, -R61 ;  /* 0x000000ffff3dd224 */ /* 0x000fe200078e0a3d */
[C---:B------:R-:W-:Y:S01]  /*3150*/  ISETP.GT.U32.AND P5, PT, R40.reuse, R87, PT ;  /* 0x000000572800720c */ /* 0x040fe20003fa4070 */
[----:B------:R-:W-:Y:S01]  /*3160*/  IMAD.MOV R56, RZ, RZ, -R56 ;  /* 0x000000ffff387224 */ /* 0x000fe200078e0a38 */
[----:B------:R-:W-:Y:S01]  /*3170*/  @!P6 IADD3 R85, R85, -R40, RZ ;  /* 0x800000285555e210 */ /* 0x000fe20007ffe0ff */
[C---:B------:R-:W-:Y:S01]  /*3180*/  IMAD R139, R40.reuse, R54, R139 ;  /* 0x00000036288b7224 */ /* 0x040fe200078e028b */
[----:B------:R1:W-:Y:S01]  /*3190*/  STL [R1+0x481c], R52 ;  /* 0x00481c3401007387 */ /* 0x0003e20000100800 */
[--C-:B------:R-:W-:Y:S01]  /*31a0*/  @!P4 IMAD.IADD R55, R55, 0x1, -R40.reuse ;  /* 0x000000013737c824 */ /* 0x100fe200078e0a28 */
[C---:B------:R-:W-:Y:S01]  /*31b0*/  ISETP.GT.U32.AND P4, PT, R40.reuse, R89, PT ;  /* 0x000000592800720c */ /* 0x040fe20003f84070 */
[--C-:B------:R-:W-:Y:S01]  /*31c0*/  @!P0 IMAD.IADD R81, R81, 0x1, -R40.reuse ;  /* 0x0000000151518824 */ /* 0x100fe200078e0a28 */
[C---:B------:R-:W-:Y:S01]  /*31d0*/  ISETP.GT.U32.AND P0, PT, R40.reuse, R137, PT ;  /* 0x000000892800720c */ /* 0x040fe20003f04070 */
[C---:B------:R-:W-:Y:S01]  /*31e0*/  IMAD R141, R40.reuse, R56, R141 ;  /* 0x00000038288d7224 */ /* 0x040fe200078e028d */
[----:B------:R-:W-:Y:S01]  /*31f0*/  MOV R125, R55 ;  /* 0x00000037007d7202 */ /* 0x000fe20000000f00 */
[----:B------:R-:W-:Y:S01]  /*3200*/  @!P2 IMAD.IADD R83, R83, 0x1, -R40 ;  /* 0x000000015353a824 */ /* 0x000fe200078e0a28 */
[C---:B------:R-:W-:Y:S01]  /*3210*/  ISETP.GT.U32.AND P2, PT, R40.reuse, R139, PT ;  /* 0x0000008b2800720c */ /* 0x040fe20003f44070 */
[----:B------:R-:W-:Y:S01]  /*3220*/  IMAD.HI.U32 R48, R41, R143, RZ ;  /* 0x0000008f29307227 */ /* 0x000fe200078e00ff */
[----:B------:R-:W-:-:S02]  /*3230*/  ISETP.GT.U32.AND P6, PT, R40, R141, PT ;  /* 0x0000008d2800720c */ /* 0x000fc40003fc4070 */
[----:B------:R-:W-:Y:S01]  /*3240*/  MOV R129, R83 ;  /* 0x0000005300817202 */ /* 0x000fe20000000f00 */
[--C-:B------:R-:W-:Y:S01]  /*3250*/  @!P5 IMAD.IADD R87, R87, 0x1, -R40.reuse ;  /* 0x000000015757d824 */ /* 0x100fe200078e0a28 */
[----:B------:R-:W-:Y:S01]  /*3260*/  IADD3 R48, -R48, RZ, RZ ;  /* 0x000000ff30307210 */ /* 0x000fe20007ffe1ff */
[--C-:B------:R-:W-:Y:S01]  /*3270*/  @!P4 IMAD.IADD R89, R89, 0x1, -R40.reuse ;  /* 0x000000015959c824 */ /* 0x100fe200078e0a28 */
[----:B------:R-:W-:Y:S01]  /*3280*/  ISETP.GE.AND P5, PT, R60, RZ, PT ;  /* 0x000000ff3c00720c */ /* 0x000fe20003fa6270 */
[----:B------:R-:W-:Y:S01]  /*3290*/  IMAD.HI.U32 R50, R41, R145, RZ ;  /* 0x0000009129327227 */ /* 0x000fe200078e00ff */
[----:B------:R-:W-:Y:S02]  /*32a0*/  @!P0 IADD3 R137, R137, -R40, RZ ;  /* 0x8000002889898210 */ /* 0x000fe40007ffe0ff */
[C---:B------:R-:W-:Y:S01]  /*32b0*/  ISETP.GT.U32.AND P4, PT, R40.reuse, R87, PT ;  /* 0x000000572800720c */ /* 0x040fe20003f84070 */
[----:B------:R-:W-:Y:S01]  /*32c0*/  @!P2 IMAD.IADD R139, R139, 0x1, -R40 ;  /* 0x000000018b8ba824 */ /* 0x000fe200078e0a28 */
[C---:B------:R-:W-:Y:S01]  /*32d0*/  ISETP.GT.U32.AND P2, PT, R40.reuse, R137, PT ;  /* 0x000000892800720c */ /* 0x040fe20003f44070 */
[C---:B------:R-:W-:Y:S01]  /*32e0*/  IMAD R143, R40.reuse, R48, R143 ;  /* 0x00000030288f7224 */ /* 0x040fe200078e028f */
[----:B------:R-:W-:Y:S01]  /*32f0*/  ISETP.GT.U32.AND P0, PT, R40, R89, PT ;  /* 0x000000592800720c */ /* 0x000fe20003f04070 */
[----:B------:R-:W-:-:S02]  /*3300*/  IMAD.MOV.U32 R48, RZ, RZ, R51 ;  /* 0x000000ffff307224 */ /* 0x000fc400078e0033 */
[----:B------:R-:W-:Y:S01]  /*3310*/  @!P6 IMAD.IADD R141, R141, 0x1, -R40 ;  /* 0x000000018d8de824 */ /* 0x000fe200078e0a28 */
[----:B------:R-:W-:Y:S01]  /*3320*/  ISETP.GT.U32.AND P6, PT, R40, R139, PT ;  /* 0x0000008b2800720c */ /* 0x000fe20003fc4070 */
[----:B------:R-:W-:-:S04]  /*3330*/  IMAD.HI.U32 R41, R41, R48, RZ ;  /* 0x0000003029297227 */ /* 0x000fc800078e00ff */
[----:B------:R-:W-:Y:S02]  /*3340*/  IMAD.MOV R50, RZ, RZ, -R50 ;  /* 0x000000ffff327224 */ /* 0x000fe400078e0a32 */
[----:B------:R-:W-:Y:S02]  /*3350*/  IMAD.MOV R41, RZ, RZ, -R41 ;  /* 0x000000ffff297224 */ /* 0x000fe400078e0a29 */
[----:B------:R-:W-:Y:S01]  /*3360*/  IMAD R145, R40, R50, R145 ;  /* 0x0000003228917224 */ /* 0x000fe200078e0291 */
[----:B------:R-:W-:Y:S01]  /*3370*/  @!P0 IADD3 R89, R89, -R40, RZ ;  /* 0x8000002859598210 */ /* 0x000fe20007ffe0ff */
[----:B------:R-:W-:Y:S01]  /*3380*/  IMAD.MOV.U32 R63, RZ, RZ, R57 ;  /* 0x000000ffff3f7224 */ /* 0x000fe200078e0039 */
[----:B------:R-:W-:Y:S01]  /*3390*/  ISETP.GE.AND P0, PT, R62, RZ, PT ;  /* 0x000000ff3e00720c */ /* 0x000fe20003f06270 */
[----:B------:R-:W-:Y:S01]  /*33a0*/  @!P4 IMAD.IADD R87, R87, 0x1, -R40 ;  /* 0x000000015757c824 */ /* 0x000fe200078e0a28 */
[C---:B------:R-:W-:Y:S01]  /*33b0*/  ISETP.GT.U32.AND P4, PT, R40.reuse, R143, PT ;  /* 0x0000008f2800720c */ /* 0x040fe20003f84070 */
[----:B------:R-:W-:-:S02]  /*33c0*/  IMAD R57, R40, R41, R48 ;  /* 0x0000002928397224 */ /* 0x000fc400078e0230 */
[--C-:B------:R-:W-:Y:S01]  /*33d0*/  @!P2 IMAD.IADD R137, R137, 0x1, -R40.reuse ;  /* 0x000000018989a824 */ /* 0x100fe200078e0a28 */
[C---:B------:R-:W-:Y:S01]  /*33e0*/  ISETP.GT.U32.AND P2, PT, R40.reuse, R145, PT ;  /* 0x000000912800720c */ /* 0x040fe20003f44070 */
[--C-:B------:R-:W-:Y:S01]  /*33f0*/  @!P6 IMAD.IADD R139, R139, 0x1, -R40.reuse ;  /* 0x000000018b8be824 */ /* 0x100fe200078e0a28 */
[----:B------:R-:W-:Y:S01]  /*3400*/  ISETP.GT.U32.AND P6, PT, R40, R57, PT ;  /* 0x000000392800720c */ /* 0x000fe20003fc4070 */
[----:B------:R-:W-:Y:S01]  /*3410*/  IMAD.SHL.U32 R42, R42, 0x200, RZ ;  /* 0x000002002a2a7824 */ /* 0x000fe200078e00ff */
[----:B------:R-:W-:Y:S01]  /*3420*/  MOV R133, R87 ;  /* 0x0000005700857202 */ /* 0x000fe20000000f00 */
[----:B------:R-:W-:Y:S01]  /*3430*/  @!P3 IMAD.MOV R47, RZ, RZ, -R47 ;  /* 0x000000ffff2fb224 */ /* 0x000fe200078e0a2f */
[----:B------:R-:W-:Y:S01]  /*3440*/  ISETP.GT.U32.AND P3, PT, R40, R77, PT ;  /* 0x0000004d2800720c */ /* 0x000fe20003f64070 */
[----:B------:R-:W-:Y:S01]  /*3450*/  @!P0 IMAD.MOV R79, RZ, RZ, -R79 ;  /* 0x000000ffff4f8224 */ /* 0x000fe200078e0a4f */
[----:B------:R-:W-:Y:S01]  /*3460*/  LOP3.LUT R128, R42, 0x1f, R71, 0xf8, !PT ;  /* 0x0000001f2a807812 */ /* 0x000fe200078ef847 */
[----:B------:R-:W-:Y:S01]  /*3470*/  IMAD.MOV.U32 R71, RZ, RZ, R59 ;  /* 0x000000ffff477224 */ /* 0x000fe200078e003b */
[----:B------:R-:W-:Y:S01]  /*3480*/  @!P4 IADD3 R143, R143, -R40, RZ ;  /* 0x800000288f8fc210 */ /* 0x000fe20007ffe0ff */
[----:B------:R-:W-:Y:S01]  /*3490*/  IMAD.MOV.U32 R131, RZ, RZ, R85 ;  /* 0x000000ffff837224 */ /* 0x000fe200078e0055 */
[----:B------:R-:W-:Y:S01]  /*34a0*/  ISETP.GE.AND P4, PT, R68, RZ, PT ;  /* 0x000000ff4400720c */ /* 0x000fe20003f86270 */
[--C-:B------:R-:W-:Y:S01]  /*34b0*/  @!P2 IMAD.IADD R145, R145, 0x1, -R40.reuse ;  /* 0x000000019191a824 */ /* 0x100fe200078e0a28 */
[C---:B------:R-:W-:Y:S01]  /*34c0*/  ISETP.GT.U32.AND P2, PT, R40.reuse, R143, PT ;  /* 0x0000008f2800720c */ /* 0x040fe20003f44070 */
[----:B------:R-:W-:Y:S01]  /*34d0*/  @!P6 IMAD.IADD R57, R57, 0x1, -R40 ;  /* 0x000000013939e824 */ /* 0x000fe200078e0a28 */
[----:B------:R-:W-:Y:S01]  /*34e0*/  IABS R51, R128 ;  /* 0x0000008000337213 */ /* 0x000fe20000000000 */
[----:B------:R-:W-:Y:S01]  /*34f0*/  @!P5 IMAD.MOV R71, RZ, RZ, -R71 ;  /* 0x000000ffff47d224 */ /* 0x000fe200078e0a47 */
[C---:B------:R-:W-:Y:S01]  /*3500*/  ISETP.GT.U32.AND P5, PT, R40.reuse, R145, PT ;  /* 0x000000912800720c */ /* 0x040fe20003fa4070 */
[----:B------:R-:W-:Y:S01]  /*3510*/  IMAD.MOV.U32 R135, RZ, RZ, R89 ;  /* 0x000000ffff877224 */ /* 0x000fe200078e0059 */
[----:B------:R-:W-:Y:S01]  /*3520*/  ISETP.GT.U32.AND P0, PT, R40, R57, PT ;  /* 0x000000392800720c */ /* 0x000fe20003f04070 */
[----:B------:R-:W-:Y:S01]  /*3530*/  IMAD.HI.U32 R41, R2, R51, RZ ;  /* 0x0000003302297227 */ /* 0x000fe200078e00ff */
[-C--:B------:R-:W-:Y:S01]  /*3540*/  @!P3 IADD3 R77, R77, -R40.reuse, RZ ;  /* 0x800000284d4db210 */ /* 0x080fe20007ffe0ff */
[----:B------:R-:W-:Y:S01]  /*3550*/  STL [R1+0x2724], R128 ;  /* 0x0027248001007387 */ /* 0x000fe20000100800 */
[----:B------:R-:W-:Y:S01]  /*3560*/  ISETP.GE.AND P3, PT, R58, RZ, PT ;  /* 0x000000ff3a00720c */ /* 0x000fe20003f66270 */
[----:B------:R-:W-:Y:S01]  /*3570*/  @!P4 IMAD.MOV R117, RZ, RZ, -R117 ;  /* 0x000000ffff75c224 */ /* 0x000fe200078e0a75 */
[----:B------:R-:W-:Y:S01]  /*3580*/  LOP3.LUT R126, R42, 0x20, R110, 0xfe, !PT ;  /* 0x000000202a7e7812 */ /* 0x000fe200078efe6e */
[--C-:B------:R-:W-:Y:S01]  /*3590*/  @!P2 IMAD.IADD R143, R143, 0x1, -R40.reuse ;  /* 0x000000018f8fa824 */ /* 0x100fe200078e0a28 */
[----:B------:R-:W-:Y:S01]  /*35a0*/  ISETP.GE.AND P2, PT, R72, RZ, PT ;  /* 0x000000ff4800720c */ /* 0x000fe20003f46270 */
[----:B------:R-:W-:Y:S01]  /*35b0*/  IMAD.MOV.U32 R123, RZ, RZ, R77 ;  /* 0x000000ffff7b7224 */ /* 0x000fe200078e004d */
[----:B------:R-:W-:Y:S01]  /*35c0*/  ISETP.GE.AND P4, PT, R96, RZ, PT ;  /* 0x000000ff6000720c */ /* 0x000fe20003f86270 */
[----:B------:R-:W-:Y:S01]  /*35d0*/  @!P5 IMAD.IADD R145, R145, 0x1, -R40 ;  /* 0x000000019191d824 */ /* 0x000fe200078e0a28 */
[----:B------:R-:W-:Y:S01]  /*35e0*/  ISETP.GE.AND P5, PT, R74, RZ, PT ;  /* 0x000000ff4a00720c */ /* 0x000fe20003fa6270 */
[----:B------:R-:W-:Y:S01]  /*35f0*/  IMAD.MOV.U32 R119, RZ, RZ, R69 ;  /* 0x000000ffff777224 */ /* 0x000fe200078e0045 */
[----:B------:R-:W-:Y:S01]  /*3600*/  @!P0 IADD3 R57, R57, -R40, RZ ;  /* 0x8000002839398210 */ /* 0x000fe20007ffe0ff */
[----:B------:R-:W-:Y:S01]  /*3610*/  IMAD.MOV.U32 R91, RZ, RZ, R53 ;  /* 0x000000ffff5b7224 */ /* 0x000fe200078e0035 */
[----:B------:R-:W-:Y:S01]  /*3620*/  ISETP.GE.AND P0, PT, R100, RZ, PT ;  /* 0x000000ff6400720c */ /* 0x000fe20003f06270 */
[----:B------:R-:W-:Y:S01]  /*3630*/  IMAD.MOV.U32 R127, RZ, RZ, R81 ;  /* 0x000000ffff7f7224 */ /* 0x000fe200078e0051 */
[----:B------:R-:W-:Y:S01]  /*3640*/  @!P3 IADD3 R63, -R63, RZ, RZ ;  /* 0x000000ff3f3fb210 */ /* 0x000fe20007ffe1ff */
[----:B------:R-:W-:Y:S01]  /*3650*/  IMAD.MOV.U32 R147, RZ, RZ, R57 ;  /* 0x000000ffff937224 */ /* 0x000fe200078e0039 */
[----:B------:R-:W-:Y:S01]  /*3660*/  ISETP.GT.U32.AND P3, PT, R40, R141, PT ;  /* 0x0000008d2800720c */ /* 0x000fe20003f64070 */
[----:B------:R-:W-:Y:S01]  /*3670*/  @!P2 IMAD.MOV R121, RZ, RZ, -R121 ;  /* 0x000000ffff79a224 */ /* 0x000fe200078e0a79 */
[----:B------:R-:W-:Y:S01]  /*3680*/  ISETP.GE.AND P2, PT, R94, RZ, PT ;  /* 0x000000ff5e00720c */ /* 0x000fe20003f46270 */
[----:B------:R-:W-:Y:S01]  /*3690*/  @!P4 IMAD.MOV R129, RZ, RZ, -R129 ;  /* 0x000000ffff81c224 */ /* 0x000fe200078e0a81 */
[----:B------:R-:W-:Y:S01]  /*36a0*/  IABS R93, R126 ;  /* 0x0000007e005d7213 */ /* 0x000fe20000000000 */
[----:B------:R-:W-:Y:S01]  /*36b0*/  @!P5 IMAD.MOV R123, RZ, RZ, -R123 ;  /* 0x000000ffff7bd224 */ /* 0x000fe200078e0a7b */
[----:B------:R-:W-:Y:S01]  /*36c0*/  IADD3 R41, -R41, RZ, RZ ;  /* 0x000000ff29297210 */ /* 0x000fe20007ffe1ff */
[----:B------:R-:W-:Y:S01]  /*36d0*/  IMAD.MOV.U32 R149, RZ, RZ, R49 ;  /* 0x000000ffff957224 */ /* 0x000fe200078e0031 */
[----:B------:R-:W-:Y:S01]  /*36e0*/  ISETP.GE.AND P5, PT, R92, RZ, PT ;  /* 0x000000ff5c00720c */ /* 0x000fe20003fa6270 */
[----:B------:R-:W-:Y:S01]  /*36f0*/  @!P0 IMAD.MOV R125, RZ, RZ, -R125 ;  /* 0x000000ffff7d8224 */ /* 0x000fe200078e0a7d */
[----:B------:R-:W-:Y:S01]  /*3700*/  ISETP.GE.AND P0, PT, R90, RZ, PT ;  /* 0x000000ff5a00720c */ /* 0x000fe20003f06270 */
[----:B------:R-:W-:Y:S01]  /*3710*/  IMAD.HI.U32 R42, R2, R93, RZ ;  /* 0x0000005d022a7227 */ /* 0x000fe200078e00ff */
[----:B------:R-:W-:Y:S01]  /*3720*/  LOP3.LUT R124, R128, 0x40, RZ, 0xfc, !PT ;  /* 0x00000040807c7812 */ /* 0x000fe200078efcff */
[----:B------:R-:W-:Y:S01]  /*3730*/  STL [R1+0x2728], R126 ;  /* 0x0027287e01007387 */ /* 0x000fe20000100800 */
[----:B------:R-:W-:Y:S01]  /*3740*/  ISETP.GE.AND P6, PT, R70, RZ, PT ;  /* 0x000000ff4600720c */ /* 0x000fe20003fc6270 */
[----:B------:R-:W-:Y:S01]  /*3750*/  @!P2 IMAD.MOV R131, RZ, RZ, -R131 ;  /* 0x000000ffff83a224 */ /* 0x000fe200078e0a83 */
[----:B------:R-:W-:Y:S01]  /*3760*/  ISETP.GE.AND P2, PT, R86, RZ, PT ;  /* 0x000000ff5600720c */ /* 0x000fe20003f46270 */
[----:B------:R-:W-:Y:S01]  /*3770*/  IMAD R51, R0, R41, R51 ;  /* 0x0000002900337224 */ /* 0x000fe200078e0233 */
[----:B------:R-:W-:Y:S01]  /*3780*/  IABS R95, R124 ;  /* 0x0000007c005f7213 */ /* 0x000fe20000000000 */
[----:B------:R-:W-:Y:S01]  /*3790*/  IMAD.MOV R42, RZ, RZ, -R42 ;  /* 0x000000ffff2a7224 */ /* 0x000fe200078e0a2a */
[----:B------:R-:W-:Y:S01]  /*37a0*/  LOP3.LUT R118, R128, 0xa0, RZ, 0xfc, !PT ;  /* 0x000000a080767812 */ /* 0x000fe200078efcff */
[----:B------:R-:W-:Y:S01]  /*37b0*/  @!P3 IMAD.IADD R141, R141, 0x1, -R40 ;  /* 0x000000018d8db824 */ /* 0x000fe200078e0a28 */
[----:B------:R-:W-:Y:S01]  /*37c0*/  ISETP.GE.AND P4, PT, R88, RZ, PT ;  /* 0x000000ff5800720c */ /* 0x000fe20003f86270 */
[----:B------:R-:W-:Y:S01]  /*37d0*/  IMAD.HI.U32 R48, R2, R95, RZ ;  /* 0x0000005f02307227 */ /* 0x000fe200078e00ff */
[----:B------:R-:W-:Y:S01]  /*37e0*/  @!P0 IADD3 R135, -R135, RZ, RZ ;  /* 0x000000ff87878210 */ /* 0x000fe20007ffe1ff */
[----:B------:R-:W-:Y:S01]  /*37f0*/  STL [R1+0x2748], R124 ;  /* 0x0027487c01007387 */ /* 0x000fe20000100800 */
[----:B------:R-:W-:Y:S01]  /*3800*/  ISETP.GE.AND P0, PT, R80, RZ, PT ;  /* 0x000000ff5000720c */ /* 0x000fe20003f06270 */
[----:B------:R-:W-:Y:S01]  /*3810*/  IMAD R93, R0, R42, R93 ;  /* 0x0000002a005d7224 */ /* 0x000fe200078e025d */
[----:B------:R-:W-:Y:S01]  /*3820*/  LOP3.LUT R116, R128, 0xc0, RZ, 0xfc, !PT ;  /* 0x000000c080747812 */ /* 0x000fe200078efcff */
[----:B------:R-:W-:Y:S01]  /*3830*/  @!P2 IMAD.MOV R139, RZ, RZ, -R139 ;  /* 0x000000ffff8ba224 */ /* 0x000fe200078e0a8b */
[----:B------:R-:W-:Y:S01]  /*3840*/  ISETP.GT.U32.AND P2, PT, R0, R51, PT ;  /* 0x000000330000720c */ /* 0x000fe20003f44070 */
[----:B------:R-:W-:Y:S01]  /*3850*/  @!P5 IMAD.MOV R133, RZ, RZ, -R133 ;  /* 0x000000ffff85d224 */ /* 0x000fe200078e0a85 */
[----:B------:R-:W-:Y:S01]  /*3860*/  ISETP.GE.AND P3, PT, R66, RZ, PT ;  /* 0x000000ff4200720c */ /* 0x000fe20003f66270 */
[----:B------:R-:W-:Y:S01]  /*3870*/  IMAD.MOV R48, RZ, RZ, -R48 ;  /* 0x000000ffff307224 */ /* 0x000fe200078e0a30 */
[----:B------:R-:W-:Y:S01]  /*3880*/  LOP3.LUT R122, R128, 0x60, RZ, 0xfc, !PT ;  /* 0x00000060807a7812 */ /* 0x000fe200078efcff */
[----:B------:R-:W-:Y:S01]  /*3890*/  @!P6 IMAD.MOV R119, RZ, RZ, -R119 ;  /* 0x000000ffff77e224 */ /* 0x000fe200078e0a77 */
[----:B------:R-:W-:Y:S01]  /*38a0*/  IABS R101, R118 ;  /* 0x0000007600657213 */ /* 0x000fe20000000000 */
[----:B------:R-:W-:Y:S01]  /*38b0*/  IMAD R95, R0, R48, R95 ;  /* 0x00000030005f7224 */ /* 0x000fe200078e025f */
[----:B------:R-:W-:Y:S01]  /*38c0*/  IABS R103, R116 ;  /* 0x0000007400677213 */ /* 0x000fe20000000000 */
[----:B------:R-:W-:Y:S01]  /*38d0*/  @!P4 IMAD.MOV R137, RZ, RZ, -R137 ;  /* 0x000000ffff89c224 */ /* 0x000fe200078e0a89 */
[----:B------:R-:W-:Y:S01]  /*38e0*/  ISETP.GE.AND P5, PT, R84, RZ, PT ;  /* 0x000000ff5400720c */ /* 0x000fe20003fa6270 */
[----:B------:R-:W-:Y:S01]  /*38f0*/  IMAD.HI.U32 R42, R2, R101, RZ ;  /* 0x00000065022a7227 */ /* 0x000fe200078e00ff */
[----:B------:R-:W-:Y:S01]  /*3900*/  LOP3.LUT R114, R128, 0xe0, RZ, 0xfc, !PT ;  /* 0x000000e080727812 */ /* 0x000fe200078efcff */
[----:B------:R-:W-:Y:S01]  /*3910*/  STL [R1+0x2744], R122 ;  /* 0x0027447a01007387 */ /* 0x000fe20000100800 */
[----:B------:R-:W-:Y:S01]  /*3920*/  IABS R97, R122 ;  /* 0x0000007a00617213 */ /* 0x000fe20000000000 */
[----:B------:R-:W-:Y:S01]  /*3930*/  IMAD.HI.U32 R48, R2, R103, RZ ;  /* 0x0000006702307227 */ /* 0x000fe200078e00ff */
[----:B------:R-:W-:-:S02]  /*3940*/  @!P0 IADD3 R143, -R143, RZ, RZ ;  /* 0x000000ff8f8f8210 */ /* 0x000fc40007ffe1ff */
[----:B------:R-:W-:Y:S01]  /*3950*/  ISETP.GT.U32.AND P0, PT, R0, R93, PT ;  /* 0x0000005d0000720c */ /* 0x000fe20003f04070 */
[----:B------:R-:W-:Y:S01]  /*3960*/  IMAD.HI.U32 R40, R2, R97, RZ ;  /* 0x0000006102287227 */ /* 0x000fe200078e00ff */
[C---:B------:R-:W-:Y:S02]  /*3970*/  LOP3.LUT R120, R128.reuse, 0x80, RZ, 0xfc, !PT ;  /* 0x0000008080787812 */ /* 0x040fe400078efcff */
[----:B------:R-:W-:Y:S01]  /*3980*/  IABS R105, R114 ;  /* 0x0000007200697213 */ /* 0x000fe20000000000 */
[----:B------:R-:W-:Y:S01]  /*3990*/  IMAD.MOV R42, RZ, RZ, -R42 ;  /* 0x000000ffff2a7224 */ /* 0x000fe200078e0a2a */
[----:B------:R-:W-:Y:S01]  /*39a0*/  LOP3.LUT R112, R128, 0x100, RZ, 0xfc, !PT ;  /* 0x0000010080707812 */ /* 0x000fe200078efcff */
[----:B------:R-:W-:Y:S01]  /*39b0*/  @!P2 IMAD.IADD R51, R51, 0x1, -R0 ;  /* 0x000000013333a824 */ /* 0x000fe200078e0a00 */
[----:B------:R-:W-:Y:S01]  /*39c0*/  ISETP.GE.AND P6, PT, R52, RZ, PT ;  /* 0x000000ff3400720c */ /* 0x000fe20003fc6270 */
[----:B------:R-:W-:Y:S01]  /*39d0*/  IMAD.HI.U32 R50, R2, R105, RZ ;  /* 0x0000006902327227 */ /* 0x000fe200078e00ff */
[----:B------:R-:W-:Y:S01]  /*39e0*/  IABS R99, R120 ;  /* 0x0000007800637213 */ /* 0x000fe20000000000 */
[----:B------:R-:W-:Y:S01]  /*39f0*/  STL [R1+0x2740], R120 ;  /* 0x0027407801007387 */ /* 0x000fe20000100800 */
[----:B------:R-:W-:Y:S01]  /*3a00*/  ISETP.GE.AND P4, PT, R78, RZ, PT ;  /* 0x000000ff4e00720c */ /* 0x000fe20003f86270 */
[----:B------:R-:W-:Y:S01]  /*3a10*/  IMAD.MOV R40, RZ, RZ, -R40 ;  /* 0x000000ffff287224 */ /* 0x000fe200078e0a28 */
[----:B------:R-:W-:Y:S01]  /*3a20*/  IADD3 R48, -R48, RZ, RZ ;  /* 0x000000ff30307210 */ /* 0x000fe20007ffe1ff */
[----:B------:R-:W-:Y:S01]  /*3a30*/  @!P3 IMAD.MOV R91, RZ, RZ, -R91 ;  /* 0x000000ffff5bb224 */ /* 0x000fe200078e0a5b */
[----:B------:R-:W-:Y:S01]  /*3a40*/  IABS R107, R112 ;  /* 0x00000070006b7213 */ /* 0x000fe20000000000 */
[C---:B------:R-:W-:Y:S01]  /*3a50*/  IMAD R101, R0.reuse, R42, R101 ;  /* 0x0000002a00657224 */ /* 0x040fe200078e0265 */
[----:B------:R-:W-:Y:S01]  /*3a60*/  ISETP.GT.U32.AND P2, PT, R0, R95, PT ;  /* 0x0000005f0000720c */ /* 0x000fe20003f44070 */
[----:B------:R-:W-:Y:S01]  /*3a70*/  IMAD.HI.U32 R41, R2, R99, RZ ;  /* 0x0000006302297227 */ /* 0x000fe200078e00ff */
[----:B------:R-:W-:Y:S01]  /*3a80*/  LOP3.LUT R104, R128, 0x160, RZ, 0xfc, !PT ;  /* 0x0000016080687812 */ /* 0x000fe200078efcff */
[----:B------:R1:W-:Y:S01]  /*3a90*/  STL [R1+0x273c], R118 ;  /* 0x00273c7601007387 */ /* 0x0003e20000100800 */
[----:B------:R-:W-:Y:S01]  /*3aa0*/  ISETP.GE.AND P3, PT, R98, RZ, PT ;  /* 0x000000ff6200720c */ /* 0x000fe20003f66270 */
[----:B------:R-:W-:Y:S01]  /*3ab0*/  @!P5 IMAD.MOV R141, RZ, RZ, -R141 ;  /* 0x000000ffff8dd224 */ /* 0x000fe200078e0a8d */
[C---:B------:R-:W-:Y:S01]  /*3ac0*/  LOP3.LUT R108, R128.reuse, 0x120, RZ, 0xfc, !PT ;  /* 0x00000120806c7812 */ /* 0x040fe200078efcff */
[----:B------:R-:W-:Y:S01]  /*3ad0*/  IMAD.MOV R50, RZ, RZ, -R50 ;  /* 0x000000ffff327224 */ /* 0x000fe200078e0a32 */
[----:B------:R-:W-:Y:S01]  /*3ae0*/  LOP3.LUT R106, R128, 0x140, RZ, 0xfc, !PT ;  /* 0x00000140806a7812 */ /* 0x000fe200078efcff */
[----:B------:R-:W-:Y:S01]  /*3af0*/  IMAD R97, R0, R40, R97 ;  /* 0x0000002800617224 */ /* 0x000fe200078e0261 */
[----:B------:R-:W-:Y:S01]  /*3b00*/  LOP3.LUT R102, R128, 0x180, RZ, 0xfc, !PT ;  /* 0x0000018080667812 */ /* 0x000fe200078efcff */
[----:B------:R-:W-:Y:S01]  /*3b10*/  IMAD R103, R0, R48, R103 ;  /* 0x0000003000677224 */ /* 0x000fe200078e0267 */
[----:B------:R-:W-:Y:S01]  /*3b20*/  ISETP.GE.AND P5, PT, R76, RZ, PT ;  /* 0x000000ff4c00720c */ /* 0x000fe20003fa6270 */
[----:B------:R-:W-:Y:S01]  /*3b30*/  IMAD.HI.U32 R40, R2, R107, RZ ;  /* 0x0000006b02287227 */ /* 0x000fe200078e00ff */
[----:B------:R-:W-:Y:S01]  /*3b40*/  IABS R113, R104 ;  /* 0x0000006800717213 */ /* 0x000fe20000000000 */
[----:B------:R-:W-:Y:S01]  /*3b50*/  STL [R1+0x2738], R116 ;  /* 0x0027387401007387 */ /* 0x000fe20000100800 */
[----:B------:R-:W-:Y:S01]  /*3b60*/  IABS R109, R108 ;  /* 0x0000006c006d7213 */ /* 0x000fe20000000000 */
[----:B------:R-:W-:Y:S01]  /*3b70*/  @!P0 IMAD.IADD R93, R93, 0x1, -R0 ;  /* 0x000000015d5d8824 */ /* 0x000fe200078e0a00 */
[----:B------:R-:W-:Y:S01]  /*3b80*/  IABS R111, R106 ;  /* 0x0000006a006f7213 */ /* 0x000fe20000000000 */
[----:B------:R-:W-:Y:S01]  /*3b90*/  IMAD.MOV R41, RZ, RZ, -R41 ;  /* 0x000000ffff297224 */ /* 0x000fe200078e0a29 */
[C---:B------:R-:W-:Y:S01]  /*3ba0*/  ISETP.GT.U32.AND P0, PT, R0.reuse, R101, PT ;  /* 0x000000650000720c */ /* 0x040fe20003f04070 */
[C---:B------:R-:W-:Y:S01]  /*3bb0*/  IMAD R105, R0.reuse, R50, R105 ;  /* 0x0000003200697224 */ /* 0x040fe200078e0269 */
[----:B------:R-:W-:Y:S01]  /*3bc0*/  IABS R115, R102 ;  /* 0x0000006600737213 */ /* 0x000fe20000000000 */
[----:B------:R-:W-:Y:S01]  /*3bd0*/  IMAD.MOV R50, RZ, RZ, -R40 ;  /* 0x000000ffff327224 */ /* 0x000fe200078e0a28 */
[----:B------:R-:W-:Y:S01]  /*3be0*/  @!P4 IADD3 R145, -R145, RZ, RZ ;  /* 0x000000ff9191c210 */ /* 0x000fe20007ffe1ff */
[----:B------:R-:W-:Y:S01]  /*3bf0*/  @!P6 IMAD.MOV R147, RZ, RZ, -R147 ;  /* 0x000000ffff93e224 */ /* 0x000fe200078e0a93 */
[C---:B------:R-:W-:Y:S01]  /*3c00*/  ISETP.GT.U32.AND P6, PT, R0.reuse, R103, PT ;  /* 0x000000670000720c */ /* 0x040fe20003fc4070 */
[C---:B------:R-:W-:Y:S01]  /*3c10*/  IMAD R99, R0.reuse, R41, R99 ;  /* 0x0000002900637224 */ /* 0x040fe200078e0263 */
[----:B------:R-:W-:Y:S01]  /*3c20*/  ISETP.GT.U32.AND P4, PT, R0, R97, PT ;  /* 0x000000610000720c */ /* 0x000fe20003f84070 */
[----:B------:R-:W-:Y:S01]  /*3c30*/  IMAD.HI.U32 R40, R2, R113, RZ ;  /* 0x0000007102287227 */ /* 0x000fe200078e00ff */
[C---:B--2---:R-:W-:Y:S01]  /*3c40*/  LOP3.LUT R100, R128.reuse, 0x1a0, RZ, 0xfc, !PT ;  /* 0x000001a080647812 */ /* 0x044fe200078efcff */
[----:B------:R-:W-:Y:S01]  /*3c50*/  STL [R1+0x2734], R114 ;  /* 0x0027347201007387 */ /* 0x000fe20000100800 */
[----:B---3--:R-:W-:Y:S01]  /*3c60*/  LOP3.LUT R98, R128, 0x1c0, RZ, 0xfc, !PT ;  /* 0x000001c080627812 */ /* 0x008fe200078efcff */
[C---:B------:R-:W-:Y:S01]  /*3c70*/  IMAD.HI.U32 R41, R2.reuse, R109, RZ ;  /* 0x0000006d02297227 */ /* 0x040fe200078e00ff */
[----:B------:R-:W-:Y:S01]  /*3c80*/  IABS R151, R100 ;  /* 0x0000006400977213 */ /* 0x000fe20000000000 */
[----:B------:R-:W-:Y:S01]  /*3c90*/  STL [R1+0x2730], R112 ;  /* 0x0027307001007387 */ /* 0x000fe20000100800 */
[----:B----4-:R-:W-:Y:S01]  /*3ca0*/  IABS R94, R98 ;  /* 0x00000062005e7213 */ /* 0x010fe20000000000 */
[----:B------:R-:W-:Y:S01]  /*3cb0*/  IMAD.HI.U32 R42, R2, R111, RZ ;  /* 0x0000006f022a7227 */ /* 0x000fe200078e00ff */
[----:B------:R-:W-:Y:S01]  /*3cc0*/  LOP3.LUT R96, R128, 0x1e0, RZ, 0xfc, !PT ;  /* 0x000001e080607812 */ /* 0x000fe200078efcff */
[----:B------:R-:W-:Y:S01]  /*3cd0*/  STL [R1+0x272c], R108 ;  /* 0x00272c6c01007387 */ /* 0x000fe20000100800 */
[-C--:B------:R-:W-:Y:S01]  /*3ce0*/  @!P6 IADD3 R103, R103, -R0.reuse, RZ ;  /* 0x800000006767e210 */ /* 0x080fe20007ffe0ff */
[----:B------:R-:W-:Y:S01]  /*3cf0*/  IMAD.HI.U32 R48, R2, R115, RZ ;  /* 0x0000007302307227 */ /* 0x000fe200078e00ff */
[----:B------:R-:W-:Y:S01]  /*3d00*/  IADD3 R42, -R42, RZ, RZ ;  /* 0x000000ff2a2a7210 */ /* 0x000fe20007ffe1ff */
[----:B------:R-:W-:Y:S01]  /*3d10*/  STL [R1+0x274c], R106 ;  /* 0x00274c6a01007387 */ /* 0x000fe20000100800 */
[----:B------:R-:W-:Y:S01]  /*3d20*/  @!P4 IADD3 R97, R97, -R0, RZ ;  /* 0x800000006161c210 */ /* 0x000fe20007ffe0ff */
[----:B------:R-:W-:Y:S01]  /*3d30*/  @!P2 IMAD.IADD R95, R95, 0x1, -R0 ;  /* 0x000000015f5fa824 */ /* 0x000fe200078e0a00 */
[C---:B------:R-:W-:Y:S01]  /*3d40*/  ISETP.GT.U32.AND P2, PT, R0.reuse, R93, PT ;  /* 0x0000005d0000720c */ /* 0x040fe20003f44070 */
[C---:B------:R-:W-:Y:S01]  /*3d50*/  IMAD R107, R0.reuse, R50, R107 ;  /* 0x00000032006b7224 */ /* 0x040fe200078e026b */
[----:B------:R-:W-:Y:S01]  /*3d60*/  LOP3.LUT R50, RZ, R5, RZ, 0x33, !PT ;  /* 0x00000005ff327212 */ /* 0x000fe200078e33ff */
[----:B------:R-:W-:Y:S01]  /*3d70*/  IMAD.MOV R40, RZ, RZ, -R40 ;  /* 0x000000ffff287224 */ /* 0x000fe200078e0a28 */
[----:B------:R-:W-:Y:S01]  /*3d80*/  ISETP.GT.U32.AND P4, PT, R0, R95, PT ;  /* 0x0000005f0000720c */ /* 0x000fe20003f84070 */
[----:B------:R-:W-:Y:S01]  /*3d90*/  @!P3 IMAD.MOV R127, RZ, RZ, -R127 ;  /* 0x000000ffff7fb224 */ /* 0x000fe200078e0a7f */
[----:B------:R-:W-:Y:S01]  /*3da0*/  ISETP.NE.AND P3, PT, R5, RZ, PT ;  /* 0x000000ff0500720c */ /* 0x000fe20003f65270 */
[----:B------:R-:W-:Y:S01]  /*3db0*/  IMAD.MOV R41, RZ, RZ, -R41 ;  /* 0x000000ffff297224 */ /* 0x000fe200078e0a29 */
[----:B------:R-:W-:Y:S01]  /*3dc0*/  STL [R1+0x2f2c], R104 ;  /* 0x002f2c6801007387 */ /* 0x000fe20000100800 */
[----:B------:R-:W-:Y:S01]  /*3dd0*/  IMAD.MOV R48, RZ, RZ, -R48 ;  /* 0x000000ffff307224 */ /* 0x000fe200078e0a30 */
[C---:B------:R-:W-:Y:S01]  /*3de0*/  SEL R49, R50.reuse, R24, !P3 ;  /* 0x0000001832317207 */ /* 0x040fe20005800000 */
[----:B------:R-:W-:Y:S01]  /*3df0*/  @!P5 IMAD.MOV R149, RZ, RZ, -R149 ;  /* 0x000000ffff95d224 */ /* 0x000fe200078e0a95 */
[----:B------:R-:W-:Y:S01]  /*3e00*/  SEL R75, R50, R30, !P3 ;  /* 0x0000001e324b7207 */ /* 0x000fe20005800000 */
[----:B------:R-:W-:Y:S01]  /*3e10*/  IMAD R113, R0, R40, R113 ;  /* 0x0000002800717224 */ /* 0x000fe200078e0271 */
[----:B------:R-:W-:Y:S01]  /*3e20*/  SEL R40, R50, R31, !P3 ;  /* 0x0000001f32287207 */ /* 0x000fe20005800000 */
[----:B------:R-:W-:Y:S01]  /*3e30*/  IMAD R109, R0, R41, R109 ;  /* 0x00000029006d7224 */ /* 0x000fe200078e026d */
[C---:B------:R-:W-:Y:S01]  /*3e40*/  SEL R41, R50.reuse, R25, !P3 ;  /* 0x0000001932297207 */ /* 0x040fe20005800000 */
[--C-:B------:R-:W-:Y:S01]  /*3e50*/  @!P0 IMAD.IADD R101, R101, 0x1, -R0.reuse ;  /* 0x0000000165658824 */ /* 0x100fe200078e0a00 */
[----:B------:R-:W-:Y:S01]  /*3e60*/  SEL R74, R50, R39, !P3 ;  /* 0x00000027324a7207 */ /* 0x000fe20005800000 */
[----:B------:R-:W-:Y:S01]  /*3e70*/  IMAD R115, R0, R48, R115 ;  /* 0x0000003000737224 */ /* 0x000fe200078e0273 */
[----:B------:R-:W-:Y:S01]  /*3e80*/  SEL R66, R50, R38, !P3 ;  /* 0x0000002632427207 */ /* 0x000fe20005800000 */
[----:B------:R-:W-:Y:S01]  /*3e90*/  IMAD R111, R0, R42, R111 ;  /* 0x0000002a006f7224 */ /* 0x000fe200078e026f */
[C---:B------:R-:W-:Y:S01]  /*3ea0*/  SEL R31, R50.reuse, R46, !P3 ;  /* 0x0000002e321f7207 */ /* 0x040fe20005800000 */
[--C-:B------:R-:W-:Y:S01]  /*3eb0*/  @!P2 IMAD.IADD R93, R93, 0x1, -R0.reuse ;  /* 0x000000015d5da824 */ /* 0x100fe200078e0a00 */
[----:B------:R-:W-:Y:S01]  /*3ec0*/  SEL R57, R50, R20, !P3 ;  /* 0x0000001432397207 */ /* 0x000fe20005800000 */
[----:B------:R-:W-:Y:S01]  /*3ed0*/  IMAD.HI.U32 R5, R2, R151, RZ ;  /* 0x0000009702057227 */ /* 0x000fe200078e00ff */
[C---:B------:R-:W-:Y:S01]  /*3ee0*/  SEL R87, R50.reuse, R21, !P3 ;  /* 0x0000001532577207 */ /* 0x040fe20005800000 */
[----:B------:R-:W-:Y:S01]  /*3ef0*/  STL [R1+0x2f28], R102 ;  /* 0x002f286601007387 */ /* 0x000fe20000100800 */
[C---:B------:R-:W-:Y:S01]  /*3f00*/  SEL R76, R50.reuse, R22, !P3 ;  /* 0x00000016324c7207 */ /* 0x040fe20005800000 */
[----:B------:R-:W-:Y:S01]  /*3f10*/  @!P4 IMAD.IADD R95, R95, 0x1, -R0 ;  /* 0x000000015f5fc824 */ /* 0x000fe200078e0a00 */
[C---:B------:R-:W-:Y:S01]  /*3f20*/  SEL R68, R50.reuse, R23, !P3 ;  /* 0x0000001732447207 */ /* 0x040fe20005800000 */
[----:B------:R-:W-:Y:S01]  /*3f30*/  STL [R1+0x37cc], R100 ;  /* 0x0037cc6401007387 */ /* 0x000fe20000100800 */
[C---:B------:R-:W-:Y:S01]  /*3f40*/  SEL R25, R50.reuse, R28, !P3 ;  /* 0x0000001c32197207 */ /* 0x040fe20005800000 */
[----:B------:R-:W-:Y:S01]  /*3f50*/  IMAD R87, R87, UR51, RZ ;  /* 0x0000003357577c24 */ /* 0x000fe2000f8e02ff */
[C---:B------:R-:W-:Y:S01]  /*3f60*/  SEL R85, R50.reuse, R29, !P3 ;  /* 0x0000001d32557207 */ /* 0x040fe20005800000 */
[----:B------:R-:W-:Y:S01]  /*3f70*/  STL [R1+0x3848], R98 ;  /* 0x0038486201007387 */ /* 0x000fe20000100800 */
[----:B------:R-:W-:Y:S01]  /*3f80*/  SEL R48, R50, R32, !P3 ;  /* 0x0000002032307207 */ /* 0x000fe20005800000 */
[----:B------:R-:W-:Y:S01]  /*3f90*/  IMAD R76, R76, UR50, RZ ;  /* 0x000000324c4c7c24 */ /* 0x000fe2000f8e02ff */
[C---:B------:R-:W-:Y:S01]  /*3fa0*/  SEL R24, R50.reuse, R36, !P3 ;  /* 0x0000002432187207 */ /* 0x040fe20005800000 */
[----:B------:R2:W-:Y:S01]  /*3fb0*/  STL [R1+0x3b78], R96 ;  /* 0x003b786001007387 */ /* 0x0005e20000100800 */
[C---:B------:R-:W-:Y:S01]  /*3fc0*/  SEL R83, R50.reuse, R37, !P3 ;  /* 0x0000002532537207 */ /* 0x040fe20005800000 */
[----:B------:R-:W-:Y:S01]  /*3fd0*/  IMAD R85, R85, UR43, RZ ;  /* 0x0000002b55557c24 */ /* 0x000fe2000f8e02ff */
[C---:B------:R-:W-:Y:S01]  /*3fe0*/  SEL R39, R50.reuse, R45, !P3 ;  /* 0x0000002d32277207 */ /* 0x040fe20005800000 */
[----:B------:R-:W-:Y:S01]  /*3ff0*/  IMAD R75, R75, UR42, RZ ;  /* 0x0000002a4b4b7c24 */ /* 0x000fe2000f8e02ff */
[C---:B------:R-:W-:Y:S01]  /*4000*/  SEL R56, R50.reuse, R63, !P3 ;  /* 0x0000003f32387207 */ /* 0x040fe20005800000 */
[----:B------:R-:W-:Y:S01]  /*4010*/  IMAD R83, R83, UR35, RZ ;  /* 0x0000002353537c24 */ /* 0x000fe2000f8e02ff */
[----:B------:R-:W-:Y:S01]  /*4020*/  SEL R46, R50, R71, !P3 ;  /* 0x00000047322e7207 */ /* 0x000fe20005800000 */
[----:B------:R-:W-:Y:S01]  /*4030*/  IMAD R74, R74, UR34, RZ ;  /* 0x000000224a4a7c24 */ /* 0x000fe2000f8e02ff */
[----:B------:R-:W-:Y:S01]  /*4040*/  SEL R38, R50, R79, !P3 ;  /* 0x0000004f32267207 */ /* 0x000fe20005800000 */
[----:B------:R-:W-:Y:S01]  /*4050*/  IMAD R68, R68, UR49, RZ ;  /* 0x0000003144447c24 */ /* 0x000fe2000f8e02ff */
[----:B------:R-:W-:Y:S01]  /*4060*/  SEL R30, R50, R91, !P3 ;  /* 0x0000005b321e7207 */ /* 0x000fe20005800000 */
[----:B------:R-:W-:Y:S01]  /*4070*/  IMAD R66, R66, UR33, RZ ;  /* 0x0000002142427c24 */ /* 0x000fe2000f8e02ff */
[----:B------:R-:W-:Y:S01]  /*4080*/  SEL R61, R50, R61, !P3 ;  /* 0x0000003d323d7207 */ /* 0x000fe20005800000 */
[----:B------:R-:W-:Y:S01]  /*4090*/  IMAD R56, R56, UR24, RZ ;  /* 0x0000001838387c24 */ /* 0x000fe2000f8e02ff */
[----:B------:R-:W-:Y:S01]  /*40a0*/  ISETP.GT.U32.AND P5, PT, R0, R51, PT ;  /* 0x000000330000720c */ /* 0x000fe20003fa4070 */
[----:B------:R-:W-:Y:S01]  /*40b0*/  IMAD R49, R49, UR47, RZ ;  /* 0x0000002f31317c24 */ /* 0x000fe2000f8e02ff */
[----:B-1----:R-:W-:Y:S01]  /*40c0*/  SEL R78, R50, R3, !P3 ;  /* 0x00000003324e7207 */ /* 0x002fe20005800000 */
[----:B------:R-:W-:Y:S01]  /*40d0*/  IMAD R48, R48, UR39, RZ ;  /* 0x0000002730307c24 */ /* 0x000fe2000f8e02ff */
[C---:B------:R-:W-:Y:S01]  /*40e0*/  SEL R70, R50.reuse, R7, !P3 ;  /* 0x0000000732467207 */ /* 0x040fe20005800000 */
[----:B------:R-:W-:Y:S01]  /*40f0*/  IMAD.MOV.U32 R7, RZ, RZ, R94 ;  /* 0x000000ffff077224 */ /* 0x000fe200078e005e */
[----:B------:R-:W-:Y:S01]  /*4100*/  SEL R92, R50, R9, !P3 ;  /* 0x00000009325c7207 */ /* 0x000fe20005800000 */
[----:B------:R-:W-:Y:S01]  /*4110*/  IMAD R46, R46, UR23, RZ ;  /* 0x000000172e2e7c24 */ /* 0x000fe2000f8e02ff */
[----:B------:R-:W-:Y:S01]  /*4120*/  SEL R53, R50, R8, !P3 ;  /* 0x0000000832357207 */ /* 0x000fe20005800000 */
[----:B------:R-:W-:Y:S01]  /*4130*/  IMAD.HI.U32 R3, R2, R7, RZ ;  /* 0x0000000702037227 */ /* 0x000fe200078e00ff */
[C---:B------:R-:W-:Y:S01]  /*4140*/  SEL R65, R50.reuse, R10, !P3 ;  /* 0x0000000a32417207 */ /* 0x040fe20005800000 */
[----:B------:R-:W1:Y:S01]  /*4150*/  LDC.64 R8, c[0x0][0x230] ;  /* 0x00008c00ff087b82 */ /* 0x000e620000000a00 */
[C---:B------:R-:W-:Y:S01]  /*4160*/  SEL R81, R50.reuse, R11, !P3 ;  /* 0x0000000b32517207 */ /* 0x040fe20005800000 */
[--C-:B------:R-:W-:Y:S01]  /*4170*/  @!P5 IMAD.IADD R51, R51, 0x1, -R0.reuse ;  /* 0x000000013333d824 */ /* 0x100fe200078e0a00 */
[C---:B------:R-:W-:Y:S01]  /*4180*/  SEL R58, R50.reuse, R12, !P3 ;  /* 0x0000000c323a7207 */ /* 0x040fe20005800000 */
[----:B------:R-:W-:Y:S01]  /*4190*/  IMAD.MOV R3, RZ, RZ, -R3 ;  /* 0x000000ffff037224 */ /* 0x000fe200078e0a03 */
[C---:B------:R-:W-:Y:S01]  /*41a0*/  SEL R89, R50.reuse, R14, !P3 ;  /* 0x0000000e32597207 */ /* 0x040fe20005800000 */
[----:B------:R-:W-:Y:S01]  /*41b0*/  IMAD R53, R53, UR60, RZ ;  /* 0x0000003c35357c24 */ /* 0x000fe2000f8e02ff */
[----:B------:R-:W-:Y:S01]  /*41c0*/  SEL R77, R50, R13, !P3 ;  /* 0x0000000d324d7207 */ /* 0x000fe20005800000 */
[----:B------:R-:W-:Y:S01]  /*41d0*/  IMAD R7, R0, R3, R7 ;  /* 0x0000000300077224 */ /* 0x000fe200078e0207 */
        /* <DEDUP_REMOVED lines=12> */
[C---:B------:R-:W-:Y:S01]  /*42a0*/  SEL R21, R50.reuse, R27, !P3 ;  /* 0x0000001b32157207 */ /* 0x040fe20005800000 */
[----:B------:R-:W-:Y:S01]  /*42b0*/  IMAD R41, R41, UR46, RZ ;  /* 0x0000002e29297c24 */ /* 0x000fe2000f8e02ff */
[C---:B------:R-:W-:Y:S01]  /*42c0*/  SEL R67, R50.reuse, R33, !P3 ;  /* 0x0000002132437207 */ /* 0x040fe20005800000 */
[----:B------:R-:W3:Y:S01]  /*42d0*/  LDC R27, c[0x0][0x23c] ;  /* 0x00008f00ff1b7b82 */ /* 0x000ee20000000800 */
[----:B------:R-:W-:Y:S01]  /*42e0*/  SEL R88, R50, R34, !P3 ;  /* 0x0000002232587207 */ /* 0x000fe20005800000 */
[----:B-1----:R-:W-:Y:S01]  /*42f0*/  VIADD R8, R8, 0xfffffff6 ;  /* 0xfffffff608087836 */ /* 0x002fe20000000000 */
[C---:B------:R-:W-:Y:S01]  /*4300*/  SEL R32, R50.reuse, R35, !P3 ;  /* 0x0000002332207207 */ /* 0x040fe20005800000 */
[----:B------:R-:W-:Y:S01]  /*4310*/  IMAD R67, R67, UR41, RZ ;  /* 0x0000002943437c24 */ /* 0x000fe2000f8e02ff */
        /* <DEDUP_REMOVED lines=14> */
[----:B------:R-:W-:Y:S01]  /*4400*/  SEL R80, R50, R119, !P3 ;  /* 0x0000007732507207 */ /* 0x000fe20005800000 */
[----:B------:R-:W-:Y:S01]  /*4410*/  IMAD R64, R64, UR25, RZ ;  /* 0x0000001940407c24 */ /* 0x000fe2000f8e02ff */
[C---:B------:R-:W-:Y:S01]  /*4420*/  SEL R72, R50.reuse, R121, !P3 ;  /* 0x0000007932487207 */ /* 0x040fe20005800000 */
        /* <DEDUP_REMOVED lines=8> */
[----:B------:R-:W-:Y:S01]  /*44b0*/  ULDC UR60, c[0x0][0x240] ;  /* 0x00009000003c7ab9 */ /* 0x000fe20000000800 */
        /* <DEDUP_REMOVED lines=17> */
[----:B------:R-:W-:Y:S01]  /*45d0*/  ULDC UR6, c[0x0][0x240] ;  /* 0x0000900000067ab9 */ /* 0x000fe20000000800 */
[----:B------:R-:W-:Y:S01]  /*45e0*/  SEL R91, R50, R149, !P3 ;  /* 0x00000095325b7207 */ /* 0x000fe20005800000 */
[----:B------:R-:W-:Y:S01]  /*45f0*/  IMAD R36, R36, UR60, RZ ;  /* 0x0000003c24247c24 */ /* 0x000fe2000f8e02ff */
[C---:B------:R-:W-:Y:S01]  /*4600*/  ISETP.GT.U32.AND P3, PT, R0.reuse, R99, PT ;  /* 0x000000630000720c */ /* 0x040fe20003f64070 */
[----:B------:R-:W-:Y:S01]  /*4610*/  IMAD R29, R29, UR13, RZ ;  /* 0x0000000d1d1d7c24 */ /* 0x000fe2000f8e02ff */
[----:B------:R-:W-:Y:S01]  /*4620*/  ISETP.GT.U32.AND P6, PT, R0, R101, PT ;  /* 0x000000650000720c */ /* 0x000fe20003fc4070 */
[----:B------:R-:W-:Y:S01]  /*4630*/  IMAD R28, R28, UR6, RZ ;  /* 0x000000061c1c7c24 */ /* 0x000fe2000f8e02ff */
[C---:B------:R-:W-:Y:S01]  /*4640*/  ISETP.GT.U32.AND P2, PT, R0.reuse, R103, PT ;  /* 0x000000670000720c */ /* 0x040fe20003f44070 */
[----:B------:R-:W-:Y:S01]  /*4650*/  IMAD R25, R25, UR44, RZ ;  /* 0x0000002c19197c24 */ /* 0x000fe2000f8e02ff */
[----:B------:R-:W-:Y:S01]  /*4660*/  ISETP.GT.U32.AND P5, PT, R0, R105, PT ;  /* 0x000000690000720c */ /* 0x000fe20003fa4070 */
[----:B------:R-:W-:Y:S01]  /*4670*/  IMAD R24, R24, UR36, RZ ;  /* 0x0000002418187c24 */ /* 0x000fe2000f8e02ff */
[----:B------:R-:W-:Y:S01]  /*4680*/  ISETP.GT.U32.AND P4, PT, R0, R107, PT ;  /* 0x0000006b0000720c */ /* 0x000fe20003f84070 */
[----:B------:R-:W-:Y:S01]  /*4690*/  IMAD R23, R23, UR28, RZ ;  /* 0x0000001c17177c24 */ /* 0x000fe2000f8e02ff */
[----:B------:R-:W-:Y:S01]  /*46a0*/  IADD3 R5, -R5, RZ, RZ ;  /* 0x000000ff05057210 */ /* 0x000fe20007ffe1ff */
[----:B------:R-:W-:Y:S01]  /*46b0*/  IMAD R22, R22, UR20, RZ ;  /* 0x0000001416167c24 */ /* 0x000fe2000f8e02ff */
[----:B------:R-:W-:Y:S01]  /*46c0*/  IABS R11, R96 ;  /* 0x00000060000b7213 */ /* 0x000fe20000000000 */
[--C-:B------:R-:W-:Y:S01]  /*46d0*/  @!P3 IMAD.IADD R99, R99, 0x1, -R0.reuse ;  /* 0x000000016363b824 */ /* 0x100fe200078e0a00 */
[C---:B------:R-:W-:Y:S01]  /*46e0*/  ISETP.GT.U32.AND P3, PT, R0.reuse, R97, PT ;  /* 0x000000610000720c */ /* 0x040fe20003f64070 */
[--C-:B------:R-:W-:Y:S01]  /*46f0*/  @!P6 IMAD.IADD R101, R101, 0x1, -R0.reuse ;  /* 0x000000016565e824 */ /* 0x100fe200078e0a00 */
[C---:B------:R-:W-:Y:S01]  /*4700*/  ISETP.GT.U32.AND P6, PT, R0.reuse, R113, PT ;  /* 0x000000710000720c */ /* 0x040fe20003fc4070 */
[C---:B------:R-:W-:Y:S01]  /*4710*/  IMAD R5, R0.reuse, R5, R151 ;  /* 0x0000000500057224 */ /* 0x040fe200078e0297 */
[----:B------:R-:W-:Y:S01]  /*4720*/  @!P2 IADD3 R103, R103, -R0, RZ ;  /* 0x800000006767a210 */ /* 0x000fe20007ffe0ff */
[--C-:B------:R-:W-:Y:S01]  /*4730*/  @!P5 IMAD.IADD R105, R105, 0x1, -R0.reuse ;  /* 0x000000016969d824 */ /* 0x100fe200078e0a00 */
[C---:B------:R-:W-:Y:S01]  /*4740*/  ISETP.GT.U32.AND P2, PT, R0.reuse, R115, PT ;  /* 0x000000730000720c */ /* 0x040fe20003f44070 */
[----:B------:R-:W-:Y:S01]  /*4750*/  @!P4 IMAD.IADD R107, R107, 0x1, -R0 ;  /* 0x000000016b6bc824 */ /* 0x000fe200078e0a00 */
[----:B------:R-:W-:Y:S01]  /*4760*/  ISETP.GT.U32.AND P0, PT, R0, R99, PT ;  /* 0x000000630000720c */ /* 0x000fe20003f04070 */
[----:B------:R-:W-:Y:S01]  /*4770*/  IMAD.HI.U32 R2, R2, R11, RZ ;  /* 0x0000000b02027227 */ /* 0x000fe200078e00ff */
[----:B------:R-:W-:-:S02]  /*4780*/  ISETP.GT.U32.AND P5, PT, R0, R105, PT ;  /* 0x000000690000720c */ /* 0x000fc40003fa4070 */
[C---:B------:R-:W-:Y:S01]  /*4790*/  ISETP.GT.U32.AND P4, PT, R0.reuse, R5, PT ;  /* 0x000000050000720c */ /* 0x040fe20003f84070 */
[----:B------:R-:W-:Y:S01]  /*47a0*/  IMAD.MOV R2, RZ, RZ, -R2 ;  /* 0x000000ffff027224 */ /* 0x000fe200078e0a02 */
[----:B------:R-:W-:Y:S01]  /*47b0*/  @!P3 IADD3 R97, R97, -R0, RZ ;  /* 0x800000006161b210 */ /* 0x000fe20007ffe0ff */
[--C-:B------:R-:W-:Y:S01]  /*47c0*/  @!P6 IMAD.IADD R113, R113, 0x1, -R0.reuse ;  /* 0x000000017171e824 */ /* 0x100fe200078e0a00 */
[C---:B------:R-:W-:Y:S01]  /*47d0*/  ISETP.GT.U32.AND P3, PT, R0.reuse, R109, PT ;  /* 0x0000006d0000720c */ /* 0x040fe20003f64070 */
[C---:B------:R-:W-:Y:S02]  /*47e0*/  IMAD R11, R0.reuse, R2, R11 ;  /* 0x00000002000b7224 */ /* 0x040fe400078e020b */
[--C-:B------:R-:W-:Y:S01]  /*47f0*/  @!P2 IMAD.IADD R115, R115, 0x1, -R0.reuse ;  /* 0x000000017373a824 */ /* 0x100fe200078e0a00 */
[C---:B------:R-:W-:Y:S01]  /*4800*/  ISETP.GT.U32.AND P2, PT, R0.reuse, R113, PT ;  /* 0x000000710000720c */ /* 0x040fe20003f44070 */
[--C-:B------:R-:W-:Y:S01]  /*4810*/  @!P0 IMAD.IADD R99, R99, 0x1, -R0.reuse ;  /* 0x0000000163638824 */ /* 0x100fe200078e0a00 */
[C---:B------:R-:W-:Y:S01]  /*4820*/  ISETP.GT.U32.AND P0, PT, R0.reuse, R111, PT ;  /* 0x0000006f0000720c */ /* 0x040fe20003f04070 */
[--C-:B------:R-:W-:Y:S01]  /*4830*/  @!P5 IMAD.IADD R105, R105, 0x1, -R0.reuse ;  /* 0x000000016969d824 */ /* 0x100fe200078e0a00 */
[C---:B------:R-:W-:Y:S01]  /*4840*/  ISETP.GT.U32.AND P5, PT, R0.reuse, R107, PT ;  /* 0x0000006b0000720c */ /* 0x040fe20003fa4070 */
[--C-:B------:R-:W-:Y:S01]  /*4850*/  @!P4 IMAD.IADD R5, R5, 0x1, -R0.reuse ;  /* 0x000000010505c824 */ /* 0x100fe200078e0a00 */
[C---:B------:R-:W-:Y:S01]  /*4860*/  ISETP.GT.U32.AND P4, PT, R0.reuse, R11, PT ;  /* 0x0000000b0000720c */ /* 0x040fe20003f84070 */
[----:B------:R-:W1:Y:S02]  /*4870*/  LDC.64 R2, c[0x0][0x238] ;  /* 0x00008e00ff027b82 */ /* 0x000e640000000a00 */
[----:B------:R-:W-:Y:S01]  /*4880*/  @!P3 IMAD.IADD R109, R109, 0x1, -R0 ;  /* 0x000000016d6db824 */ /* 0x000fe200078e0a00 */
[----:B------:R-:W-:-:S03]  /*4890*/  ISETP.GT.U32.AND P3, PT, R0, R7, PT ;  /* 0x000000070000720c */ /* 0x000fc60003f64070 */
[-C--:B------:R-:W-:Y:S02]  /*48a0*/  @!P2 IADD3 R113, R113, -R0.reuse, RZ ;  /* 0x800000007171a210 */ /* 0x080fe40007ffe0ff */
[----:B------:R-:W-:Y:S02]  /*48b0*/  ISETP.GE.AND P2, PT, R128, RZ, PT ;  /* 0x000000ff8000720c */ /* 0x000fe40003f46270 */
[-C--:B------:R-:W-:Y:S01]  /*48c0*/  @!P0 IADD3 R111, R111, -R0.reuse, RZ ;  /* 0x800000006f6f8210 */ /* 0x080fe20007ffe0ff */
[--C-:B------:R-:W-:Y:S01]  /*48d0*/  @!P5 IMAD.IADD R107, R107, 0x1, -R0.reuse ;  /* 0x000000016b6bd824 */ /* 0x100fe200078e0a00 */
[C---:B------:R-:W-:Y:S01]  /*48e0*/  ISETP.GT.U32.AND P0, PT, R0.reuse, R109, PT ;  /* 0x0000006d0000720c */ /* 0x040fe20003f04070 */
[----:B------:R-:W-:Y:S01]  /*48f0*/  @!P4 IMAD.IADD R11, R11, 0x1, -R0 ;  /* 0x000000010b0bc824 */ /* 0x000fe200078e0a00 */
[----:B------:R-:W-:Y:S02]  /*4900*/  ISETP.GT.U32.AND P6, PT, R0, R111, PT ;  /* 0x0000006f0000720c */ /* 0x000fe40003fc4070 */
[----:B------:R-:W-:-:S02]  /*4910*/  @!P3 IADD3 R7, R7, -R0, RZ ;  /* 0x800000000707b210 */ /* 0x000fc40007ffe0ff */
[C---:B------:R-:W-:Y:S02]  /*4920*/  ISETP.GT.U32.AND P3, PT, R0.reuse, R115, PT ;  /* 0x000000730000720c */ /* 0x040fe40003f64070 */
[----:B------:R-:W-:Y:S01]  /*4930*/  ISETP.GT.U32.AND P5, PT, R0, R7, PT ;  /* 0x000000070000720c */ /* 0x000fe20003fa4070 */
[----:B------:R-:W-:Y:S01]  /*4940*/  @!P2 IMAD.MOV R51, RZ, RZ, -R51 ;  /* 0x000000ffff33a224 */ /* 0x000fe200078e0a33 */
[----:B------:R-:W-:Y:S02]  /*4950*/  ISETP.GE.AND P4, PT, R126, RZ, PT ;  /* 0x000000ff7e00720c */ /* 0x000fe40003f86270 */
[----:B------:R-:W-:Y:S01]  /*4960*/  ISETP.GE.AND P2, PT, R118, RZ, PT ;  /* 0x000000ff7600720c */ /* 0x000fe20003f46270 */
[--C-:B------:R-:W-:Y:S01]  /*4970*/  @!P0 IMAD.IADD R109, R109, 0x1, -R0.reuse ;  /* 0x000000016d6d8824 */ /* 0x100fe200078e0a00 */
[----:B------:R-:W-:Y:S01]  /*4980*/  ISETP.GT.U32.AND P0, PT, R0, R5, PT ;  /* 0x000000050000720c */ /* 0x000fe20003f04070 */
[--C-:B------:R-:W-:Y:S01]  /*4990*/  @!P6 IMAD.IADD R111, R111, 0x1, -R0.reuse ;  /* 0x000000016f6fe824 */ /* 0x100fe200078e0a00 */
[----:B------:R-:W-:Y:S01]  /*49a0*/  ISETP.GE.AND P6, PT, R252, UR4, PT ;  /* 0x00000004fc007c0c */ /* 0x000fe2000bfc6270 */
[----:B-1----:R-:W-:Y:S01]  /*49b0*/  IMAD R26, R110, R3, RZ ;  /* 0x000000036e1a7224 */ /* 0x002fe200078e02ff */
[----:B------:R-:W-:Y:S01]  /*49c0*/  ULDC.64 UR4, c[0x0][0x218] ;  /* 0x0000860000047ab9 */ /* 0x000fe20000000a00 */
[----:B------:R-:W-:Y:S01]  /*49d0*/  @!P3 IMAD.IADD R115, R115, 0x1, -R0 ;  /* 0x000000017373b824 */ /* 0x000fe200078e0a00 */
[----:B------:R-:W-:Y:S01]  /*49e0*/  SEL R6, R6, RZ, !P6 ;  /* 0x000000ff06067207 */ /* 0x000fe20007000000 */
[----:B---3--:R-:W-:Y:S01]  /*49f0*/  IMAD R27, R27, 0x20, R26 ;  /* 0x000000201b1b7824 */ /* 0x008fe200078e021a */
[----:B------:R-:W-:Y:S01]  /*4a00*/  @!P5 IADD3 R7, R7, -R0, RZ ;  /* 0x800000000707d210 */ /* 0x000fe20007ffe0ff */
[----:B------:R-:W-:Y:S01]  /*4a10*/  @!P4 IMAD.MOV R93, RZ, RZ, -R93 ;  /* 0x000000ffff5dc224 */ /* 0x000fe200078e0a5d */
[----:B------:R-:W-:Y:S01]  /*4a20*/  ISETP.GE.AND P5, PT, R120, RZ, PT ;  /* 0x000000ff7800720c */ /* 0x000fe20003fa6270 */
[----:B------:R-:W-:Y:S01]  /*4a30*/  @!P2 IMAD.MOV R101, RZ, RZ, -R101 ;  /* 0x000000ffff65a224 */ /* 0x000fe200078e0a65 */
[----:B------:R-:W-:Y:S01]  /*4a40*/  ISETP.GE.AND P3, PT, R124, RZ, PT ;  /* 0x000000ff7c00720c */ /* 0x000fe20003f66270 */
[----:B------:R-:W-:Y:S01]  /*4a50*/  @!P0 IMAD.IADD R5, R5, 0x1, -R0 ;  /* 0x0000000105058824 */ /* 0x000fe200078e0a00 */
[----:B------:R-:W-:Y:S01]  /*4a60*/  ISETP.GE.AND P4, PT, R116, RZ, PT ;  /* 0x000000ff7400720c */ /* 0x000fe20003f86270 */
[----:B------:R-:W-:Y:S01]  /*4a70*/  IMAD R182, R2, 0x34, RZ ;  /* 0x0000003402b67824 */ /* 0x000fe200078e02ff */
[----:B------:R-:W-:Y:S01]  /*4a80*/  ISETP.GE.AND P6, PT, R114, RZ, PT ;  /* 0x000000ff7200720c */ /* 0x000fe20003fc6270 */
[----:B------:R-:W-:Y:S01]  /*4a90*/  IMAD R150, R2, 0x38, RZ ;  /* 0x0000003802967824 */ /* 0x000fe200078e02ff */
[----:B------:R-:W-:Y:S01]  /*4aa0*/  ISETP.GE.AND P2, PT, R108, RZ, PT ;  /* 0x000000ff6c00720c */ /* 0x000fe20003f46270 */
[----:B------:R-:W-:Y:S01]  /*4ab0*/  IMAD R118, R2, 0x3c, RZ ;  /* 0x0000003c02767824 */ /* 0x000fe200078e02ff */
[----:B------:R-:W-:Y:S01]  /*4ac0*/  ISETP.GE.AND P0, PT, R122, RZ, PT ;  /* 0x000000ff7a00720c */ /* 0x000fe20003f06270 */
[----:B------:R-:W-:-:S02]  /*4ad0*/  IMAD R247, R2, 0x6, RZ ;  /* 0x0000000602f77824 */ /* 0x000fc400078e02ff */
[----:B------:R-:W-:Y:S01]  /*4ae0*/  @!P5 IMAD.MOV R99, RZ, RZ, -R99 ;  /* 0x000000ffff63d224 */ /* 0x000fe200078e0a63 */
[----:B------:R-:W-:Y:S01]  /*4af0*/  ISETP.GE.AND P5, PT, R112, RZ, PT ;  /* 0x000000ff7000720c */ /* 0x000fe20003fa6270 */
[----:B------:R-:W-:Y:S01]  /*4b00*/  @!P3 IMAD.MOV R95, RZ, RZ, -R95 ;  /* 0x000000ffff5fb224 */ /* 0x000fe200078e0a5f */
[----:B------:R-:W-:Y:S01]  /*4b10*/  ISETP.GT.U32.AND P3, PT, R0, R11, PT ;  /* 0x0000000b0000720c */ /* 0x000fe20003f64070 */
[----:B------:R-:W-:Y:S01]  /*4b20*/  @!P4 IMAD.MOV R103, RZ, RZ, -R103 ;  /* 0x000000ffff67c224 */ /* 0x000fe200078e0a67 */
[----:B------:R-:W-:Y:S02]  /*4b30*/  ISETP.GE.AND P4, PT, R106, RZ, PT ;  /* 0x000000ff6a00720c */ /* 0x000fe40003f86270 */
[----:B------:R-:W-:Y:S01]  /*4b40*/  @!P6 IADD3 R105, -R105, RZ, RZ ;  /* 0x000000ff6969e210 */ /* 0x000fe20007ffe1ff */
[----:B------:R-:W-:Y:S01]  /*4b50*/  @!P2 IMAD.MOV R109, RZ, RZ, -R109 ;  /* 0x000000ffff6da224 */ /* 0x000fe200078e0a6d */
[----:B------:R-:W-:Y:S02]  /*4b60*/  ISETP.GE.AND P6, PT, R104, RZ, PT ;  /* 0x000000ff6800720c */ /* 0x000fe40003fc6270 */
[----:B------:R-:W-:-:S02]  /*4b70*/  ISETP.GE.AND P2, PT, R100, RZ, PT ;  /* 0x000000ff6400720c */ /* 0x000fc40003f46270 */
[----:B------:R-:W-:Y:S01]  /*4b80*/  @!P0 IADD3 R97, -R97, RZ, RZ ;  /* 0x000000ff61618210 */ /* 0x000fe20007ffe1ff */
[----:B------:R-:W-:Y:S01]  /*4b90*/  @!P5 IMAD.MOV R107, RZ, RZ, -R107 ;  /* 0x000000ffff6bd224 */ /* 0x000fe200078e0a6b */
[----:B------:R-:W-:Y:S01]  /*4ba0*/  ISETP.NE.AND P5, PT, R4, RZ, PT ;  /* 0x000000ff0400720c */ /* 0x000fe20003fa5270 */
[----:B------:R-:W-:Y:S01]  /*4bb0*/  @!P3 IMAD.IADD R11, R11, 0x1, -R0 ;  /* 0x000000010b0bb824 */ /* 0x000fe200078e0a00 */
[----:B------:R-:W-:Y:S02]  /*4bc0*/  ISETP.GE.AND P3, PT, R102, RZ, PT ;  /* 0x000000ff6600720c */ /* 0x000fe40003f66270 */
[----:B------:R-:W-:Y:S02]  /*4bd0*/  @!P4 IADD3 R111, -R111, RZ, RZ ;  /* 0x000000ff6f6fc210 */ /* 0x000fe40007ffe1ff */
[----:B------:R-:W-:Y:S01]  /*4be0*/  ISETP.GE.AND P4, PT, R98, RZ, PT ;  /* 0x000000ff6200720c */ /* 0x000fe20003f86270 */
[----:B------:R-:W-:Y:S01]  /*4bf0*/  @!P6 IMAD.MOV R113, RZ, RZ, -R113 ;  /* 0x000000ffff71e224 */ /* 0x000fe200078e0a71 */
[----:B------:R-:W-:-:S02]  /*4c00*/  ISETP.GE.AND P6, PT, R96, RZ, PT ;  /* 0x000000ff6000720c */ /* 0x000fc40003fc6270 */
[----:B------:R-:W-:Y:S02]  /*4c10*/  LOP3.LUT R4, RZ, R4, RZ, 0x33, !PT ;  /* 0x00000004ff047212 */ /* 0x000fe400078e33ff */
[----:B------:R-:W-:Y:S02]  /*4c20*/  @!P2 IADD3 R5, -R5, RZ, RZ ;  /* 0x000000ff0505a210 */ /* 0x000fe40007ffe1ff */
[----:B------:R-:W-:Y:S01]  /*4c30*/  LEA R50, P2, R26, UR4, 0x2 ;  /* 0x000000041a327c11 */ /* 0x000fe2000f8410ff */
[----:B------:R-:W-:Y:S01]  /*4c40*/  @!P3 IMAD.MOV R115, RZ, RZ, -R115 ;  /* 0x000000ffff73b224 */ /* 0x000fe200078e0a73 */
[----:B------:R-:W-:Y:S01]  /*4c50*/  SEL R0, R4, R51, !P5 ;  /* 0x0000003304007207 */ /* 0x000fe20006800000 */
[----:B------:R-:W-:Y:S01]  /*4c60*/  ULDC UR4, c[0x0][0x240] ;  /* 0x0000900000047ab9 */ /* 0x000fe20000000800 */
[----:B------:R-:W-:Y:S01]  /*4c70*/  LEA.HI.X.SX32 R51, R26, UR5, 0x2, P2 ;  /* 0x000000051a337c11 */ /* 0x000fe200090f16ff */
[----:B------:R-:W-:Y:S01]  /*4c80*/  @!P4 IMAD.MOV R7, RZ, RZ, -R7 ;  /* 0x000000ffff07c224 */ /* 0x000fe200078e0a07 */
[----:B------:R-:W1:Y:S01]  /*4c90*/  LDC R26, c[0x0][0x230] ;  /* 0x00008c00ff1a7b82 */ /* 0x000e620000000800 */
[----:B------:R-:W-:Y:S01]  /*4ca0*/  @!P6 IMAD.MOV R11, RZ, RZ, -R11 ;  /* 0x000000ffff0be224 */ /* 0x000fe200078e0a0b */
[----:B------:R-:W-:Y:S01]  /*4cb0*/  ISETP.NE.U32.AND P0, PT, R6, RZ, PT ;  /* 0x000000ff0600720c */ /* 0x000fe20003f05070 */
[----:B------:R-:W-:Y:S01]  /*4cc0*/  IMAD R19, R0, R9, RZ ;  /* 0x0000000900137224 */ /* 0x000fe200078e02ff */
[C---:B------:R-:W-:Y:S01]  /*4cd0*/  SEL R6, R4.reuse, R95, !P5 ;  /* 0x0000005f04067207 */ /* 0x040fe20006800000 */
[----:B------:R-:W-:Y:S01]  /*4ce0*/  ULDC UR5, c[0x0][0x240] ;  /* 0x0000900000057ab9 */ /* 0x000fe20000000800 */
[C---:B------:R-:W-:Y:S01]  /*4cf0*/  SEL R10, R4.reuse, R99, !P5 ;  /* 0x00000063040a7207 */ /* 0x040fe20006800000 */
[----:B------:R-:W-:Y:S01]  /*4d00*/  IMAD R35, R81, UR5, RZ ;  /* 0x0000000551237c24 */ /* 0x000fe2000f8e02ff */
[----:B------:R-:W-:Y:S01]  /*4d10*/  SEL R12, R4, R103, !P5 ;  /* 0x00000067040c7207 */ /* 0x000fe20006800000 */
[----:B------:R-:W-:Y:S01]  /*4d20*/  IMAD R17, R6, R9, RZ ;  /* 0x0000000906117224 */ /* 0x000fe200078e02ff */
        /* <DEDUP_REMOVED lines=10> */
[----:B--2---:R-:W-:Y:S01]  /*4dd0*/  SEL R96, R4, R109, !P5 ;  /* 0x0000006d04607207 */ /* 0x004fe20006800000 */
[----:B------:R-:W-:Y:S01]  /*4de0*/  IMAD R12, R34, R9, RZ ;  /* 0x00000009220c7224 */ /* 0x000fe200078e02ff */
[C---:B------:R-:W-:Y:S01]  /*4df0*/  SEL R98, R4.reuse, R111, !P5 ;  /* 0x0000006f04627207 */ /* 0x040fe20006800000 */
[----:B------:R-:W-:Y:S01]  /*4e00*/  IMAD R93, R61, UR10, RZ ;  /* 0x0000000a3d5d7c24 */ /* 0x000fe2000f8e02ff */
[----:B------:R-:W-:Y:S01]  /*4e10*/  SEL R100, R4, R113, !P5 ;  /* 0x0000007104647207 */ /* 0x000fe20006800000 */
        /* <DEDUP_REMOVED lines=8> */
[-C--:B------:R-:W-:Y:S01]  /*4ea0*/  IMAD R11, R94, R9.reuse, RZ ;  /* 0x000000095e0b7224 */ /* 0x080fe200078e02ff */
[----:B------:R-:W-:Y:S01]  /*4eb0*/  ISETP.GE.U32.AND P4, PT, R8, 0x7fffffb7, PT ;  /* 0x7fffffb70800780c */ /* 0x000fe20003f86070 */
[-C--:B------:R-:W-:Y:S01]  /*4ec0*/  IMAD R5, R102, R9.reuse, RZ ;  /* 0x0000000966057224 */ /* 0x080fe200078e02ff */
[C---:B------:R-:W-:Y:S01]  /*4ed0*/  LEA R8, P3, R27.reuse, UR8, 0x2 ;  /* 0x000000081b087c11 */ /* 0x040fe2000f8610ff */
[-C--:B------:R-:W-:Y:S01]  /*4ee0*/  IMAD R4, R104, R9.reuse, RZ ;  /* 0x0000000968047224 */ /* 0x080fe200078e02ff */
[----:B------:R-:W-:Y:S01]  /*4ef0*/  ULDC UR61, c[0x0][0x240] ;  /* 0x00009000003d7ab9 */ /* 0x000fe20000000800 */
[-C--:B------:R-:W-:Y:S01]  /*4f00*/  IMAD R0, R106, R9.reuse, RZ ;  /* 0x000000096a007224 */ /* 0x080fe200078e02ff */
[----:B------:R-:W-:Y:S01]  /*4f10*/  ULDC UR5, c[0x0][0x240] ;  /* 0x0000900000057ab9 */ /* 0x000fe20000000800 */
[----:B------:R-:W-:Y:S01]  /*4f20*/  IMAD R3, R108, R9, RZ ;  /* 0x000000096c037224 */ /* 0x000fe200078e02ff */
[----:B------:R-:W-:Y:S01]  /*4f30*/  LEA.HI.X.SX32 R9, R27, UR9, 0x2, P3 ;  /* 0x000000091b097c11 */ /* 0x000fe200098f16ff */
[C---:B------:R-:W-:Y:S01]  /*4f40*/  IMAD.WIDE R250, R93.reuse, 0x4, R50 ;  /* 0x000000045dfa7825 */ /* 0x040fe200078e0232 */
[----:B-1----:R-:W-:Y:S01]  /*4f50*/  IADD3 R65, R26, -0x1, RZ ;  /* 0xffffffff1a417810 */ /* 0x002fe20007ffe0ff */
[----:B------:R-:W-:Y:S01]  /*4f60*/  ULDC UR9, c[0x0][0x240] ;  /* 0x0000900000097ab9 */ /* 0x000fe20000000800 */
[----:B------:R-:W-:Y:S01]  /*4f70*/  ULDC UR10, c[0x0][0x240] ;  /* 0x00009000000a7ab9 */ /* 0x000fe20000000800 */
[----:B------:R-:W-:Y:S01]  /*4f80*/  IMAD.WIDE R100, R93, 0x4, R8 ;  /* 0x000000045d647825 */ /* 0x000fe200078e0208 */
[----:B------:R-:W-:Y:S01]  /*4f90*/  STL.64 [R1+0x2880], R250 ;  /* 0x002880fa01007387 */ /* 0x000fe20000100a00 */
[----:B------:R-:W-:Y:S01]  /*4fa0*/  ULDC UR8, c[0x0][0x240] ;  /* 0x0000900000087ab9 */ /* 0x000fe20000000800 */
[----:B------:R-:W1:Y:S01]  /*4fb0*/  LDC R81, c[0x0][0x230] ;  /* 0x00008c00ff517b82 */ /* 0x000e620000000800 */
[----:B------:R-:W-:Y:S01]  /*4fc0*/  IMAD.WIDE R116, R87, 0x4, R50 ;  /* 0x0000000457747825 */ /* 0x000fe200078e0232 */
[----:B------:R-:W-:Y:S01]  /*4fd0*/  STL.64 [R1+0x2878], R100 ;  /* 0x0028786401007387 */ /* 0x000fe20000100a00 */
[----:B------:R-:W-:-:S02]  /*4fe0*/  ISETP.GE.U32.AND P2, PT, R65, 0x7fffffc0, PT ;  /* 0x7fffffc04100780c */ /* 0x000fc40003f46070 */
[----:B------:R-:W-:Y:S01]  /*4ff0*/  IMAD R26, R57, UR52, RZ ;  /* 0x00000034391a7c24 */ /* 0x000fe2000f8e02ff */
[----:B------:R-:W-:Y:S01]  /*5000*/  STL.64 [R1+0x2780], R116 ;  /* 0x0027807401007387 */ /* 0x000fe20000100a00 */
[----:B------:R-:W-:Y:S02]  /*5010*/  IMAD R44, R20, UR61, RZ ;  /* 0x0000003d142c7c24 */ /* 0x000fe4000f8e02ff */
[----:B------:R-:W-:-:S04]  /*5020*/  IMAD.WIDE R98, R89, 0x4, R50 ;  /* 0x0000000459627825 */ /* 0x000fc800078e0232 */
[----:B------:R-:W-:Y:S01]  /*5030*/  IMAD R57, R90, UR32, RZ ;  /* 0x000000205a397c24 */ /* 0x000fe2000f8e02ff */
[----:B------:R-:W-:Y:S01]  /*5040*/  STL.64 [R1+0x2808], R98 ;  /* 0x0028086201007387 */ /* 0x000fe20000100a00 */
[----:B------:R-:W-:Y:S01]  /*5050*/  IMAD R20, R91, UR5, RZ ;  /* 0x000000055b147c24 */ /* 0x000fe2000f8e02ff */
[----:B------:R-:W-:Y:S01]  /*5060*/  UMOV UR5, 0x400 ;  /* 0x0000040000057882 */ /* 0x000fe20000000000 */
[----:B------:R-:W-:-:S04]  /*5070*/  IMAD.WIDE R96, R85, 0x4, R50 ;  /* 0x0000000455607825 */ /* 0x000fc800078e0232 */
[--C-:B------:R-:W-:Y:S01]  /*5080*/  IMAD.WIDE R90, R80, 0x4, R50.reuse ;  /* 0x00000004505a7825 */ /* 0x100fe200078e0232 */
[----:B------:R-:W-:Y:S03]  /*5090*/  STL.64 [R1+0x26d0], R96 ;  /* 0x0026d06001007387 */ /* 0x000fe60000100a00 */
[----:B------:R-:W-:Y:S01]  /*50a0*/  IMAD R78, R78, UR9, RZ ;  /* 0x000000094e4e7c24 */ /* 0x000fe2000f8e02ff */
[----:B------:R2:W-:Y:S01]  /*50b0*/  STL.64 [R1+0x2550], R90 ;  /* 0x0025505a01007387 */ /* 0x0005e20000100a00 */
[----:B------:R-:W-:Y:S01]  /*50c0*/  IMAD.WIDE R94, R83, 0x4, R50 ;  /* 0x00000004535e7825 */ /* 0x000fe200078e0232 */
[----:B------:R-:W-:-:S03]  /*50d0*/  ULDC UR9, c[0x0][0x240] ;  /* 0x0000900000097ab9 */ /* 0x000fc60000000800 */
[--C-:B------:R-:W-:Y:S01]  /*50e0*/  IMAD.WIDE R92, R79, 0x4, R50.reuse ;  /* 0x000000044f5c7825 */ /* 0x100fe200078e0232 */
[----:B------:R-:W-:Y:S03]  /*50f0*/  STL.64 [R1+0x2650], R94 ;  /* 0x0026505e01007387 */ /* 0x000fe60000100a00 */
[--C-:B------:R-:W-:Y:S01]  /*5100*/  IMAD.WIDE R248, R82, 0x4, R50.reuse ;  /* 0x0000000452f87825 */ /* 0x100fe200078e0232 */
[----:B------:R3:W-:Y:S03]  /*5110*/  STL.64 [R1+0x24d0], R92 ;  /* 0x0024d05c01007387 */ /* 0x0007e60000100a00 */
[--C-:B--2---:R-:W-:Y:S01]  /*5120*/  IMAD.WIDE R90, R78, 0x4, R50.reuse ;  /* 0x000000044e5a7825 */ /* 0x104fe200078e0232 */
[----:B------:R-:W-:Y:S03]  /*5130*/  STL.64 [R1+0x25d0], R248 ;  /* 0x0025d0f801007387 */ /* 0x000fe60000100a00 */
[--C-:B------:R-:W-:Y:S01]  /*5140*/  IMAD.WIDE R102, R77, 0x4, R50.reuse ;  /* 0x000000044d667825 */ /* 0x100fe200078e0232 */
[----:B------:R2:W-:Y:S03]  /*5150*/  STL.64 [R1+0x2870], R90 ;  /* 0x0028705a01007387 */ /* 0x0005e60000100a00 */
[----:B------:R-:W-:Y:S01]  /*5160*/  IMAD R34, R55, UR53, RZ ;  /* 0x0000003537227c24 */ /* 0x000fe2000f8e02ff */
[----:B------:R4:W-:Y:S01]  /*5170*/  STL.64 [R1+0x27f0], R102 ;  /* 0x0027f06601007387 */ /* 0x0009e20000100a00 */
[----:B---3--:R-:W-:-:S04]  /*5180*/  IMAD.WIDE R92, R76, 0x4, R50 ;  /* 0x000000044c5c7825 */ /* 0x008fc800078e0232 */
[----:B------:R-:W-:Y:S01]  /*5190*/  IMAD R55, R71, UR16, RZ ;  /* 0x0000001047377c24 */ /* 0x000fe2000f8e02ff */
[----:B------:R3:W-:Y:S01]  /*51a0*/  STL.64 [R1+0x2770], R92 ;  /* 0x0027705c01007387 */ /* 0x0007e20000100a00 */
[----:B------:R-:W-:Y:S01]  /*51b0*/  IMAD R71, R84, UR10, RZ ;  /* 0x0000000a54477c24 */ /* 0x000fe2000f8e02ff */
[----:B------:R-:W-:Y:S01]  /*51c0*/  ULDC.64 UR10, c[0x0][0x208] ;  /* 0x00008200000a7ab9 */ /* 0x000fe20000000a00 */
[----:B--2---:R-:W-:-:S04]  /*51d0*/  IMAD.WIDE R90, R75, 0x4, R50 ;  /* 0x000000044b5a7825 */ /* 0x004fc800078e0232 */
[--C-:B----4-:R-:W-:Y:S01]  /*51e0*/  IMAD.WIDE R102, R74, 0x4, R50.reuse ;  /* 0x000000044a667825 */ /* 0x110fe200078e0232 */
[----:B------:R2:W-:Y:S03]  /*51f0*/  STL.64 [R1+0x26c0], R90 ;  /* 0x0026c05a01007387 */ /* 0x0005e60000100a00 */
[----:B------:R-:W-:Y:S01]  /*5200*/  IMAD R70, R70, UR8, RZ ;  /* 0x0000000846467c24 */ /* 0x000fe2000f8e02ff */
[----:B------:R4:W-:Y:S01]  /*5210*/  STL.64 [R1+0x2640], R102 ;  /* 0x0026406601007387 */ /* 0x0009e20000100a00 */
[----:B---3--:R-:W-:Y:S01]  /*5220*/  IMAD.WIDE R92, R73, 0x4, R50 ;  /* 0x00000004495c7825 */ /* 0x008fe200078e0232 */
[----:B------:R-:W-:-:S03]  /*5230*/  ULDC UR8, c[0x0][0x240] ;  /* 0x0000900000087ab9 */ /* 0x000fc60000000800 */
[----:B------:R-:W-:Y:S01]  /*5240*/  IMAD R62, R86, UR9, RZ ;  /* 0x00000009563e7c24 */ /* 0x000fe2000f8e02ff */
[----:B------:R3:W-:Y:S01]  /*5250*/  STL.64 [R1+0x25c0], R92 ;  /* 0x0025c05c01007387 */ /* 0x0007e20000100a00 */
[----:B------:R-:W-:Y:S01]  /*5260*/  IMAD R27, R58, UR4, RZ ;  /* 0x000000043a1b7c24 */ /* 0x000fe2000f8e02ff */
[----:B------:R-:W1:Y:S01]  /*5270*/  S2UR UR4, SR_CgaCtaId ;  /* 0x00000000000479c3 */ /* 0x000e620000008800 */
[----:B--2---:R-:W-:-:S04]  /*5280*/  IMAD.WIDE R90, R72, 0x4, R50 ;  /* 0x00000004485a7825 */ /* 0x004fc800078e0232 */
[--C-:B----4-:R-:W-:Y:S01]  /*5290*/  IMAD.WIDE R102, R71, 0x4, R50.reuse ;  /* 0x0000000447667825 */ /* 0x110fe200078e0232 */
[----:B------:R2:W-:Y:S03]  /*52a0*/  STL.64 [R1+0x2540], R90 ;  /* 0x0025405a01007387 */ /* 0x0005e60000100a00 */
[----:B------:R-:W-:Y:S01]  /*52b0*/  IMAD R58, R88, UR40, RZ ;  /* 0x00000028583a7c24 */ /* 0x000fe2000f8e02ff */
[----:B------:R4:W-:Y:S01]  /*52c0*/  STL.64 [R1+0x24c0], R102 ;  /* 0x0024c06601007387 */ /* 0x0009e20000100a00 */
[----:B---3--:R-:W-:-:S04]  /*52d0*/  IMAD.WIDE R92, R70, 0x4, R50 ;  /* 0x00000004465c7825 */ /* 0x008fc800078e0232 */
[----:B------:R-:W-:Y:S01]  /*52e0*/  IMAD R54, R54, UR8, RZ ;  /* 0x0000000836367c24 */ /* 0x000fe2000f8e02ff */
[----:B------:R3:W-:Y:S01]  /*52f0*/  STL.64 [R1+0x2868], R92 ;  /* 0x0028685c01007387 */ /* 0x0007e20000100a00 */
[----:B------:R-:W-:Y:S01]  /*5300*/  IMAD.WIDE R88, R89, 0x4, R8 ;  /* 0x0000000459587825 */ /* 0x000fe200078e0208 */
[----:B------:R-:W-:Y:S02]  /*5310*/  ULDC.64 UR8, c[0x0][0x210] ;  /* 0x0000840000087ab9 */ /* 0x000fe40000000a00 */
[----:B------:R-:W-:Y:S01]  /*5320*/  LEA R218, P6, R17, UR8, 0x2 ;  /* 0x0000000811da7c11 */ /* 0x000fe2000f8c10ff */
[--C-:B--2---:R-:W-:Y:S01]  /*5330*/  IMAD.WIDE R90, R69, 0x4, R50.reuse ;  /* 0x00000004455a7825 */ /* 0x104fe200078e0232 */
[----:B------:R-:W-:Y:S02]  /*5340*/  LEA R216, P5, R18, UR8, 0x2 ;  /* 0x0000000812d87c11 */ /* 0x000fe4000f8a10ff */
[----:B------:R-:W-:Y:S01]  /*5350*/  LEA.HI.X.SX32 R219, R17, UR9, 0x2, P6 ;  /* 0x0000000911db7c11 */ /* 0x000fe2000b0f16ff */
[--C-:B----4-:R-:W-:Y:S01]  /*5360*/  IMAD.WIDE R102, R68, 0x4, R50.reuse ;  /* 0x0000000444667825 */ /* 0x110fe200078e0232 */
[----:B------:R2:W-:Y:S01]  /*5370*/  STL.64 [R1+0x27e0], R90 ;  /* 0x0027e05a01007387 */ /* 0x0005e20000100a00 */
[C---:B------:R-:W-:Y:S01]  /*5380*/  LEA R224, P6, R14.reuse, UR8, 0x2 ;  /* 0x000000080ee07c11 */ /* 0x040fe2000f8c10ff */
[----:B-1----:R-:W-:Y:S01]  /*5390*/  ULEA UR5, UR4, UR5, 0x18 ;  /* 0x0000000504057291 */ /* 0x002fe2000f8ec03f */
[----:B---3--:R-:W-:Y:S01]  /*53a0*/  IMAD.WIDE R92, R67, 0x4, R50 ;  /* 0x00000004435c7825 */ /* 0x008fe200078e0232 */
[----:B------:R1:W-:Y:S01]  /*53b0*/  STL.64 [R1+0x2760], R102 ;  /* 0x0027606601007387 */ /* 0x0003e20000100a00 */
[----:B------:R-:W-:-:S02]  /*53c0*/  LEA.HI.X.SX32 R225, R14, UR9, 0x2, P6 ;  /* 0x000000090ee17c11 */ /* 0x000fc4000b0f16ff */
[--C-:B------:R-:W-:Y:S01]  /*53d0*/  IMAD.WIDE R86, R87, 0x4, R8.reuse ;  /* 0x0000000457567825 */ /* 0x100fe200078e0208 */
[----:B------:R3:W-:Y:S01]  /*53e0*/  STL.64 [R1+0x26b0], R92 ;  /* 0x0026b05c01007387 */ /* 0x0007e20000100a00 */
[----:B------:R-:W-:Y:S02]  /*53f0*/  LEA R230, P6, R11, UR8, 0x2 ;  /* 0x000000080be67c11 */ /* 0x000fe4000f8c10ff */
[----:B------:R-:W-:Y:S01]  /*5400*/  IMAD.WIDE R84, R85, 0x4, R8 ;  /* 0x0000000455547825 */ /* 0x000fe200078e0208 */
[----:B------:R-:W-:Y:S02]  /*5410*/  LEA R214, P3, R19, UR8, 0x2 ;  /* 0x0000000813d67c11 */ /* 0x000fe4000f8610ff */
[----:B------:R-:W-:Y:S01]  /*5420*/  LEA.HI.X.SX32 R231, R11, UR9, 0x2, P6 ;  /* 0x000000090be77c11 */ /* 0x000fe2000b0f16ff */
[--C-:B--2---:R-:W-:Y:S01]  /*5430*/  IMAD.WIDE R90, R66, 0x4, R50.reuse ;  /* 0x00000004425a7825 */ /* 0x104fe200078e0232 */
[----:B------:R-:W-:Y:S02]  /*5440*/  LEA R236, P6, R6, UR8, 0x2 ;  /* 0x0000000806ec7c11 */ /* 0x000fe4000f8c10ff */
[----:B------:R-:W-:Y:S01]  /*5450*/  LEA.HI.X.SX32 R217, R18, UR9, 0x2, P5 ;  /* 0x0000000912d97c11 */ /* 0x000fe2000a8f16ff */
[----:B-1----:R-:W-:Y:S01]  /*5460*/  IMAD.WIDE R102, R64, 0x4, R50 ;  /* 0x0000000440667825 */ /* 0x002fe200078e0232 */
[----:B------:R1:W-:Y:S01]  /*5470*/  STL.64 [R1+0x2630], R90 ;  /* 0x0026305a01007387 */ /* 0x0003e20000100a00 */
[----:B------:R-:W-:-:S02]  /*5480*/  LEA.HI.X.SX32 R237, R6, UR9, 0x2, P6 ;  /* 0x0000000906ed7c11 */ /* 0x000fc4000b0f16ff */
[----:B---3--:R-:W-:Y:S01]  /*5490*/  IMAD.WIDE R92, R63, 0x4, R50 ;  /* 0x000000043f5c7825 */ /* 0x008fe200078e0232 */
[----:B------:R2:W-:Y:S01]  /*54a0*/  STL.64 [R1+0x25b0], R102 ;  /* 0x0025b06601007387 */ /* 0x0005e20000100a00 */
[----:B------:R-:W-:Y:S02]  /*54b0*/  LEA R222, P5, R15, UR8, 0x2 ;  /* 0x000000080fde7c11 */ /* 0x000fe4000f8a10ff */
[----:B------:R-:W-:Y:S01]  /*54c0*/  LEA R240, P6, R4, UR8, 0x2 ;  /* 0x0000000804f07c11 */ /* 0x000fe2000f8c10ff */
[----:B------:R3:W-:Y:S01]  /*54d0*/  STL.64 [R1+0x2530], R92 ;  /* 0x0025305c01007387 */ /* 0x0007e20000100a00 */
[----:B------:R-:W-:Y:S01]  /*54e0*/  LEA.HI.X.SX32 R215, R19, UR9, 0x2, P3 ;  /* 0x0000000913d77c11 */ /* 0x000fe200098f16ff */
[----:B------:R-:W-:Y:S01]  /*54f0*/  IMAD.WIDE R210, R182, 0x4, R216 ;  /* 0x00000004b6d27825 */ /* 0x000fe200078e02d8 */
[----:B------:R-:W-:Y:S02]  /*5500*/  LEA R220, P3, R16, UR8, 0x2 ;  /* 0x0000000810dc7c11 */ /* 0x000fe4000f8610ff */
[----:B------:R-:W-:Y:S01]  /*5510*/  LEA.HI.X.SX32 R223, R15, UR9, 0x2, P5 ;  /* 0x000000090fdf7c11 */ /* 0x000fe2000a8f16ff */
[----:B-1----:R-:W-:Y:S01]  /*5520*/  IMAD.WIDE R90, R62, 0x4, R50 ;  /* 0x000000043e5a7825 */ /* 0x002fe200078e0232 */
[----:B------:R-:W-:-:S02]  /*5530*/  LEA.HI.X.SX32 R241, R4, UR9, 0x2, P6 ;  /* 0x0000000904f17c11 */ /* 0x000fc4000b0f16ff */
[----:B------:R-:W-:Y:S01]  /*5540*/  LEA R228, P5, R12, UR8, 0x2 ;  /* 0x000000080ce47c11 */ /* 0x000fe2000f8a10ff */
[--C-:B--2---:R-:W-:Y:S01]  /*5550*/  IMAD.WIDE R102, R61, 0x4, R50.reuse ;  /* 0x000000043d667825 */ /* 0x104fe200078e0232 */
[----:B------:R1:W-:Y:S01]  /*5560*/  STL.64 [R1+0x24b0], R90 ;  /* 0x0024b05a01007387 */ /* 0x0003e20000100a00 */
[----:B------:R-:W-:Y:S02]  /*5570*/  LEA R244, P6, R3, UR8, 0x2 ;  /* 0x0000000803f47c11 */ /* 0x000fe4000f8c10ff */
[----:B---3--:R-:W-:Y:S01]  /*5580*/  IMAD.WIDE R92, R60, 0x4, R50 ;  /* 0x000000043c5c7825 */ /* 0x008fe200078e0232 */
[----:B------:R2:W-:Y:S01]  /*5590*/  STL.64 [R1+0x2860], R102 ;  /* 0x0028606601007387 */ /* 0x0005e20000100a00 */
[----:B------:R-:W-:Y:S02]  /*55a0*/  LEA.HI.X.SX32 R221, R16, UR9, 0x2, P3 ;  /* 0x0000000910dd7c11 */ /* 0x000fe400098f16ff */
[----:B------:R-:W-:Y:S01]  /*55b0*/  LEA R226, P3, R13, UR8, 0x2 ;  /* 0x000000080de27c11 */ /* 0x000fe2000f8610ff */
[----:B------:R3:W-:Y:S01]  /*55c0*/  STL.64 [R1+0x27d0], R92 ;  /* 0x0027d05c01007387 */ /* 0x0007e20000100a00 */
[----:B------:R-:W-:Y:S01]  /*55d0*/  LEA.HI.X.SX32 R229, R12, UR9, 0x2, P5 ;  /* 0x000000090ce57c11 */ /* 0x000fe2000a8f16ff */
[----:B------:R-:W-:Y:S01]  /*55e0*/  IMAD.WIDE R212, R182, 0x4, R214 ;  /* 0x00000004b6d47825 */ /* 0x000fe200078e02d6 */
[----:B------:R-:W-:-:S02]  /*55f0*/  LEA.HI.X.SX32 R245, R3, UR9, 0x2, P6 ;  /* 0x0000000903f57c11 */ /* 0x000fc4000b0f16ff */
[----:B------:R-:W-:Y:S01]  /*5600*/  LEA R234, P5, R10, UR8, 0x2 ;  /* 0x000000080aea7c11 */ /* 0x000fe2000f8a10ff */
[--C-:B-1----:R-:W-:Y:S01]  /*5610*/  IMAD.WIDE R90, R59, 0x4, R50.reuse ;  /* 0x000000043b5a7825 */ /* 0x102fe200078e0232 */
[----:B------:R-:W-:Y:S02]  /*5620*/  LEA.HI.X.SX32 R227, R13, UR9, 0x2, P3 ;  /* 0x000000090de37c11 */ /* 0x000fe400098f16ff */
[----:B------:R-:W-:Y:S01]  /*5630*/  LEA R232, P3, R7, UR8, 0x2 ;  /* 0x0000000807e87c11 */ /* 0x000fe2000f8610ff */
[--C-:B--2---:R-:W-:Y:S01]  /*5640*/  IMAD.WIDE R102, R58, 0x4, R50.reuse ;  /* 0x000000043a667825 */ /* 0x104fe200078e0232 */
[----:B------:R1:W-:Y:S01]  /*5650*/  STL.64 [R1+0x2750], R90 ;  /* 0x0027505a01007387 */ /* 0x0003e20000100a00 */
[----:B------:R-:W-:Y:S02]  /*5660*/  LEA.HI.X.SX32 R235, R10, UR9, 0x2, P5 ;  /* 0x000000090aeb7c11 */ /* 0x000fe4000a8f16ff */
[----:B---3--:R-:W-:Y:S01]  /*5670*/  IMAD.WIDE R92, R57, 0x4, R50 ;  /* 0x00000004395c7825 */ /* 0x008fe200078e0232 */
[----:B------:R2:W-:Y:S01]  /*5680*/  STL.64 [R1+0x26a0], R102 ;  /* 0x0026a06601007387 */ /* 0x0005e20000100a00 */
[----:B------:R-:W-:-:S02]  /*5690*/  LEA R238, P5, R5, UR8, 0x2 ;  /* 0x0000000805ee7c11 */ /* 0x000fc4000f8a10ff */
[----:B------:R-:W-:Y:S01]  /*56a0*/  VIADD R3, R246, UR5 ;  /* 0x00000005f6037c36 */ /* 0x000fe20008000000 */
[----:B------:R3:W-:Y:S01]  /*56b0*/  STL.64 [R1+0x2620], R92 ;  /* 0x0026205c01007387 */ /* 0x0007e20000100a00 */
[----:B------:R-:W-:Y:S01]  /*56c0*/  LEA.HI.X.SX32 R233, R7, UR9, 0x2, P3 ;  /* 0x0000000907e97c11 */ /* 0x000fe200098f16ff */
[----:B------:R-:W-:Y:S01]  /*56d0*/  IMAD.WIDE R208, R182, 0x4, R218 ;  /* 0x00000004b6d07825 */ /* 0x000fe200078e02da */
[----:B------:R-:W-:Y:S01]  /*56e0*/  LEA.HI.X.SX32 R239, R5, UR9, 0x2, P5 ;  /* 0x0000000905ef7c11 */ /* 0x000fe2000a8f16ff */
[----:B------:R-:W-:Y:S01]  /*56f0*/  @!PT LDS RZ, [RZ] ;  /* 0x00000000fffff984 */ /* 0x000fe20000000800 */
[----:B------:R-:W-:Y:S01]  /*5700*/  @!PT LDS RZ, [RZ] ;  /* 0x00000000fffff984 */ /* 0x000fe20000000800 */
[----:B------:R-:W-:Y:S01]  /*5710*/  @!PT LDS RZ, [RZ] ;  /* 0x00000000fffff984 */ /* 0x000fe20000000800 */
[----:B------:R-:W-:Y:S01]  /*5720*/  LDGSTS.E [R3], desc[UR10][R214.64], !P2 ;  /* 0x00000000d6037fae */ /* 0x000fe2000d12184a */
[----:B------:R-:W-:Y:S01]  /*5730*/  LEA R242, P5, R0, UR8, 0x2 ;  /* 0x0000000800f27c11 */ /* 0x000fe2000f8a10ff */
[--C-:B-1----:R-:W-:Y:S01]  /*5740*/  IMAD.WIDE R90, R56, 0x4, R50.reuse ;  /* 0x00000004385a7825 */ /* 0x102fe200078e0232 */
[----:B------:R-:W1:Y:S01]  /*5750*/  LDC R5, c[0x0][0x230] ;  /* 0x00008c00ff057b82 */ /* 0x000e620000000800 */
[----:B------:R-:W-:Y:S01]  /*5760*/  LDGSTS.E [R3+0x80], desc[UR10][R216.64], !P2 ;  /* 0x00080000d8037fae */ /* 0x000fe2000d12184a */
[----:B------:R-:W-:Y:S01]  /*5770*/  LEA.HI.X.SX32 R243, R0, UR9, 0x2, P5 ;  /* 0x0000000900f37c11 */ /* 0x000fe2000a8f16ff */
[----:B--2---:R-:W-:-:S02]  /*5780*/  IMAD.WIDE R102, R55, 0x4, R50 ;  /* 0x0000000437667825 */ /* 0x004fc400078e0232 */
[----:B------:R2:W-:Y:S02]  /*5790*/  STL.64 [R1+0x25a0], R90 ;  /* 0x0025a05a01007387 */ /* 0x0005e40000100a00 */
[----:B---3--:R-:W-:Y:S01]  /*57a0*/  IMAD.WIDE R92, R54, 0x4, R50 ;  /* 0x00000004365c7825 */ /* 0x008fe200078e0232 */
[----:B------:R-:W3:Y:S01]  /*57b0*/  LDC R7, c[0x0][0x230] ;  /* 0x00008c00ff077b82 */ /* 0x000ee20000000800 */
[----:B------:R4:W-:Y:S02]  /*57c0*/  STL.64 [R1+0x2520], R102 ;  /* 0x0025206601007387 */ /* 0x0009e40000100a00 */
[C---:B------:R-:W-:Y:S02]  /*57d0*/  IMAD.WIDE R206, R182.reuse, 0x4, R220 ;  /* 0x00000004b6ce7825 */ /* 0x040fe400078e02dc */
[----:B------:R4:W-:Y:S02]  /*57e0*/  STL.64 [R1+0x24a0], R92 ;  /* 0x0024a05c01007387 */ /* 0x0009e40000100a00 */
[----:B------:R-:W-:-:S02]  /*57f0*/  IMAD.WIDE R204, R182, 0x4, R222 ;  /* 0x00000004b6cc7825 */ /* 0x000fc400078e02de */
[----:B------:R-:W-:Y:S02]  /*5800*/  LDGSTS.E [R3+0x100], desc[UR10][R218.64], !P2 ;  /* 0x00100000da037fae */ /* 0x000fe4000d12184a */
[--C-:B--2---:R-:W-:Y:S02]  /*5810*/  IMAD.WIDE R90, R53, 0x4, R50.reuse ;  /* 0x00000004355a7825 */ /* 0x104fe400078e0232 */
[----:B------:R-:W-:Y:S02]  /*5820*/  LDGSTS.E [R3+0x180], desc[UR10][R220.64], !P2 ;  /* 0x00180000dc037fae */ /* 0x000fe4000d12184a */
[--C-:B----4-:R-:W-:Y:S02]  /*5830*/  IMAD.WIDE R102, R52, 0x4, R50.reuse ;  /* 0x0000000434667825 */ /* 0x110fe400078e0232 */
[----:B------:R2:W-:Y:S02]  /*5840*/  STL.64 [R1+0x2858], R90 ;  /* 0x0028585a01007387 */ /* 0x0005e40000100a00 */
[----:B------:R-:W-:-:S02]  /*5850*/  IMAD.WIDE R92, R49, 0x4, R50 ;  /* 0x00000004315c7825 */ /* 0x000fc400078e0232 */
[----:B------:R4:W-:Y:S02]  /*5860*/  STL.64 [R1+0x27c0], R102 ;  /* 0x0027c06601007387 */ /* 0x0009e40000100a00 */
[----:B-1----:R-:W-:Y:S02]  /*5870*/  VIADD R5, R5, 0xffffffeb ;  /* 0xffffffeb05057836 */ /* 0x002fe40000000000 */
[----:B------:R1:W-:Y:S01]  /*5880*/  STL.64 [R1+0x2710], R92 ;  /* 0x0027105c01007387 */ /* 0x0003e20000100a00 */
[----:B------:R-:W-:-:S03]  /*5890*/  IMAD.WIDE R202, R182, 0x4, R224 ;  /* 0x00000004b6ca7825 */ /* 0x000fc600078e02e0 */
[----:B------:R-:W-:Y:S01]  /*58a0*/  LDGSTS.E [R3+0x200], desc[UR10][R222.64], !P2 ;  /* 0x00200000de037fae */ /* 0x000fe2000d12184a */
[----:B--2---:R-:W-:-:S03]  /*58b0*/  IMAD.WIDE R90, R48, 0x4, R50 ;  /* 0x00000004305a7825 */ /* 0x004fc600078e0232 */
[----:B------:R-:W-:Y:S01]  /*58c0*/  LDGSTS.E [R3+0x280], desc[UR10][R224.64], !P2 ;  /* 0x00280000e0037fae */ /* 0x000fe2000d12184a */
[----:B----4-:R-:W-:-:S03]  /*58d0*/  IMAD.WIDE R102, R47, 0x4, R50 ;  /* 0x000000042f667825 */ /* 0x010fc600078e0232 */
[----:B------:R2:W-:Y:S01]  /*58e0*/  STL.64 [R1+0x2690], R90 ;  /* 0x0026905a01007387 */ /* 0x0005e20000100a00 */
[----:B-1----:R-:W-:-:S03]  /*58f0*/  IMAD.WIDE R92, R46, 0x4, R50 ;  /* 0x000000042e5c7825 */ /* 0x002fc600078e0232 */
[----:B------:R1:W-:Y:S01]  /*5900*/  STL.64 [R1+0x2610], R102 ;  /* 0x0026106601007387 */ /* 0x0003e20000100a00 */
[----:B------:R-:W-:-:S03]  /*5910*/  IMAD.WIDE R200, R182, 0x4, R226 ;  /* 0x00000004b6c87825 */ /* 0x000fc600078e02e2 */
[----:B------:R4:W-:Y:S01]  /*5920*/  STL.64 [R1+0x2590], R92 ;  /* 0x0025905c01007387 */ /* 0x0009e20000100a00 */
[----:B------:R-:W-:-:S03]  /*5930*/  IMAD.WIDE R198, R182, 0x4, R228 ;  /* 0x00000004b6c67825 */ /* 0x000fc600078e02e4 */
[----:B------:R-:W-:Y:S01]  /*5940*/  LDGSTS.E [R3+0x300], desc[UR10][R226.64], !P2 ;  /* 0x00300000e2037fae */ /* 0x000fe2000d12184a */
[----:B--2---:R-:W-:-:S03]  /*5950*/  IMAD.WIDE R90, R45, 0x4, R50 ;  /* 0x000000042d5a7825 */ /* 0x004fc600078e0232 */
[----:B------:R-:W-:Y:S01]  /*5960*/  LDGSTS.E [R3+0x380], desc[UR10][R228.64], !P2 ;  /* 0x00380000e4037fae */ /* 0x000fe2000d12184a */
[----:B-1----:R-:W-:-:S03]  /*5970*/  IMAD.WIDE R102, R44, 0x4, R50 ;  /* 0x000000042c667825 */ /* 0x002fc600078e0232 */
[----:B------:R1:W-:Y:S01]  /*5980*/  STL.64 [R1+0x2510], R90 ;  /* 0x0025105a01007387 */ /* 0x0003e20000100a00 */
[----:B----4-:R-:W-:-:S03]  /*5990*/  IMAD.WIDE R92, R43, 0x4, R50 ;  /* 0x000000042b5c7825 */ /* 0x010fc600078e0232 */
[----:B------:R2:W-:Y:S01]  /*59a0*/  STL.64 [R1+0x2490], R102 ;  /* 0x0024906601007387 */ /* 0x0005e20000100a00 */
[----:B------:R-:W-:-:S03]  /*59b0*/  IMAD.WIDE R196, R182, 0x4, R230 ;  /* 0x00000004b6c47825 */ /* 0x000fc600078e02e6 */
[----:B------:R4:W-:Y:S01]  /*59c0*/  STL.64 [R1+0x2830], R92 ;  /* 0x0028305c01007387 */ /* 0x0009e20000100a00 */
[----:B------:R-:W-:-:S03]  /*59d0*/  IMAD.WIDE R194, R182, 0x4, R232 ;  /* 0x00000004b6c27825 */ /* 0x000fc600078e02e8 */
[----:B------:R-:W-:Y:S01]  /*59e0*/  LDGSTS.E [R3+0x400], desc[UR10][R230.64], !P2 ;  /* 0x00400000e6037fae */ /* 0x000fe2000d12184a */
[----:B-1----:R-:W-:-:S03]  /*59f0*/  IMAD.WIDE R90, R42, 0x4, R50 ;  /* 0x000000042a5a7825 */ /* 0x002fc600078e0232 */
[----:B------:R-:W-:Y:S01]  /*5a00*/  LDGSTS.E [R3+0x480], desc[UR10][R232.64], !P2 ;  /* 0x00480000e8037fae */ /* 0x000fe2000d12184a */
[----:B--2---:R-:W-:-:S03]  /*5a10*/  IMAD.WIDE R102, R41, 0x4, R50 ;  /* 0x0000000429667825 */ /* 0x004fc600078e0232 */
        /* <DEDUP_REMOVED lines=35> */
[----:B------:R-:W-:-:S04]  /*5c50*/  IMAD.WIDE R178, R150, 0x4, R216 ;  /* 0x0000000496b27825 */ /* 0x000fc800078e02d8 */
[----:B-1----:R-:W-:-:S04]  /*5c60*/  IMAD.WIDE R90, R30, 0x4, R50 ;  /* 0x000000041e5a7825 */ /* 0x002fc800078e0232 */
[--C-:B--2---:R-:W-:Y:S01]  /*5c70*/  IMAD.WIDE R102, R29, 0x4, R50.reuse ;  /* 0x000000041d667825 */ /* 0x104fe200078e0232 */
[----:B------:R1:W-:Y:S03]  /*5c80*/  STL.64 [R1+0x2570], R90 ;  /* 0x0025705a01007387 */ /* 0x0003e60000100a00 */
[----:B----4-:R-:W-:Y:S01]  /*5c90*/  IMAD.WIDE R92, R28, 0x4, R50 ;  /* 0x000000041c5c7825 */ /* 0x010fe200078e0232 */
[----:B------:R2:W-:Y:S03]  /*5ca0*/  STL.64 [R1+0x24f0], R102 ;  /* 0x0024f06601007387 */ /* 0x0005e60000100a00 */
[C---:B------:R-:W-:Y:S01]  /*5cb0*/  IMAD.WIDE R176, R150.reuse, 0x4, R218 ;  /* 0x0000000496b07825 */ /* 0x040fe200078e02da */
[----:B------:R4:W-:Y:S03]  /*5cc0*/  STL.64 [R1+0x2470], R92 ;  /* 0x0024705c01007387 */ /* 0x0009e60000100a00 */
        /* <DEDUP_REMOVED lines=13> */
[----:B------:R-:W-:Y:S03]  /*5da0*/  STL.64 [R1+0x25e0], R102 ;  /* 0x0025e06601007387 */ /* 0x000fe60000100a00 */
[C---:B------:R-:W-:Y:S01]  /*5db0*/  IMAD.WIDE R168, R150.reuse, 0x4, R226 ;  /* 0x0000000496a87825 */ /* 0x040fe200078e02e2 */
[----:B------:R2:W-:Y:S03]  /*5dc0*/  STL.64 [R1+0x2560], R92 ;  /* 0x0025605c01007387 */ /* 0x0005e60000100a00 */
[----:B------:R-:W-:-:S04]  /*5dd0*/  IMAD.WIDE R166, R150, 0x4, R228 ;  /* 0x0000000496a67825 */ /* 0x000fc800078e02e4 */
[----:B-1----:R-:W-:-:S04]  /*5de0*/  IMAD.WIDE R90, R21, 0x4, R50 ;  /* 0x00000004155a7825 */ /* 0x002fc800078e0232 */
[----:B------:R-:W-:Y:S01]  /*5df0*/  IMAD.WIDE R50, R20, 0x4, R50 ;  /* 0x0000000414327825 */ /* 0x000fe200078e0232 */
[----:B------:R1:W-:Y:S03]  /*5e00*/  STL.64 [R1+0x24e0], R90 ;  /* 0x0024e05a01007387 */ /* 0x0003e60000100a00 */
[----:B--2---:R-:W-:Y:S01]  /*5e10*/  IMAD.WIDE R92, R83, 0x4, R8 ;  /* 0x00000004535c7825 */ /* 0x004fe200078e0208 */
[----:B------:R2:W-:Y:S03]  /*5e20*/  STL.64 [R1+0x2460], R50 ;  /* 0x0024603201007387 */ /* 0x0005e60000100a00 */
[C---:B------:R-:W-:Y:S01]  /*5e30*/  IMAD.WIDE R164, R150.reuse, 0x4, R230 ;  /* 0x0000000496a47825 */ /* 0x040fe200078e02e6 */
[----:B------:R-:W-:Y:S03]  /*5e40*/  STL.64 [R1+0x2800], R88 ;  /* 0x0028005801007387 */ /* 0x000fe60000100a00 */
[----:B------:R-:W-:Y:S01]  /*5e50*/  IMAD.WIDE R162, R150, 0x4, R232 ;  /* 0x0000000496a27825 */ /* 0x000fe200078e02e8 */
[----:B------:R-:W-:Y:S03]  /*5e60*/  STL.64 [R1+0x2778], R86 ;  /* 0x0027785601007387 */ /* 0x000fe60000100a00 */
[--C-:B-1----:R-:W-:Y:S01]  /*5e70*/  IMAD.WIDE R90, R82, 0x4, R8.reuse ;  /* 0x00000004525a7825 */ /* 0x102fe200078e0208 */
[----:B------:R-:W-:Y:S03]  /*5e80*/  STL.64 [R1+0x26c8], R84 ;  /* 0x0026c85401007387 */ /* 0x000fe60000100a00 */
[----:B------:R-:W-:-:S04]  /*5e90*/  IMAD.WIDE R82, R80, 0x4, R8 ;  /* 0x0000000450527825 */ /* 0x000fc800078e0208 */
[--C-:B--2---:R-:W-:Y:S01]  /*5ea0*/  IMAD.WIDE R50, R79, 0x4, R8.reuse ;  /* 0x000000044f327825 */ /* 0x104fe200078e0208 */
[----:B------:R1:W-:Y:S03]  /*5eb0*/  STL.64 [R1+0x2548], R82 ;  /* 0x0025485201007387 */ /* 0x0003e60000100a00 */
[----:B------:R-:W-:Y:S01]  /*5ec0*/  IMAD.WIDE R78, R78, 0x4, R8 ;  /* 0x000000044e4e7825 */ /* 0x000fe200078e0208 */
[----:B------:R-:W-:Y:S03]  /*5ed0*/  STL.64 [R1+0x2648], R92 ;  /* 0x0026485c01007387 */ /* 0x000fe60000100a00 */
[C---:B------:R-:W-:Y:S01]  /*5ee0*/  IMAD.WIDE R160, R150.reuse, 0x4, R234 ;  /* 0x0000000496a07825 */ /* 0x040fe200078e02ea */
[----:B------:R2:W-:Y:S03]  /*5ef0*/  STL.64 [R1+0x24c8], R50 ;  /* 0x0024c83201007387 */ /* 0x0005e60000100a00 */
[----:B------:R-:W-:Y:S01]  /*5f00*/  IMAD.WIDE R158, R150, 0x4, R236 ;  /* 0x00000004969e7825 */ /* 0x000fe200078e02ec */
[----:B------:R-:W-:Y:S01]  /*5f10*/  STL.64 [R1+0x25c8], R90 ;  /* 0x0025c85a01007387 */ /* 0x000fe20000100a00 */
[----:B-1----:R-:W-:-:S02]  /*5f20*/  MOV R83, R251 ;  /* 0x000000fb00537202 */ /* 0x002fc40000000f00 */
[C---:B------:R-:W-:Y:S01]  /*5f30*/  IMAD.WIDE R156, R150.reuse, 0x4, R238 ;  /* 0x00000004969c7825 */ /* 0x040fe200078e02ee */
[----:B------:R1:W-:Y:S03]  /*5f40*/  STL.64 [R1+0x2850], R78 ;  /* 0x0028504e01007387 */ /* 0x0003e60000100a00 */
[----:B------:R-:W-:-:S04]  /*5f50*/  IMAD.WIDE R154, R150, 0x4, R240 ;  /* 0x00000004969a7825 */ /* 0x000fc800078e02f0 */
[----:B--2---:R-:W-:-:S04]  /*5f60*/  IMAD.WIDE R50, R77, 0x4, R8 ;  /* 0x000000044d327825 */ /* 0x004fc800078e0208 */
[--C-:B------:R-:W-:Y:S01]  /*5f70*/  IMAD.WIDE R76, R76, 0x4, R8.reuse ;  /* 0x000000044c4c7825 */ /* 0x100fe200078e0208 */
[----:B------:R2:W-:Y:S03]  /*5f80*/  STL.64 [R1+0x27e8], R50 ;  /* 0x0027e83201007387 */ /* 0x0005e60000100a00 */
[----:B-1----:R-:W-:Y:S01]  /*5f90*/  IMAD.WIDE R78, R75, 0x4, R8 ;  /* 0x000000044b4e7825 */ /* 0x002fe200078e0208 */
[----:B------:R1:W-:Y:S03]  /*5fa0*/  STL.64 [R1+0x2768], R76 ;  /* 0x0027684c01007387 */ /* 0x0003e60000100a00 */
[C---:B------:R-:W-:Y:S01]  /*5fb0*/  IMAD.WIDE R152, R150.reuse, 0x4, R242 ;  /* 0x0000000496987825 */ /* 0x040fe200078e02f2 */
[----:B------:R-:W-:Y:S03]  /*5fc0*/  STL.64 [R1+0x26b8], R78 ;  /* 0x0026b84e01007387 */ /* 0x000fe60000100a00 */
[----:B------:R-:W-:-:S04]  /*5fd0*/  IMAD.WIDE R150, R150, 0x4, R244 ;  /* 0x0000000496967825 */ /* 0x000fc800078e02f4 */
[----:B--2---:R-:W-:-:S04]  /*5fe0*/  IMAD.WIDE R50, R74, 0x4, R8 ;  /* 0x000000044a327825 */ /* 0x004fc800078e0208 */
[--C-:B-1----:R-:W-:Y:S01]  /*5ff0*/  IMAD.WIDE R76, R73, 0x4, R8.reuse ;  /* 0x00000004494c7825 */ /* 0x102fe200078e0208 */
[----:B------:R1:W-:Y:S03]  /*6000*/  STL.64 [R1+0x2638], R50 ;  /* 0x0026383201007387 */ /* 0x0003e60000100a00 */
[--C-:B------:R-:W-:Y:S01]  /*6010*/  IMAD.WIDE R74, R72, 0x4, R8.reuse ;  /* 0x00000004484a7825 */ /* 0x100fe200078e0208 */
[----:B------:R-:W-:Y:S03]  /*6020*/  STL.64 [R1+0x25b8], R76 ;  /* 0x0025b84c01007387 */ /* 0x000fe60000100a00 */
[----:B------:R-:W-:Y:S01]  /*6030*/  IMAD.WIDE R72, R70, 0x4, R8 ;  /* 0x0000000446487825 */ /* 0x000fe200078e0208 */
[----:B------:R-:W-:Y:S03]  /*6040*/  STL.64 [R1+0x2538], R74 ;  /* 0x0025384a01007387 */ /* 0x000fe60000100a00 */
[----:B------:R-:W-:-:S04]  /*6050*/  IMAD.WIDE R148, R118, 0x4, R214 ;  /* 0x0000000476947825 */ /* 0x000fc800078e02d6 */
[----:B-1----:R-:W-:-:S04]  /*6060*/  IMAD.WIDE R50, R71, 0x4, R8 ;  /* 0x0000000447327825 */ /* 0x002fc800078e0208 */
[----:B------:R-:W-:Y:S01]  /*6070*/  IMAD.WIDE R70, R69, 0x4, R8 ;  /* 0x0000000445467825 */ /* 0x000fe200078e0208 */
[----:B------:R1:W-:Y:S03]  /*6080*/  STL.64 [R1+0x24b8], R50 ;  /* 0x0024b83201007387 */ /* 0x0003e60000100a00 */
[C---:B------:R-:W-:Y:S01]  /*6090*/  IMAD.WIDE R146, R118.reuse, 0x4, R216 ;  /* 0x0000000476927825 */ /* 0x040fe200078e02d8 */
[----:B------:R-:W-:Y:S03]  /*60a0*/  STL.64 [R1+0x2848], R72 ;  /* 0x0028484801007387 */ /* 0x000fe60000100a00 */
[C---:B------:R-:W-:Y:S01]  /*60b0*/  IMAD.WIDE R144, R118.reuse, 0x4, R218 ;  /* 0x0000000476907825 */ /* 0x040fe200078e02da */
[----:B------:R-:W-:Y:S03]  /*60c0*/  STL.64 [R1+0x27d8], R70 ;  /* 0x0027d84601007387 */ /* 0x000fe60000100a00 */
[----:B------:R-:W-:-:S04]  /*60d0*/  IMAD.WIDE R142, R118, 0x4, R220 ;  /* 0x00000004768e7825 */ /* 0x000fc800078e02dc */
[----:B-1----:R-:W-:-:S04]  /*60e0*/  IMAD.WIDE R50, R68, 0x4, R8 ;  /* 0x0000000444327825 */ /* 0x002fc800078e0208 */
[--C-:B------:R-:W-:Y:S01]  /*60f0*/  IMAD.WIDE R68, R67, 0x4, R8.reuse ;  /* 0x0000000443447825 */ /* 0x100fe200078e0208 */
[----:B------:R1:W-:Y:S03]  /*6100*/  STL.64 [R1+0x2758], R50 ;  /* 0x0027583201007387 */ /* 0x0003e60000100a00 */
[----:B------:R-:W-:Y:S01]  /*6110*/  IMAD.WIDE R66, R66, 0x4, R8 ;  /* 0x0000000442427825 */ /* 0x000fe200078e0208 */
[----:B------:R2:W-:Y:S03]  /*6120*/  STL.64 [R1+0x26a8], R68 ;  /* 0x0026a84401007387 */ /* 0x0005e60000100a00 */
[C---:B------:R-:W-:Y:S01]  /*6130*/  IMAD.WIDE R140, R118.reuse, 0x4, R222 ;  /* 0x00000004768c7825 */ /* 0x040fe200078e02de */
[----:B------:R4:W-:Y:S03]  /*6140*/  STL.64 [R1+0x2628], R66 ;  /* 0x0026284201007387 */ /* 0x0009e60000100a00 */
[----:B------:R-:W-:-:S04]  /*6150*/  IMAD.WIDE R138, R118, 0x4, R224 ;  /* 0x00000004768a7825 */ /* 0x000fc800078e02e0 */
[----:B-1----:R-:W-:-:S04]  /*6160*/  IMAD.WIDE R50, R64, 0x4, R8 ;  /* 0x0000000440327825 */ /* 0x002fc800078e0208 */
[--C-:B--2---:R-:W-:Y:S01]  /*6170*/  IMAD.WIDE R68, R63, 0x4, R8.reuse ;  /* 0x000000043f447825 */ /* 0x104fe200078e0208 */
[----:B------:R1:W-:Y:S03]  /*6180*/  STL.64 [R1+0x25a8], R50 ;  /* 0x0025a83201007387 */ /* 0x0003e60000100a00 */
[--C-:B----4-:R-:W-:Y:S01]  /*6190*/  IMAD.WIDE R66, R62, 0x4, R8.reuse ;  /* 0x000000043e427825 */ /* 0x110fe200078e0208 */
        /* <DEDUP_REMOVED lines=16> */
[----:B------:R-:W-:Y:S03]  /*62a0*/  STL.64 [R1+0x2618], R58 ;  /* 0x0026183a01007387 */ /* 0x000fe60000100a00 */
[C---:B------:R-:W-:Y:S01]  /*62b0*/  IMAD.WIDE R128, R118.reuse, 0x4, R234 ;  /* 0x0000000476807825 */ /* 0x040fe200078e02ea */
[----:B------:R2:W-:Y:S03]  /*62c0*/  STL.64 [R1+0x2598], R56 ;  /* 0x0025983801007387 */ /* 0x0005e60000100a00 */
[----:B------:R-:W-:-:S04]  /*62d0*/  IMAD.WIDE R126, R118, 0x4, R236 ;  /* 0x00000004767e7825 */ /* 0x000fc800078e02ec */
[----:B-1----:R-:W-:-:S04]  /*62e0*/  IMAD.WIDE R50, R55, 0x4, R8 ;  /* 0x0000000437327825 */ /* 0x002fc800078e0208 */
[--C-:B------:R-:W-:Y:S01]  /*62f0*/  IMAD.WIDE R54, R54, 0x4, R8.reuse ;  /* 0x0000000436367825 */ /* 0x100fe200078e0208 */
[----:B------:R1:W-:Y:S03]  /*6300*/  STL.64 [R1+0x2518], R50 ;  /* 0x0025183201007387 */ /* 0x0003e60000100a00 */
[----:B--2---:R-:W-:Y:S01]  /*6310*/  IMAD.WIDE R56, R53, 0x4, R8 ;  /* 0x0000000435387825 */ /* 0x004fe200078e0208 */
[----:B------:R2:W-:Y:S03]  /*6320*/  STL.64 [R1+0x2498], R54 ;  /* 0x0024983601007387 */ /* 0x0005e60000100a00 */
[C---:B------:R-:W-:Y:S01]  /*6330*/  IMAD.WIDE R124, R118.reuse, 0x4, R238 ;  /* 0x00000004767c7825 */ /* 0x040fe200078e02ee */
[----:B------:R-:W-:Y:S03]  /*6340*/  STL.64 [R1+0x2838], R56 ;  /* 0x0028383801007387 */ /* 0x000fe60000100a00 */
[----:B------:R-:W-:-:S04]  /*6350*/  IMAD.WIDE R122, R118, 0x4, R240 ;  /* 0x00000004767a7825 */ /* 0x000fc800078e02f0 */
[----:B-1----:R-:W-:-:S04]  /*6360*/  IMAD.WIDE R50, R52, 0x4, R8 ;  /* 0x0000000434327825 */ /* 0x002fc800078e0208 */
[--C-:B--2---:R-:W-:Y:S01]  /*6370*/  IMAD.WIDE R54, R49, 0x4, R8.reuse ;  /* 0x0000000431367825 */ /* 0x104fe200078e0208 */
[----:B------:R1:W-:Y:S03]  /*6380*/  STL.64 [R1+0x27b8], R50 ;  /* 0x0027b83201007387 */ /* 0x0003e60000100a00 */
[--C-:B------:R-:W-:Y:S01]  /*6390*/  IMAD.WIDE R52, R48, 0x4, R8.reuse ;  /* 0x0000000430347825 */ /* 0x100fe200078e0208 */
[----:B------:R-:W-:Y:S03]  /*63a0*/  STL.64 [R1+0x2708], R54 ;  /* 0x0027083601007387 */ /* 0x000fe60000100a00 */
[----:B------:R-:W-:Y:S01]  /*63b0*/  IMAD.WIDE R48, R46, 0x4, R8 ;  /* 0x000000042e307825 */ /* 0x000fe200078e0208 */
[----:B------:R-:W-:Y:S03]  /*63c0*/  STL.64 [R1+0x2688], R52 ;  /* 0x0026883401007387 */ /* 0x000fe60000100a00 */
[----:B------:R-:W-:-:S04]  /*63d0*/  IMAD.WIDE R120, R118, 0x4, R242 ;  /* 0x0000000476787825 */ /* 0x000fc800078e02f2 */
[----:B-1----:R-:W-:-:S04]  /*63e0*/  IMAD.WIDE R50, R47, 0x4, R8 ;  /* 0x000000042f327825 */ /* 0x002fc800078e0208 */
[--C-:B------:R-:W-:Y:S01]  /*63f0*/  IMAD.WIDE R46, R45, 0x4, R8.reuse ;  /* 0x000000042d2e7825 */ /* 0x100fe200078e0208 */
[----:B------:R1:W-:Y:S03]  /*6400*/  STL.64 [R1+0x2608], R50 ;  /* 0x0026083201007387 */ /* 0x0003e60000100a00 */
[----:B------:R-:W-:Y:S01]  /*6410*/  IMAD.WIDE R44, R44, 0x4, R8 ;  /* 0x000000042c2c7825 */ /* 0x000fe200078e0208 */
[----:B------:R2:W-:Y:S03]  /*6420*/  STL.64 [R1+0x2588], R48 ;  /* 0x0025883001007387 */ /* 0x0005e60000100a00 */
[----:B------:R-:W-:Y:S01]  /*6430*/  IMAD.WIDE R118, R118, 0x4, R244 ;  /* 0x0000000476767825 */ /* 0x000fe200078e02f4 */
[----:B------:R4:W-:Y:S03]  /*6440*/  STL.64 [R1+0x2508], R46 ;  /* 0x0025082e01007387 */ /* 0x0009e60000100a00 */
[----:B------:R-:W-:Y:S01]  /*6450*/  IMAD R102, R2, 0x31, RZ ;  /* 0x0000003102667824 */ /* 0x000fe200078e02ff */
[----:B------:R3:W-:Y:S01]  /*6460*/  STL.64 [R1+0x2488], R44 ;  /* 0x0024882c01007387 */ /* 0x0007e20000100a00 */
[----:B------:R-:W-:-:S02]  /*6470*/  IMAD.MOV.U32 R82, RZ, RZ, R250 ;  /* 0x000000ffff527224 */ /* 0x000fc400078e00fa */
[----:B-1----:R-:W-:Y:S02]  /*6480*/  IMAD.MOV.U32 R50, RZ, RZ, R116 ;  /* 0x000000ffff327224 */ /* 0x002fe400078e0074 */
[----:B--2---:R-:W-:-:S04]  /*6490*/  IMAD.WIDE R48, R43, 0x4, R8 ;  /* 0x000000042b307825 */ /* 0x004fc800078e0208 */
[--C-:B----4-:R-:W-:Y:S01]  /*64a0*/  IMAD.WIDE R46, R42, 0x4, R8.reuse ;  /* 0x000000042a2e7825 */ /* 0x110fe200078e0208 */
[----:B------:R-:W-:Y:S03]  /*64b0*/  STL.64 [R1+0x2828], R48 ;  /* 0x0028283001007387 */ /* 0x000fe60000100a00 */
[--C-:B---3--:R-:W-:Y:S01]  /*64c0*/  IMAD.WIDE R44, R41, 0x4, R8.reuse ;  /* 0x00000004292c7825 */ /* 0x108fe200078e0208 */
[----:B------:R-:W-:Y:S03]  /*64d0*/  STL.64 [R1+0x27a8], R46 ;  /* 0x0027a82e01007387 */ /* 0x000fe60000100a00 */
[--C-:B------:R-:W-:Y:S01]  /*64e0*/  IMAD.WIDE R42, R40, 0x4, R8.reuse ;  /* 0x00000004282a7825 */ /* 0x100fe200078e0208 */
[----:B------:R-:W-:Y:S03]  /*64f0*/  STL.64 [R1+0x26f8], R44 ;  /* 0x0026f82c01007387 */ /* 0x000fe60000100a00 */
[--C-:B------:R-:W-:Y:S01]  /*6500*/  IMAD.WIDE R40, R39, 0x4, R8.reuse ;  /* 0x0000000427287825 */ /* 0x100fe200078e0208 */
[----:B------:R1:W-:Y:S03]  /*6510*/  STL.64 [R1+0x2678], R42 ;  /* 0x0026782a01007387 */ /* 0x0003e60000100a00 */
[----:B------:R-:W-:Y:S01]  /*6520*/  IMAD.WIDE R38, R38, 0x4, R8 ;  /* 0x0000000426267825 */ /* 0x000fe200078e0208 */
[----:B------:R2:W-:Y:S03]  /*6530*/  STL.64 [R1+0x25f8], R40 ;  /* 0x0025f82801007387 */ /* 0x0005e60000100a00 */
[----:B------:R-:W-:Y:S01]  /*6540*/  IMAD.MOV.U32 R51, RZ, RZ, R117 ;  /* 0x000000ffff337224 */ /* 0x000fe200078e0075 */
[----:B------:R3:W-:Y:S01]  /*6550*/  STL.64 [R1+0x2578], R38 ;  /* 0x0025782601007387 */ /* 0x0007e20000100a00 */
[----:B------:R-:W-:-:S04]  /*6560*/  IMAD.WIDE R250, R102, 0x4, R228 ;  /* 0x0000000466fa7825 */ /* 0x000fc800078e02e4 */
[----:B-1----:R-:W-:-:S04]  /*6570*/  IMAD.WIDE R42, R37, 0x4, R8 ;  /* 0x00000004252a7825 */ /* 0x002fc800078e0208 */
[--C-:B--2---:R-:W-:Y:S01]  /*6580*/  IMAD.WIDE R40, R36, 0x4, R8.reuse ;  /* 0x0000000424287825 */ /* 0x104fe200078e0208 */
        /* <DEDUP_REMOVED lines=34> */
[----:B------:R-:W-:Y:S01]  /*67b0*/  STL.64 [R1+0x2558], R24 ;  /* 0x0025581801007387 */ /* 0x000fe20000100a00 */
[----:B------:R-:W1:Y:S02]  /*67c0*/  LDC R21, c[0x0][0x230] ;  /* 0x00008c00ff157b82 */ /* 0x000e640000000800 */
[----:B------:R-:W-:Y:S01]  /*67d0*/  IMAD.WIDE R8, R20, 0x4, R8 ;  /* 0x0000000414087825 */ /* 0x000fe200078e0208 */
[----:B------:R-:W-:Y:S03]  /*67e0*/  STL.64 [R1+0x24d8], R22 ;  /* 0x0024d81601007387 */ /* 0x000fe60000100a00 */
[----:B------:R-:W-:Y:S01]  /*67f0*/  IMAD R70, R2, 0x35, RZ ;  /* 0x0000003502467824 */ /* 0x000fe200078e02ff */
[----:B------:R2:W-:Y:S01]  /*6800*/  STL.64 [R1+0x2458], R8 ;  /* 0x0024580801007387 */ /* 0x0005e20000100a00 */
[----:B------:R-:W3:Y:S01]  /*6810*/  LDC R20, c[0x0][0x230] ;  /* 0x00008c00ff147b82 */ /* 0x000ee20000000800 */
[----:B------:R-:W-:-:S04]  /*6820*/  IMAD.WIDE R108, R102, 0x4, R238 ;  /* 0x00000004666c7825 */ /* 0x000fc800078e02ee */
[----:B------:R-:W-:-:S04]  /*6830*/  IMAD.WIDE R106, R102, 0x4, R240 ;  /* 0x00000004666a7825 */ /* 0x000fc800078e02f0 */
[----:B------:R-:W-:Y:S01]  /*6840*/  IMAD.WIDE R104, R102, 0x4, R242 ;  /* 0x0000000466687825 */ /* 0x000fe200078e02f2 */
[----:B--2---:R-:W2:Y:S03]  /*6850*/  LDC R9, c[0x0][0x230] ;  /* 0x00008c00ff097b82 */ /* 0x004ea60000000800 */
[----:B------:R-:W-:Y:S02]  /*6860*/  VIADD R8, R81, 0xfffffffb ;  /* 0xfffffffb51087836 */ /* 0x000fe40000000000 */
[----:B------:R-:W-:-:S03]  /*6870*/  IMAD.WIDE R80, R70, 0x4, R234 ;  /* 0x0000000446507825 */ /* 0x000fc600078e02ea */
[----:B------:R-:W-:Y:S01]  /*6880*/  ISETP.GE.U32.AND P3, PT, R8, 0x7fffffbc, PT ;  /* 0x7fffffbc0800780c */ /* 0x000fe20003f66070 */
[----:B-1----:R-:W-:Y:S02]  /*6890*/  VIADD R0, R21, 0xffffffef ;  /* 0xffffffef15007836 */ /* 0x002fe40000000000 */
[----:B------:R-:W-:-:S03]  /*68a0*/  IMAD.WIDE R78, R70, 0x4, R236 ;  /* 0x00000004464e7825 */ /* 0x000fc600078e02ec */
[----:B------:R-:W-:Y:S01]  /*68b0*/  ISETP.GE.U32.AND P2, PT, R0, 0x7fffffb0, PT ;  /* 0x7fffffb00000780c */ /* 0x000fe20003f46070 */
[----:B---3--:R-:W-:Y:S01]  /*68c0*/  VIADD R4, R20, 0xfffffff3 ;  /* 0xfffffff314047836 */ /* 0x008fe20000000000 */
[----:B------:R-:W-:Y:S01]  /*68d0*/  SHF.L.U32 R0, R2, 0x3, RZ ;  /* 0x0000000302007819 */ /* 0x000fe200000006ff */
[----:B------:R-:W-:-:S03]  /*68e0*/  IMAD.WIDE R76, R70, 0x4, R238 ;  /* 0x00000004464c7825 */ /* 0x000fc600078e02ee */
[----:B------:R-:W-:Y:S01]  /*68f0*/  ISETP.GE.U32.AND P6, PT, R4, 0x7fffffb4, PT ;  /* 0x7fffffb40400780c */ /* 0x000fe20003fc6070 */
[----:B------:R-:W-:Y:S02]  /*6900*/  IMAD.SHL.U32 R4, R2, 0x4, RZ ;  /* 0x0000000402047824 */ /* 0x000fe400078e00ff */
[----:B------:R-:W-:-:S04]  /*6910*/  IMAD.WIDE R20, R0, 0x4, R232 ;  /* 0x0000000400147825 */ /* 0x000fc800078e02e8 */
[----:B------:R-:W-:-:S04]  /*6920*/  IMAD.WIDE R40, R4, 0x4, R214 ;  /* 0x0000000404287825 */ /* 0x000fc800078e02d6 */
[C---:B------:R-:W-:Y:S01]  /*6930*/  IMAD.WIDE R38, R4.reuse, 0x4, R216 ;  /* 0x0000000404267825 */ /* 0x040fe200078e02d8 */
[----:B------:R-:W-:Y:S03]  /*6940*/  LDGSTS.E [R3+0x2000], desc[UR10][R40.64], !P3 ;  /* 0x0200000028037fae */ /* 0x000fe6000d92184a */
[----:B--2---:R-:W-:Y:S01]  /*6950*/  VIADD R6, R9, 0xfffffff7 ;  /* 0xfffffff709067836 */ /* 0x004fe20000000000 */
[----:B------:R1:W-:Y:S01]  /*6960*/  LDGSTS.E [R3+0x2080], desc[UR10][R38.64], !P3 ;  /* 0x0208000026037fae */ /* 0x0003e2000d92184a */
[----:B------:R-:W-:-:S03]  /*6970*/  IMAD.WIDE R36, R4, 0x4, R218 ;  /* 0x0000000404247825 */ /* 0x000fc600078e02da */
[----:B------:R-:W-:Y:S01]  /*6980*/  ISETP.GE.U32.AND P5, PT, R6, 0x7fffffb8, PT ;  /* 0x7fffffb80600780c */ /* 0x000fe20003fa6070 */
[C---:B------:R-:W-:Y:S01]  /*6990*/  IMAD.WIDE R34, R4.reuse, 0x4, R220 ;  /* 0x0000000404227825 */ /* 0x040fe200078e02dc */
[----:B------:R2:W-:Y:S01]  /*69a0*/  LDGSTS.E [R3+0x2100], desc[UR10][R36.64], !P3 ;  /* 0x0210000024037fae */ /* 0x0005e2000d92184a */
[----:B------:R-:W3:Y:S02]  /*69b0*/  LDC R6, c[0x0][0x230] ;  /* 0x00008c00ff067b82 */ /* 0x000ee40000000800 */
[C---:B------:R-:W-:Y:S01]  /*69c0*/  IMAD.WIDE R32, R4.reuse, 0x4, R222 ;  /* 0x0000000404207825 */ /* 0x040fe200078e02de */
[----:B------:R4:W-:Y:S03]  /*69d0*/  LDGSTS.E [R3+0x2180], desc[UR10][R34.64], !P3 ;  /* 0x0218000022037fae */ /* 0x0009e6000d92184a */
        /* <DEDUP_REMOVED lines=11> */
[----:B------:R-:W-:Y:S03]  /*6a90*/  STL.64 [R1+0xc38], R40 ;  /* 0x000c382801007387 */ /* 0x000fe60000100a00 */
[C---:B------:R-:W-:Y:S01]  /*6aa0*/  IMAD.WIDE R16, R4.reuse, 0x4, R236 ;  /* 0x0000000404107825 */ /* 0x040fe200078e02ec */
[----:B------:R4:W-:Y:S03]  /*6ab0*/  LDGSTS.E [R3+0x2480], desc[UR10][R22.64], !P3 ;  /* 0x0248000016037fae */ /* 0x0009e6000d92184a */
[C---:B------:R-:W-:Y:S01]  /*6ac0*/  IMAD.WIDE R14, R4.reuse, 0x4, R238 ;  /* 0x00000004040e7825 */ /* 0x040fe200078e02ee */
[----:B------:R1:W-:Y:S03]  /*6ad0*/  STL.64 [R1+0xc30], R38 ;  /* 0x000c302601007387 */ /* 0x0003e60000100a00 */
[C---:B------:R-:W-:Y:S01]  /*6ae0*/  IMAD.WIDE R12, R4.reuse, 0x4, R240 ;  /* 0x00000004040c7825 */ /* 0x040fe200078e02f0 */
[----:B------:R4:W-:Y:S03]  /*6af0*/  LDGSTS.E [R3+0x2500], desc[UR10][R18.64], !P3 ;  /* 0x0250000012037fae */ /* 0x0009e6000d92184a */
[C---:B------:R-:W-:Y:S01]  /*6b00*/  IMAD.WIDE R10, R4.reuse, 0x4, R242 ;  /* 0x00000004040a7825 */ /* 0x040fe200078e02f2 */
[----:B------:R2:W-:Y:S03]  /*6b10*/  STL.64 [R1+0xc28], R36 ;  /* 0x000c282401007387 */ /* 0x0005e60000100a00 */
[----:B------:R-:W-:Y:S01]  /*6b20*/  IMAD.WIDE R8, R4, 0x4, R244 ;  /* 0x0000000404087825 */ /* 0x000fe200078e02f4 */
[----:B------:R4:W-:Y:S03]  /*6b30*/  LDGSTS.E [R3+0x2580], desc[UR10][R16.64], !P3 ;  /* 0x0258000010037fae */ /* 0x0009e6000d92184a */
[----:B-1----:R-:W-:Y:S01]  /*6b40*/  IMAD.WIDE R38, R0, 0x4, R214 ;  /* 0x0000000400267825 */ /* 0x002fe200078e02d6 */
[----:B------:R4:W-:Y:S03]  /*6b50*/  STL.64 [R1+0xc20], R34 ;  /* 0x000c202201007387 */ /* 0x0009e60000100a00 */
[----:B---3--:R-:W-:Y:S01]  /*6b60*/  VIADD R4, R6, 0xffffffe7 ;  /* 0xffffffe706047836 */ /* 0x008fe20000000000 */
[----:B------:R1:W-:Y:S01]  /*6b70*/  LDGSTS.E [R3+0x2600], desc[UR10][R14.64], !P3 ;  /* 0x026000000e037fae */ /* 0x0003e2000d92184a */
[----:B--2---:R-:W-:Y:S01]  /*6b80*/  IMAD.WIDE R36, R0, 0x4, R216 ;  /* 0x0000000400247825 */ /* 0x004fe200078e02d8 */
[----:B------:R-:W2:Y:S02]  /*6b90*/  LDC R6, c[0x0][0x230] ;  /* 0x00008c00ff067b82 */ /* 0x000ea40000000800 */
[----:B------:R3:W-:Y:S01]  /*6ba0*/  STL.64 [R1+0xb90], R32 ;  /* 0x000b902001007387 */ /* 0x0007e20000100a00 */
[----:B------:R-:W-:-:S03]  /*6bb0*/  IMAD.WIDE R74, R70, 0x4, R240 ;  /* 0x00000004464a7825 */ /* 0x000fc600078e02f0 */
[----:B------:R1:W-:Y:S01]  /*6bc0*/  LDGSTS.E [R3+0x2680], desc[UR10][R12.64], !P3 ;  /* 0x026800000c037fae */ /* 0x0003e2000d92184a */
[----:B----4-:R-:W-:-:S03]  /*6bd0*/  IMAD.WIDE R34, R0, 0x4, R218 ;  /* 0x0000000400227825 */ /* 0x010fc600078e02da */
[----:B------:R4:W-:Y:S01]  /*6be0*/  STL.64 [R1+0xb88], R30 ;  /* 0x000b881e01007387 */ /* 0x0009e20000100a00 */
[----:B------:R-:W-:-:S03]  /*6bf0*/  IMAD.WIDE R72, R70, 0x4, R242 ;  /* 0x0000000446487825 */ /* 0x000fc600078e02f2 */
[----:B------:R1:W-:Y:S01]  /*6c00*/  LDGSTS.E [R3+0x2700], desc[UR10][R10.64], !P3 ;  /* 0x027000000a037fae */ /* 0x0003e2000d92184a */
[----:B---3--:R-:W-:-:S03]  /*6c10*/  IMAD.WIDE R32, R0, 0x4, R220 ;  /* 0x0000000400207825 */ /* 0x008fc600078e02dc */
[----:B------:R3:W-:Y:S04]  /*6c20*/  STL.64 [R1+0xb80], R28 ;  /* 0x000b801c01007387 */ /* 0x0007e80000100a00 */
[----:B------:R2:W-:Y:S01]  /*6c30*/  LDGSTS.E [R3+0x2780], desc[UR10][R8.64], !P3 ;  /* 0x0278000008037fae */ /* 0x0005e2000d92184a */
[C---:B----4-:R-:W-:Y:S01]  /*6c40*/  IMAD.WIDE R30, R0.reuse, 0x4, R222 ;  /* 0x00000004001e7825 */ /* 0x050fe200078e02de */
[----:B------:R-:W-:Y:S02]  /*6c50*/  ISETP.GE.U32.AND P3, PT, R5, 0x7fffffac, PT ;  /* 0x7fffffac0500780c */ /* 0x000fe40003f66070 */
[----:B------:R4:W-:Y:S01]  /*6c60*/  STL.64 [R1+0xb78], R26 ;  /* 0x000b781a01007387 */ /* 0x0009e20000100a00 */
[----:B------:R-:W1:Y:S01]  /*6c70*/  LDC R5, c[0x0][0x230] ;  /* 0x00008c00ff057b82 */ /* 0x000e620000000800 */
[----:B---3--:R-:W-:-:S02]  /*6c80*/  IMAD.WIDE R28, R0, 0x4, R224 ;  /* 0x00000004001c7825 */ /* 0x008fc400078e02e0 */
[----:B------:R3:W-:Y:S04]  /*6c90*/  LDGSTS.E [R3+0x4000], desc[UR10][R38.64], !P5 ;  /* 0x0400000026037fae */ /* 0x0007e8000e92184a */
[----:B------:R3:W-:Y:S01]  /*6ca0*/  STL.64 [R1+0xb70], R24 ;  /* 0x000b701801007387 */ /* 0x0007e20000100a00 */
[----:B----4-:R-:W-:-:S03]  /*6cb0*/  IMAD.WIDE R26, R0, 0x4, R226 ;  /* 0x00000004001a7825 */ /* 0x010fc600078e02e2 */
[----:B------:R4:W-:Y:S04]  /*6cc0*/  LDGSTS.E [R3+0x4080], desc[UR10][R36.64], !P5 ;  /* 0x0408000024037fae */ /* 0x0009e8000e92184a */
[----:B------:R2:W-:Y:S01]  /*6cd0*/  STL.64 [R1+0xb68], R22 ;  /* 0x000b681601007387 */ /* 0x0005e20000100a00 */
[----:B---3--:R-:W-:-:S03]  /*6ce0*/  IMAD.WIDE R24, R0, 0x4, R228 ;  /* 0x0000000400187825 */ /* 0x008fc600078e02e4 */
[----:B------:R3:W-:Y:S01]  /*6cf0*/  LDGSTS.E [R3+0x4100], desc[UR10][R34.64], !P5 ;  /* 0x0410000022037fae */ /* 0x0007e2000e92184a */
[----:B-1----:R-:W-:-:S03]  /*6d00*/  IADD3 R5, R5, -0x1d, RZ ;  /* 0xffffffe305057810 */ /* 0x002fc60007ffe0ff */
[----:B------:R1:W-:Y:S01]  /*6d10*/  LDGSTS.E [R3+0x4180], desc[UR10][R32.64], !P5 ;  /* 0x0418000020037fae */ /* 0x0003e2000e92184a */
[----:B--2---:R-:W-:-:S03]  /*6d20*/  IMAD.WIDE R22, R0, 0x4, R230 ;  /* 0x0000000400167825 */ /* 0x004fc600078e02e6 */
[----:B------:R2:W-:Y:S04]  /*6d30*/  STL.64 [R1+0xb60], R18 ;  /* 0x000b601201007387 */ /* 0x0005e80000100a00 */
[----:B------:R1:W-:Y:S04]  /*6d40*/  LDGSTS.E [R3+0x4200], desc[UR10][R30.64], !P5 ;  /* 0x042000001e037fae */ /* 0x0003e8000e92184a */
[----:B------:R4:W-:Y:S01]  /*6d50*/  STL.64 [R1+0xb58], R16 ;  /* 0x000b581001007387 */ /* 0x0009e20000100a00 */
[----:B--2---:R-:W-:-:S03]  /*6d60*/  IMAD.WIDE R18, R0, 0x4, R234 ;  /* 0x0000000400127825 */ /* 0x004fc600078e02ea */
[----:B------:R2:W-:Y:S04]  /*6d70*/  LDGSTS.E [R3+0x4280], desc[UR10][R28.64], !P5 ;  /* 0x042800001c037fae */ /* 0x0005e8000e92184a */
[----:B------:R3:W-:Y:S01]  /*6d80*/  STL.64 [R1+0xb50], R14 ;  /* 0x000b500e01007387 */ /* 0x0007e20000100a00 */
[----:B----4-:R-:W-:-:S03]  /*6d90*/  IMAD.WIDE R16, R0, 0x4, R236 ;  /* 0x0000000400107825 */ /* 0x010fc600078e02ec */
[----:B------:R4:W-:Y:S04]  /*6da0*/  LDGSTS.E [R3+0x4300], desc[UR10][R26.64], !P5 ;  /* 0x043000001a037fae */ /* 0x0009e8000e92184a */
[----:B------:R1:W-:Y:S01]  /*6db0*/  STL.64 [R1+0xb48], R12 ;  /* 0x000b480c01007387 */ /* 0x0003e20000100a00 */
[----:B---3--:R-:W-:-:S03]  /*6dc0*/  IMAD.WIDE R14, R0, 0x4, R238 ;  /* 0x00000004000e7825 */ /* 0x008fc600078e02ee */
[----:B------:R3:W-:Y:S04]  /*6dd0*/  LDGSTS.E [R3+0x4380], desc[UR10][R24.64], !P5 ;  /* 0x0438000018037fae */ /* 0x0007e8000e92184a */
[----:B------:R2:W-:Y:S01]  /*6de0*/  STL.64 [R1+0xb40], R10 ;  /* 0x000b400a01007387 */ /* 0x0005e20000100a00 */
[----:B-1----:R-:W-:-:S03]  /*6df0*/  IMAD.WIDE R12, R0, 0x4, R240 ;  /* 0x00000004000c7825 */ /* 0x002fc600078e02f0 */
[----:B------:R1:W-:Y:S04]  /*6e00*/  LDGSTS.E [R3+0x4400], desc[UR10][R22.64], !P5 ;  /* 0x0440000016037fae */ /* 0x0003e8000e92184a */
[----:B------:R4:W-:Y:S01]  /*6e10*/  STL.64 [R1+0xb38], R8 ;  /* 0x000b380801007387 */ /* 0x0009e20000100a00 */
[----:B--2---:R-:W-:-:S03]  /*6e20*/  IMAD.WIDE R10, R0, 0x4, R242 ;  /* 0x00000004000a7825 */ /* 0x004fc600078e02f2 */
[----:B------:R2:W-:Y:S04]  /*6e30*/  LDGSTS.E [R3+0x4480], desc[UR10][R20.64], !P5 ;  /* 0x0448000014037fae */ /* 0x0005e8000e92184a */
[----:B------:R2:W-:Y:S01]  /*6e40*/  LDGSTS.E [R3+0x4500], desc[UR10][R18.64], !P5 ;  /* 0x0450000012037fae */ /* 0x0005e2000e92184a */
[----:B----4-:R-:W-:-:S03]  /*6e50*/  IMAD.WIDE R8, R0, 0x4, R244 ;  /* 0x0000000400087825 */ /* 0x010fc600078e02f4 */
[----:B------:R4:W-:Y:S01]  /*6e60*/  LDGSTS.E [R3+0x4580], desc[UR10][R16.64], !P5 ;  /* 0x0458000010037fae */ /* 0x0009e2000e92184a */
[----:B------:R-:W-:-:S03]  /*6e70*/  IMAD.SHL.U32 R0, R2, 0x10, RZ ;  /* 0x0000001002007824 */ /* 0x000fc600078e00ff */
[----:B------:R4:W-:Y:S04]  /*6e80*/  LDGSTS.E [R3+0x4600], desc[UR10][R14.64], !P5 ;  /* 0x046000000e037fae */ /* 0x0009e8000e92184a */
[----:B------:R4:W-:Y:S04]  /*6e90*/  LDGSTS.E [R3+0x4680], desc[UR10][R12.64], !P5 ;  /* 0x046800000c037fae */ /* 0x0009e8000e92184a */
[----:B------:R4:W-:Y:S04]  /*6ea0*/  LDGSTS.E [R3+0x4700], desc[UR10][R10.64], !P5 ;  /* 0x047000000a037fae */ /* 0x0009e8000e92184a */
[----:B------:R4:W-:Y:S01]  /*6eb0*/  LDGSTS.E [R3+0x4780], desc[UR10][R8.64], !P5 ;  /* 0x0478000008037fae */ /* 0x0009e2000e92184a */
[----:B------:R-:W-:Y:S01]  /*6ec0*/  ISETP.GE.U32.AND P5, PT, R4, 0x7fffffa8, PT ;  /* 0x7fffffa80400780c */ /* 0x000fe20003fa6070 */
[----:B------:R-:W-:-:S02]  /*6ed0*/  IMAD R4, R2, 0xc, RZ ;  /* 0x0000000c02047824 */ /* 0x000fc400078e02ff */
[----:B------:R3:W-:Y:S04]  /*6ee0*/  STL.64 [R1+0xab0], R38 ;  /* 0x000ab02601007387 */ /* 0x0007e80000100a00 */
[----:B------:R1:W-:Y:S04]  /*6ef0*/  STL.64 [R1+0xaa8], R36 ;  /* 0x000aa82401007387 */ /* 0x0003e80000100a00 */
[----:B------:R2:W-:Y:S01]  /*6f00*/  STL.64 [R1+0xaa0], R34 ;  /* 0x000aa02201007387 */ /* 0x0005e20000100a00 */
[----:B---3--:R-:W-:-:S03]  /*6f10*/  IMAD.WIDE R38, R4, 0x4, R214 ;  /* 0x0000000404267825 */ /* 0x008fc600078e02d6 */
[----:B------:R3:W-:Y:S01]  /*6f20*/  STL.64 [R1+0xa98], R32 ;  /* 0x000a982001007387 */ /* 0x0007e20000100a00 */
[----:B-1----:R-:W-:-:S03]  /*6f30*/  IMAD.WIDE R36, R4, 0x4, R216 ;  /* 0x0000000404247825 */ /* 0x002fc600078e02d8 */
[----:B------:R1:W-:Y:S01]  /*6f40*/  STL.64 [R1+0xa90], R30 ;  /* 0x000a901e01007387 */ /* 0x0003e20000100a00 */
[----:B--2---:R-:W-:-:S03]  /*6f50*/  IMAD.WIDE R34, R4, 0x4, R218 ;  /* 0x0000000404227825 */ /* 0x004fc600078e02da */
[----:B------:R2:W-:Y:S01]  /*6f60*/  STL.64 [R1+0xa88], R28 ;  /* 0x000a881c01007387 */ /* 0x0005e20000100a00 */
[----:B---3--:R-:W-:-:S03]  /*6f70*/  IMAD.WIDE R32, R4, 0x4, R220 ;  /* 0x0000000404207825 */ /* 0x008fc600078e02dc */
[----:B------:R3:W-:Y:S01]  /*6f80*/  STL.64 [R1+0xa80], R26 ;  /* 0x000a801a01007387 */ /* 0x0007e20000100a00 */
[----:B-1----:R-:W-:-:S03]  /*6f90*/  IMAD.WIDE R30, R4, 0x4, R222 ;  /* 0x00000004041e7825 */ /* 0x002fc600078e02de */
[----:B------:R1:W-:Y:S01]  /*6fa0*/  LDGSTS.E [R3+0x6000], desc[UR10][R38.64], !P6 ;  /* 0x0600000026037fae */ /* 0x0003e2000f12184a */
[----:B--2---:R-:W-:-:S03]  /*6fb0*/  IMAD.WIDE R28, R4, 0x4, R224 ;  /* 0x00000004041c7825 */ /* 0x004fc600078e02e0 */
[----:B------:R2:W-:Y:S01]  /*6fc0*/  STL.64 [R1+0xa78], R24 ;  /* 0x000a781801007387 */ /* 0x0005e20000100a00 */
[----:B---3--:R-:W-:-:S03]  /*6fd0*/  IMAD.WIDE R26, R4, 0x4, R226 ;  /* 0x00000004041a7825 */ /* 0x008fc600078e02e2 */
        /* <DEDUP_REMOVED lines=8> */
[----:B-1----:R-:W-:-:S03]  /*7060*/  IMAD.WIDE R20, R4, 0x4, R232 ;  /* 0x0000000404147825 */ /* 0x002fc600078e02e8 */
[----:B------:R1:W-:Y:S04]  /*7070*/  LDGSTS.E [R3+0x6200], desc[UR10][R30.64], !P6 ;  /* 0x062000001e037fae */ /* 0x0003e8000f12184a */
        /* <DEDUP_REMOVED lines=17> */
[----:B------:R2:W-:Y:S01]  /*7190*/  LDGSTS.E [R3+0x6500], desc[UR10][R18.64], !P6 ;  /* 0x0650000012037fae */ /* 0x0005e2000f12184a */
[----:B------:R-:W-:-:S03]  /*71a0*/  VIADD R4, R6, 0xffffffdf ;  /* 0xffffffdf06047836 */ /* 0x000fc60000000000 */
[----:B------:R1:W-:Y:S01]  /*71b0*/  STL.64 [R1+0x9a8], R36 ;  /* 0x0009a82401007387 */ /* 0x0003e20000100a00 */
[----:B------:R-:W2:Y:S03]  /*71c0*/  LDC R6, c[0x0][0x230] ;  /* 0x00008c00ff067b82 */ /* 0x000ea60000000800 */
[----:B------:R2:W-:Y:S01]  /*71d0*/  LDGSTS.E [R3+0x6580], desc[UR10][R16.64], !P6 ;  /* 0x0658000010037fae */ /* 0x0005e2000f12184a */
[----:B----4-:R-:W-:-:S03]  /*71e0*/  IMAD.WIDE R38, R0, 0x4, R214 ;  /* 0x0000000400267825 */ /* 0x010fc600078e02d6 */
[----:B------:R4:W-:Y:S04]  /*71f0*/  STL.64 [R1+0x9a0], R34 ;  /* 0x0009a02201007387 */ /* 0x0009e80000100a00 */
[----:B------:R2:W-:Y:S01]  /*7200*/  LDGSTS.E [R3+0x6600], desc[UR10][R14.64], !P6 ;  /* 0x066000000e037fae */ /* 0x0005e2000f12184a */
[----:B-1----:R-:W-:-:S03]  /*7210*/  IMAD.WIDE R36, R0, 0x4, R216 ;  /* 0x0000000400247825 */ /* 0x002fc600078e02d8 */
[----:B------:R1:W-:Y:S04]  /*7220*/  STL.64 [R1+0x998], R32 ;  /* 0x0009982001007387 */ /* 0x0003e80000100a00 */
[----:B------:R2:W-:Y:S01]  /*7230*/  LDGSTS.E [R3+0x6680], desc[UR10][R12.64], !P6 ;  /* 0x066800000c037fae */ /* 0x0005e2000f12184a */
[----:B----4-:R-:W-:-:S03]  /*7240*/  IMAD.WIDE R34, R0, 0x4, R218 ;  /* 0x0000000400227825 */ /* 0x010fc600078e02da */
[----:B------:R4:W-:Y:S04]  /*7250*/  STL.64 [R1+0x990], R30 ;  /* 0x0009901e01007387 */ /* 0x0009e80000100a00 */
[----:B------:R2:W-:Y:S01]  /*7260*/  LDGSTS.E [R3+0x6700], desc[UR10][R10.64], !P6 ;  /* 0x067000000a037fae */ /* 0x0005e2000f12184a */
[----:B-1----:R-:W-:-:S03]  /*7270*/  IMAD.WIDE R32, R0, 0x4, R220 ;  /* 0x0000000400207825 */ /* 0x002fc600078e02dc */
[----:B------:R1:W-:Y:S04]  /*7280*/  STL.64 [R1+0x988], R28 ;  /* 0x0009881c01007387 */ /* 0x0003e80000100a00 */
[----:B------:R2:W-:Y:S01]  /*7290*/  LDGSTS.E [R3+0x6780], desc[UR10][R8.64], !P6 ;  /* 0x0678000008037fae */ /* 0x0005e2000f12184a */
[C---:B----4-:R-:W-:Y:S01]  /*72a0*/  IMAD.WIDE R30, R0.reuse, 0x4, R222 ;  /* 0x00000004001e7825 */ /* 0x050fe200078e02de */
[----:B------:R-:W-:Y:S02]  /*72b0*/  ISETP.GE.U32.AND P6, PT, R5, 0x7fffffa4, PT ;  /* 0x7fffffa40500780c */ /* 0x000fe40003fc6070 */
[----:B------:R4:W-:Y:S01]  /*72c0*/  STL.64 [R1+0x980], R26 ;  /* 0x0009801a01007387 */ /* 0x0009e20000100a00 */
[----:B------:R-:W3:Y:S01]  /*72d0*/  LDC R5, c[0x0][0x230] ;  /* 0x00008c00ff057b82 */ /* 0x000ee20000000800 */
[----:B-1----:R-:W-:-:S02]  /*72e0*/  IMAD.WIDE R28, R0, 0x4, R224 ;  /* 0x00000004001c7825 */ /* 0x002fc400078e02e0 */
[----:B------:R1:W-:Y:S04]  /*72f0*/  LDGSTS.E [R3+0x8000], desc[UR10][R38.64], !P2 ;  /* 0x0800000026037fae */ /* 0x0003e8000d12184a */
[----:B------:R2:W-:Y:S01]  /*7300*/  STL.64 [R1+0x978], R24 ;  /* 0x0009781801007387 */ /* 0x0005e20000100a00 */
[----:B----4-:R-:W-:-:S03]  /*7310*/  IMAD.WIDE R26, R0, 0x4, R226 ;  /* 0x00000004001a7825 */ /* 0x010fc600078e02e2 */
[----:B------:R4:W-:Y:S04]  /*7320*/  LDGSTS.E [R3+0x8080], desc[UR10][R36.64], !P2 ;  /* 0x0808000024037fae */ /* 0x0009e8000d12184a */
[----:B------:R1:W-:Y:S01]  /*7330*/  STL.64 [R1+0x970], R22 ;  /* 0x0009701601007387 */ /* 0x0003e20000100a00 */
[----:B--2---:R-:W-:-:S03]  /*7340*/  IMAD.WIDE R24, R0, 0x4, R228 ;  /* 0x0000000400187825 */ /* 0x004fc600078e02e4 */
[----:B------:R2:W-:Y:S01]  /*7350*/  LDGSTS.E [R3+0x8100], desc[UR10][R34.64], !P2 ;  /* 0x0810000022037fae */ /* 0x0005e2000d12184a */
[----:B---3--:R-:W-:-:S03]  /*7360*/  VIADD R5, R5, 0xffffffdb ;  /* 0xffffffdb05057836 */ /* 0x008fc60000000000 */
[----:B------:R3:W-:Y:S01]  /*7370*/  STL.64 [R1+0x968], R20 ;  /* 0x0009681401007387 */ /* 0x0007e20000100a00 */
[----:B-1----:R-:W-:-:S03]  /*7380*/  IMAD.WIDE R22, R0, 0x4, R230 ;  /* 0x0000000400167825 */ /* 0x002fc600078e02e6 */
[----:B------:R1:W-:Y:S04]  /*7390*/  LDGSTS.E [R3+0x8180], desc[UR10][R32.64], !P2 ;  /* 0x0818000020037fae */ /* 0x0003e8000d12184a */
[----:B------:R4:W-:Y:S01]  /*73a0*/  STL.64 [R1+0x960], R18 ;  /* 0x0009601201007387 */ /* 0x0009e20000100a00 */
[----:B---3--:R-:W-:-:S03]  /*73b0*/  IMAD.WIDE R20, R0, 0x4, R232 ;  /* 0x0000000400147825 */ /* 0x008fc600078e02e8 */
[----:B------:R3:W-:Y:S04]  /*73c0*/  LDGSTS.E [R3+0x8200], desc[UR10][R30.64], !P2 ;  /* 0x082000001e037fae */ /* 0x0007e8000d12184a */
[----:B------:R2:W-:Y:S01]  /*73d0*/  STL.64 [R1+0x958], R16 ;  /* 0x0009581001007387 */ /* 0x0005e20000100a00 */
[----:B----4-:R-:W-:-:S03]  /*73e0*/  IMAD.WIDE R18, R0, 0x4, R234 ;  /* 0x0000000400127825 */ /* 0x010fc600078e02ea */
[----:B------:R4:W-:Y:S04]  /*73f0*/  LDGSTS.E [R3+0x8280], desc[UR10][R28.64], !P2 ;  /* 0x082800001c037fae */ /* 0x0009e8000d12184a */
[----:B------:R1:W-:Y:S01]  /*7400*/  STL.64 [R1+0x950], R14 ;  /* 0x0009500e01007387 */ /* 0x0003e20000100a00 */
[----:B--2---:R-:W-:-:S03]  /*7410*/  IMAD.WIDE R16, R0, 0x4, R236 ;  /* 0x0000000400107825 */ /* 0x004fc600078e02ec */
        /* <DEDUP_REMOVED lines=10> */
[----:B------:R4:W-:Y:S01]  /*74c0*/  LDGSTS.E [R3+0x8500], desc[UR10][R18.64], !P2 ;  /* 0x0850000012037fae */ /* 0x0009e2000d12184a */
[----:B--2---:R-:W-:-:S03]  /*74d0*/  IMAD.WIDE R8, R0, 0x4, R244 ;  /* 0x0000000400087825 */ /* 0x004fc600078e02f4 */
[----:B------:R2:W-:Y:S01]  /*74e0*/  LDGSTS.E [R3+0x8580], desc[UR10][R16.64], !P2 ;  /* 0x0858000010037fae */ /* 0x0005e2000d12184a */
[----:B------:R-:W-:-:S03]  /*74f0*/  IMAD R0, R2, 0x18, RZ ;  /* 0x0000001802007824 */ /* 0x000fc600078e02ff */
        /* <DEDUP_REMOVED lines=8> */
[----:B------:R4:W-:Y:S04]  /*7580*/  STL.64 [R1+0x8a0], R34 ;  /* 0x0008a02201007387 */ /* 0x0009e80000100a00 */
[----:B------:R2:W-:Y:S01]  /*7590*/  STL.64 [R1+0x898], R32 ;  /* 0x0008982001007387 */ /* 0x0005e20000100a00 */
[----:B-1----:R-:W-:-:S03]  /*75a0*/  IMAD.WIDE R38, R4, 0x4, R214 ;  /* 0x0000000404267825 */ /* 0x002fc600078e02d6 */
[----:B------:R1:W-:Y:S01]  /*75b0*/  STL.64 [R1+0x890], R30 ;  /* 0x0008901e01007387 */ /* 0x0003e20000100a00 */
[----:B---3--:R-:W-:-:S03]  /*75c0*/  IMAD.WIDE R36, R4, 0x4, R216 ;  /* 0x0000000404247825 */ /* 0x008fc600078e02d8 */
[----:B------:R3:W-:Y:S01]  /*75d0*/  STL.64 [R1+0x888], R28 ;  /* 0x0008881c01007387 */ /* 0x0007e20000100a00 */
[----:B----4-:R-:W-:-:S03]  /*75e0*/  IMAD.WIDE R34, R4, 0x4, R218 ;  /* 0x0000000404227825 */ /* 0x010fc600078e02da */
[----:B------:R4:W-:Y:S01]  /*75f0*/  STL.64 [R1+0x880], R26 ;  /* 0x0008801a01007387 */ /* 0x0009e20000100a00 */
[----:B--2---:R-:W-:-:S03]  /*7600*/  IMAD.WIDE R32, R4, 0x4, R220 ;  /* 0x0000000404207825 */ /* 0x004fc600078e02dc */
        /* <DEDUP_REMOVED lines=8> */
[----:B------:R2:W-:Y:S01]  /*7690*/  LDGSTS.E [R3+0xa000], desc[UR10][R38.64], !P3 ;  /* 0x0a00000026037fae */ /* 0x0005e2000d92184a */
[----:B-1----:R-:W-:-:S03]  /*76a0*/  IMAD.WIDE R22, R4, 0x4, R230 ;  /* 0x0000000404167825 */ /* 0x002fc600078e02e6 */
[----:B------:R1:W-:Y:S01]  /*76b0*/  STL.64 [R1+0x858], R16 ;  /* 0x0008581001007387 */ /* 0x0003e20000100a00 */
[----:B---3--:R-:W-:-:S03]  /*76c0*/  IMAD.WIDE R20, R4, 0x4, R232 ;  /* 0x0000000404147825 */ /* 0x008fc600078e02e8 */
        /* <DEDUP_REMOVED lines=17> */
[----:B------:R3:W-:Y:S01]  /*77e0*/  STL.64 [R1+0x7a8], R36 ;  /* 0x0007a82401007387 */ /* 0x0007e20000100a00 */
[----:B------:R-:W-:Y:S02]  /*77f0*/  VIADD R4, R6, 0xffffffd7 ;  /* 0xffffffd706047836 */ /* 0x000fe40000000000 */
[----:B------:R-:W1:Y:S01]  /*7800*/  LDC R6, c[0x0][0x230] ;  /* 0x00008c00ff067b82 */ /* 0x000e620000000800 */
[----:B------:R4:W-:Y:S01]  /*7810*/  LDGSTS.E [R3+0xa380], desc[UR10][R24.64], !P3 ;  /* 0x0a38000018037fae */ /* 0x0009e2000d92184a */
[----:B--2---:R-:W-:-:S03]  /*7820*/  IMAD.WIDE R38, R0, 0x4, R214 ;  /* 0x0000000400267825 */ /* 0x004fc600078e02d6 */
[----:B------:R2:W-:Y:S04]  /*7830*/  STL.64 [R1+0x7a0], R34 ;  /* 0x0007a02201007387 */ /* 0x0005e80000100a00 */
[----:B------:R4:W-:Y:S01]  /*7840*/  LDGSTS.E [R3+0xa400], desc[UR10][R22.64], !P3 ;  /* 0x0a40000016037fae */ /* 0x0009e2000d92184a */
[----:B---3--:R-:W-:-:S03]  /*7850*/  IMAD.WIDE R36, R0, 0x4, R216 ;  /* 0x0000000400247825 */ /* 0x008fc600078e02d8 */
[----:B------:R3:W-:Y:S04]  /*7860*/  STL.64 [R1+0x798], R32 ;  /* 0x0007982001007387 */ /* 0x0007e80000100a00 */
        /* <DEDUP_REMOVED lines=13> */
[----:B----4-:R-:W-:-:S03]  /*7940*/  IMAD.WIDE R26, R0, 0x4, R226 ;  /* 0x00000004001a7825 */ /* 0x010fc600078e02e2 */
[----:B------:R4:W-:Y:S04]  /*7950*/  STL.64 [R1+0x770], R22 ;  /* 0x0007701601007387 */ /* 0x0009e80000100a00 */
[----:B------:R2:W-:Y:S01]  /*7960*/  LDGSTS.E [R3+0xa700], desc[UR10][R10.64], !P3 ;  /* 0x0a7000000a037fae */ /* 0x0005e2000d92184a */
[----:B---3--:R-:W-:-:S03]  /*7970*/  IMAD.WIDE R24, R0, 0x4, R228 ;  /* 0x0000000400187825 */ /* 0x008fc600078e02e4 */
[----:B------:R1:W-:Y:S04]  /*7980*/  STL.64 [R1+0x768], R20 ;  /* 0x0007681401007387 */ /* 0x0003e80000100a00 */
[----:B------:R3:W-:Y:S01]  /*7990*/  LDGSTS.E [R3+0xa780], desc[UR10][R8.64], !P3 ;  /* 0x0a78000008037fae */ /* 0x0007e2000d92184a */
[C---:B----4-:R-:W-:Y:S01]  /*79a0*/  IMAD.WIDE R22, R0.reuse, 0x4, R230 ;  /* 0x0000000400167825 */ /* 0x050fe200078e02e6 */
[----:B------:R-:W-:Y:S02]  /*79b0*/  ISETP.GE.U32.AND P3, PT, R5, 0x7fffff9c, PT ;  /* 0x7fffff9c0500780c */ /* 0x000fe40003f66070 */
[----:B------:R4:W-:Y:S01]  /*79c0*/  STL.64 [R1+0x760], R18 ;  /* 0x0007601201007387 */ /* 0x0009e20000100a00 */
[----:B------:R-:W2:Y:S03]  /*79d0*/  LDC R5, c[0x0][0x230] ;  /* 0x00008c00ff057b82 */ /* 0x000ea60000000800 */
        /* <DEDUP_REMOVED lines=9> */
[----:B--2---:R-:W-:-:S03]  /*7a70*/  VIADD R5, R5, 0xffffffd3 ;  /* 0xffffffd305057836 */ /* 0x004fc60000000000 */
        /* <DEDUP_REMOVED lines=8> */
[----:B------:R4:W-:Y:S01]  /*7b00*/  STL.64 [R1+0x6b0], R38 ;  /* 0x0006b02601007387 */ /* 0x0009e20000100a00 */
[----:B---3--:R-:W-:-:S03]  /*7b10*/  IMAD.WIDE R8, R0, 0x4, R244 ;  /* 0x0000000400087825 */ /* 0x008fc600078e02f4 */
[----:B------:R3:W-:Y:S01]  /*7b20*/  LDGSTS.E [R3+0xc300], desc[UR10][R26.64], !P5 ;  /* 0x0c3000001a037fae */ /* 0x0007e2000e92184a */
[----:B------:R-:W-:-:S03]  /*7b30*/  IMAD R0, R2, 0x1c, RZ ;  /* 0x0000001c02007824 */ /* 0x000fc600078e02ff */
[----:B------:R2:W-:Y:S01]  /*7b40*/  STL.64 [R1+0x6a8], R36 ;  /* 0x0006a82401007387 */ /* 0x0005e20000100a00 */
[----:B----4-:R-:W-:-:S03]  /*7b50*/  IMAD.WIDE R38, R0, 0x4, R214 ;  /* 0x0000000400267825 */ /* 0x010fc600078e02d6 */
[----:B------:R4:W-:Y:S04]  /*7b60*/  LDGSTS.E [R3+0xc380], desc[UR10][R24.64], !P5 ;  /* 0x0c38000018037fae */ /* 0x0009e8000e92184a */
[----:B------:R1:W-:Y:S04]  /*7b70*/  STL.64 [R1+0x6a0], R34 ;  /* 0x0006a02201007387 */ /* 0x0003e80000100a00 */
[----:B------:R4:W-:Y:S01]  /*7b80*/  LDGSTS.E [R3+0xc400], desc[UR10][R22.64], !P5 ;  /* 0x0c40000016037fae */ /* 0x0009e2000e92184a */
[----:B--2---:R-:W-:-:S03]  /*7b90*/  IMAD.WIDE R36, R0, 0x4, R216 ;  /* 0x0000000400247825 */ /* 0x004fc600078e02d8 */
[----:B------:R2:W-:Y:S04]  /*7ba0*/  STL.64 [R1+0x698], R32 ;  /* 0x0006982001007387 */ /* 0x0005e80000100a00 */
[----:B------:R4:W-:Y:S01]  /*7bb0*/  LDGSTS.E [R3+0xc480], desc[UR10][R20.64], !P5 ;  /* 0x0c48000014037fae */ /* 0x0009e2000e92184a */
[----:B-1----:R-:W-:-:S03]  /*7bc0*/  IMAD.WIDE R34, R0, 0x4, R218 ;  /* 0x0000000400227825 */ /* 0x002fc600078e02da */
        /* <DEDUP_REMOVED lines=17> */
[----:B---3--:R-:W-:Y:S01]  /*7ce0*/  IMAD.WIDE R22, R0, 0x4, R230 ;  /* 0x0000000400167825 */ /* 0x008fe200078e02e6 */
[----:B------:R-:W-:Y:S02]  /*7cf0*/  ISETP.GE.U32.AND P5, PT, R4, 0x7fffff98, PT ;  /* 0x7fffff980400780c */ /* 0x000fe40003fa6070 */
[----:B------:R3:W-:Y:S01]  /*7d00*/  STL.64 [R1+0x660], R18 ;  /* 0x0006601201007387 */ /* 0x0007e20000100a00 */
[----:B------:R-:W-:-:S03]  /*7d10*/  SHF.L.U32 R4, R2, 0x5, RZ ;  /* 0x0000000502047819 */ /* 0x000fc600000006ff */
[----:B------:R2:W-:Y:S01]  /*7d20*/  LDGSTS.E [R3+0xe000], desc[UR10][R38.64], !P6 ;  /* 0x0e00000026037fae */ /* 0x0005e2000f12184a */
[----:B----4-:R-:W-:-:S03]  /*7d30*/  IMAD.WIDE R20, R0, 0x4, R232 ;  /* 0x0000000400147825 */ /* 0x010fc600078e02e8 */
        /* <DEDUP_REMOVED lines=18> */
[----:B------:R2:W-:Y:S01]  /*7e60*/  STL.64 [R1+0x5a8], R36 ;  /* 0x0005a82401007387 */ /* 0x0005e20000100a00 */
[----:B------:R-:W-:-:S03]  /*7e70*/  IMAD R0, R2, 0x24, RZ ;  /* 0x0000002402007824 */ /* 0x000fc600078e02ff */
        /* <DEDUP_REMOVED lines=25> */
[----:B-1----:R-:W-:Y:S01]  /*8010*/  IMAD.WIDE R22, R4, 0x4, R230 ;  /* 0x0000000404167825 */ /* 0x002fe200078e02e6 */
[----:B------:R-:W-:Y:S02]  /*8020*/  ISETP.GE.U32.AND P6, PT, R5, 0x7fffff94, PT ;  /* 0x7fffff940500780c */ /* 0x000fe40003fc6070 */
[----:B------:R1:W-:Y:S01]  /*8030*/  STL.64 [R1+0x560], R18 ;  /* 0x0005601201007387 */ /* 0x0003e20000100a00 */
[----:B------:R-:W-:Y:S02]  /*8040*/  VIADD R5, R6, 0xffffffcf ;  /* 0xffffffcf06057836 */ /* 0x000fe40000000000 */
[----:B------:R-:W4:Y:S01]  /*8050*/  LDC R6, c[0x0][0x230] ;  /* 0x00008c00ff067b82 */ /* 0x000f220000000800 */
        /* <DEDUP_REMOVED lines=20> */
[----:B------:R4:W-:Y:S01]  /*81a0*/  STL.64 [R1+0x4a8], R36 ;  /* 0x0004a82401007387 */ /* 0x0009e20000100a00 */
[----:B------:R-:W-:Y:S02]  /*81b0*/  VIADD R4, R7, 0xffffffcb ;  /* 0xffffffcb07047836 */ /* 0x000fe40000000000 */
[----:B------:R-:W2:Y:S01]  /*81c0*/  LDC R7, c[0x0][0x230] ;  /* 0x00008c00ff077b82 */ /* 0x000ea20000000800 */
        /* <DEDUP_REMOVED lines=25> */
[C---:B-1----:R-:W-:Y:S01]  /*8360*/  IMAD.WIDE R22, R0.reuse, 0x4, R230 ;  /* 0x0000000400167825 */ /* 0x042fe200078e02e6 */
[----:B------:R-:W-:Y:S02]  /*8370*/  ISETP.GE.U32.AND P2, PT, R5, 0x7fffff90, PT ;  /* 0x7fffff900500780c */ /* 0x000fe40003f46070 */
[----:B------:R3:W-:Y:S01]  /*8380*/  STL.64 [R1+0x460], R18 ;  /* 0x0004601201007387 */ /* 0x0007e20000100a00 */
[----:B------:R-:W1:Y:S03]  /*8390*/  LDC R5, c[0x0][0x230] ;  /* 0x00008c00ff057b82 */ /* 0x000e660000000800 */
        /* <DEDUP_REMOVED lines=9> */
[----:B-1----:R-:W-:-:S03]  /*8430*/  IADD3 R5, R5, -0x39, RZ ;  /* 0xffffffc705057810 */ /* 0x002fc60007ffe0ff */
        /* <DEDUP_REMOVED lines=8> */
[----:B------:R3:W-:Y:S01]  /*84c0*/  LDGSTS.E [R3+0x12300], desc[UR10][R26.64], !P3 ;  /* 0x123000001a037fae */ /* 0x0007e2000d92184a */
[----:B----4-:R-:W-:-:S03]  /*84d0*/  IMAD.WIDE R8, R0, 0x4, R244 ;  /* 0x0000000400087825 */ /* 0x010fc600078e02f4 */
[----:B------:R4:W-:Y:S01]  /*84e0*/  LDGSTS.E [R3+0x12380], desc[UR10][R24.64], !P3 ;  /* 0x1238000018037fae */ /* 0x0009e2000d92184a */
[----:B------:R-:W-:-:S03]  /*84f0*/  IMAD R0, R2, 0x28, RZ ;  /* 0x0000002802007824 */ /* 0x000fc600078e02ff */
[----:B------:R4:W-:Y:S04]  /*8500*/  LDGSTS.E [R3+0x12400], desc[UR10][R22.64], !P3 ;  /* 0x1240000016037fae */ /* 0x0009e8000d92184a */
[----:B------:R4:W-:Y:S04]  /*8510*/  LDGSTS.E [R3+0x12480], desc[UR10][R20.64], !P3 ;  /* 0x1248000014037fae */ /* 0x0009e8000d92184a */
[----:B------:R2:W-:Y:S04]  /*8520*/  STL.64 [R1+0x3b0], R38 ;  /* 0x0003b02601007387 */ /* 0x0005e80000100a00 */
        /* <DEDUP_REMOVED lines=15> */
[----:B--2---:R-:W-:Y:S01]  /*8620*/  IMAD.WIDE R30, R0, 0x4, R222 ;  /* 0x00000004001e7825 */ /* 0x004fe200078e02de */
[----:B------:R-:W-:Y:S02]  /*8630*/  ISETP.GE.U32.AND P3, PT, R4, 0x7fffff8c, PT ;  /* 0x7fffff8c0400780c */ /* 0x000fe40003f66070 */
[----:B------:R3:W-:Y:S01]  /*8640*/  STL.64 [R1+0x380], R26 ;  /* 0x0003801a01007387 */ /* 0x0007e20000100a00 */
[----:B------:R-:W-:Y:S02]  /*8650*/  IMAD R4, R2, 0x2c, RZ ;  /* 0x0000002c02047824 */ /* 0x000fe400078e02ff */
[C---:B-1----:R-:W-:Y:S01]  /*8660*/  IMAD.WIDE R28, R0.reuse, 0x4, R224 ;  /* 0x00000004001c7825 */ /* 0x042fe200078e02e0 */
        /* <DEDUP_REMOVED lines=30> */
[----:B------:R4:W-:Y:S01]  /*8850*/  LDGSTS.E [R3+0x14500], desc[UR10][R18.64], !P5 ;  /* 0x1450000012037fae */ /* 0x0009e2000e92184a */
[----:B------:R-:W-:-:S03]  /*8860*/  VIADD R0, R6, 0xffffffc3 ;  /* 0xffffffc306007836 */ /* 0x000fc60000000000 */
[----:B------:R1:W-:Y:S01]  /*8870*/  STL.64 [R1+0x2a8], R36 ;  /* 0x0002a82401007387 */ /* 0x0003e20000100a00 */
[----:B------:R-:W4:Y:S01]  /*8880*/  LDC R6, c[0x0][0x230] ;  /* 0x00008c00ff067b82 */ /* 0x000f220000000800 */
[C---:B---3--:R-:W-:Y:S02]  /*8890*/  IMAD.WIDE R38, R4.reuse, 0x4, R214 ;  /* 0x0000000404267825 */ /* 0x048fe400078e02d6 */
[----:B------:R3:W-:Y:S04]  /*88a0*/  LDGSTS.E [R3+0x14580], desc[UR10][R16.64], !P5 ;  /* 0x1458000010037fae */ /* 0x0007e8000e92184a */
        /* <DEDUP_REMOVED lines=11> */
[C---:B--2---:R-:W-:Y:S01]  /*8960*/  IMAD.WIDE R30, R4.reuse, 0x4, R222 ;  /* 0x00000004041e7825 */ /* 0x044fe200078e02de */
[----:B------:R-:W-:Y:S02]  /*8970*/  ISETP.GE.U32.AND P5, PT, R5, 0x7fffff88, PT ;  /* 0x7fffff880500780c */ /* 0x000fe40003fa6070 */
[----:B------:R2:W-:Y:S01]  /*8980*/  STL.64 [R1+0x280], R26 ;  /* 0x0002801a01007387 */ /* 0x0005e20000100a00 */
[----:B------:R-:W3:Y:S01]  /*8990*/  LDC R5, c[0x0][0x230] ;  /* 0x00008c00ff057b82 */ /* 0x000ee20000000800 */
[----:B-1----:R-:W-:-:S02]  /*89a0*/  IMAD.WIDE R28, R4, 0x4, R224 ;  /* 0x00000004041c7825 */ /* 0x002fc400078e02e0 */
        /* <DEDUP_REMOVED lines=28> */
[----:B------:R4:W-:Y:S01]  /*8b70*/  LDGSTS.E [R3+0x16500], desc[UR10][R18.64], !P6 ;  /* 0x1650000012037fae */ /* 0x0009e2000f12184a */
[----:B---3--:R-:W-:-:S03]  /*8b80*/  IMAD.WIDE R8, R4, 0x4, R244 ;  /* 0x0000000404087825 */ /* 0x008fc600078e02f4 */
[----:B------:R3:W-:Y:S01]  /*8b90*/  LDGSTS.E [R3+0x16580], desc[UR10][R16.64], !P6 ;  /* 0x1658000010037fae */ /* 0x0007e2000f12184a */
[----:B------:R-:W-:-:S03]  /*8ba0*/  VIADD R4, R5, 0xfffffffe ;  /* 0xfffffffe05047836 */ /* 0x000fc60000000000 */
[----:B------:R3:W-:Y:S01]  /*8bb0*/  LDGSTS.E [R3+0x16600], desc[UR10][R14.64], !P6 ;  /* 0x166000000e037fae */ /* 0x0007e2000f12184a */
[----:B------:R-:W3:Y:S03]  /*8bc0*/  LDC R5, c[0x0][0x230] ;  /* 0x00008c00ff057b82 */ /* 0x000ee60000000800 */
        /* <DEDUP_REMOVED lines=8> */
[----:B-1----:R-:W-:-:S03]  /*8c50*/  IMAD.WIDE R38, R0, 0x4, R214 ;  /* 0x0000000400267825 */ /* 0x002fc600078e02d6 */
[----:B------:R1:W-:Y:S01]  /*8c60*/  STL.64 [R1+0x198], R32 ;  /* 0x0001982001007387 */ /* 0x0003e20000100a00 */
[----:B--2---:R-:W-:-:S03]  /*8c70*/  IMAD.WIDE R36, R0, 0x4, R216 ;  /* 0x0000000400247825 */ /* 0x004fc600078e02d8 */
[----:B------:R2:W-:Y:S01]  /*8c80*/  STL.64 [R1+0x190], R30 ;  /* 0x0001901e01007387 */ /* 0x0005e20000100a00 */
[----:B----4-:R-:W-:-:S03]  /*8c90*/  IMAD.WIDE R34, R0, 0x4, R218 ;  /* 0x0000000400227825 */ /* 0x010fc600078e02da */
[----:B------:R4:W-:Y:S01]  /*8ca0*/  STL.64 [R1+0x188], R28 ;  /* 0x0001881c01007387 */ /* 0x0009e20000100a00 */
[----:B-1----:R-:W-:-:S03]  /*8cb0*/  IMAD.WIDE R32, R0, 0x4, R220 ;  /* 0x0000000400207825 */ /* 0x002fc600078e02dc */
[----:B------:R1:W-:Y:S01]  /*8cc0*/  STL.64 [R1+0x180], R26 ;  /* 0x0001801a01007387 */ /* 0x0003e20000100a00 */
[----:B--2---:R-:W-:-:S03]  /*8cd0*/  IMAD.WIDE R30, R0, 0x4, R222 ;  /* 0x00000004001e7825 */ /* 0x004fc600078e02de */
[----:B------:R2:W-:Y:S01]  /*8ce0*/  LDGSTS.E [R3+0x18000], desc[UR10][R38.64], !P2 ;  /* 0x1800000026037fae */ /* 0x0005e2000d12184a */
[----:B----4-:R-:W-:-:S03]  /*8cf0*/  IMAD.WIDE R28, R0, 0x4, R224 ;  /* 0x00000004001c7825 */ /* 0x010fc600078e02e0 */
[----:B------:R4:W-:Y:S01]  /*8d00*/  STL.64 [R1+0x178], R24 ;  /* 0x0001781801007387 */ /* 0x0009e20000100a00 */
[----:B-1----:R-:W-:-:S03]  /*8d10*/  IMAD.WIDE R26, R0, 0x4, R226 ;  /* 0x00000004001a7825 */ /* 0x002fc600078e02e2 */
        /* <DEDUP_REMOVED lines=25> */
[----:B------:R1:W-:Y:S01]  /*8eb0*/  LDGSTS.E [R3+0x18500], desc[UR10][R18.64], !P2 ;  /* 0x1850000012037fae */ /* 0x0003e2000d12184a */
[----:B----4-:R-:W-:-:S03]  /*8ec0*/  IMAD.WIDE R8, R0, 0x4, R244 ;  /* 0x0000000400087825 */ /* 0x010fc600078e02f4 */
[----:B------:R4:W-:Y:S01]  /*8ed0*/  LDGSTS.E [R3+0x18580], desc[UR10][R16.64], !P2 ;  /* 0x1858000010037fae */ /* 0x0009e2000d12184a */
[----:B------:R-:W-:-:S03]  /*8ee0*/  VIADD R0, R6, 0xfffffffa ;  /* 0xfffffffa06007836 */ /* 0x000fc60000000000 */
[----:B------:R4:W-:Y:S01]  /*8ef0*/  LDGSTS.E [R3+0x18600], desc[UR10][R14.64], !P2 ;  /* 0x186000000e037fae */ /* 0x0009e2000d12184a */
[----:B------:R-:W4:Y:S03]  /*8f00*/  LDC R6, c[0x0][0x230] ;  /* 0x00008c00ff067b82 */ /* 0x000f260000000800 */
[----:B------:R4:W-:Y:S04]  /*8f10*/  LDGSTS.E [R3+0x18680], desc[UR10][R12.64], !P2 ;  /* 0x186800000c037fae */ /* 0x0009e8000d12184a */
[----:B------:R4:W-:Y:S04]  /*8f20*/  LDGSTS.E [R3+0x18700], desc[UR10][R10.64], !P2 ;  /* 0x187000000a037fae */ /* 0x0009e8000d12184a */
[----:B------:R4:W-:Y:S01]  /*8f30*/  LDGSTS.E [R3+0x18780], desc[UR10][R8.64], !P2 ;  /* 0x1878000008037fae */ /* 0x0009e2000d12184a */
[----:B------:R-:W-:-:S02]  /*8f40*/  ISETP.GE.U32.AND P2, PT, R4, 0x7fffffbf, PT ;  /* 0x7fffffbf0400780c */ /* 0x000fc40003f46070 */
[----:B------:R-:W3:Y:S01]  /*8f50*/  LDC R4, c[0x0][0x230] ;  /* 0x00008c00ff047b82 */ /* 0x000ee20000000800 */
[----:B------:R-:W-:Y:S04]  /*8f60*/  LDGSTS.E [R3+0x1a000], desc[UR10][R212.64], !P3 ;  /* 0x1a000000d4037fae */ /* 0x000fe8000d92184a */
[----:B------:R4:W-:Y:S04]  /*8f70*/  LDGSTS.E [R3+0x1a080], desc[UR10][R210.64], !P3 ;  /* 0x1a080000d2037fae */ /* 0x0009e8000d92184a */
        /* <DEDUP_REMOVED lines=11> */
[----:B------:R-:W-:Y:S04]  /*9030*/  LDGSTS.E [R3+0x1a680], desc[UR10][R186.64], !P3 ;  /* 0x1a680000ba037fae */ /* 0x000fe8000d92184a */
[----:B------:R-:W-:Y:S04]  /*9040*/  LDGSTS.E [R3+0x1a700], desc[UR10][R184.64], !P3 ;  /* 0x1a700000b8037fae */ /* 0x000fe8000d92184a */
[----:B------:R-:W-:Y:S01]  /*9050*/  LDGSTS.E [R3+0x1a780], desc[UR10][R182.64], !P3 ;  /* 0x1a780000b6037fae */ /* 0x000fe2000d92184a */
[----:B------:R-:W-:-:S02]  /*9060*/  ISETP.GE.U32.AND P3, PT, R0, 0x7fffffbb, PT ;  /* 0x7fffffbb0000780c */ /* 0x000fc40003f66070 */
[----:B---3--:R-:W-:Y:S01]  /*9070*/  IADD3 R0, R4, -0xe, RZ ;  /* 0xfffffff204007810 */ /* 0x008fe20007ffe0ff */
[----:B------:R-:W-:Y:S01]  /*9080*/  LDGSTS.E [R3+0x1c000], desc[UR10][R180.64], !P5 ;  /* 0x1c000000b4037fae */ /* 0x000fe2000e92184a */
[----:B------:R-:W-:-:S03]  /*9090*/  IMAD R4, R2, 0x5, RZ ;  /* 0x0000000502047824 */ /* 0x000fc600078e02ff */
[----:B------:R-:W-:Y:S04]  /*90a0*/  LDGSTS.E [R3+0x1c080], desc[UR10][R178.64], !P5 ;  /* 0x1c080000b2037fae */ /* 0x000fe8000e92184a */
[----:B------:R-:W-:Y:S04]  /*90b0*/  LDGSTS.E [R3+0x1c100], desc[UR10][R176.64], !P5 ;  /* 0x1c100000b0037fae */ /* 0x000fe8000e92184a */
[----:B------:R3:W-:Y:S04]  /*90c0*/  STL.64 [R1+0xb0], R38 ;  /* 0x0000b02601007387 */ /* 0x0007e80000100a00 */
[----:B------:R-:W-:Y:S04]  /*90d0*/  LDGSTS.E [R3+0x1c180], desc[UR10][R174.64], !P5 ;  /* 0x1c180000ae037fae */ /* 0x000fe8000e92184a */
[----:B------:R2:W-:Y:S04]  /*90e0*/  STL.64 [R1+0xa8], R36 ;  /* 0x0000a82401007387 */ /* 0x0005e80000100a00 */
[----:B------:R-:W-:Y:S01]  /*90f0*/  LDGSTS.E [R3+0x1c200], desc[UR10][R172.64], !P5 ;  /* 0x1c200000ac037fae */ /* 0x000fe2000e92184a */
[----:B---3--:R-:W-:-:S03]  /*9100*/  IMAD.WIDE R38, R2, 0x4, R214 ;  /* 0x0000000402267825 */ /* 0x008fc600078e02d6 */
[----:B------:R3:W-:Y:S04]  /*9110*/  STL.64 [R1+0xa0], R34 ;  /* 0x0000a02201007387 */ /* 0x0007e80000100a00 */
[----:B------:R-:W-:Y:S01]  /*9120*/  LDGSTS.E [R3+0x1c280], desc[UR10][R170.64], !P5 ;  /* 0x1c280000aa037fae */ /* 0x000fe2000e92184a */
[----:B--2---:R-:W-:-:S03]  /*9130*/  IMAD.WIDE R36, R2, 0x4, R216 ;  /* 0x0000000402247825 */ /* 0x004fc600078e02d8 */
        /* <DEDUP_REMOVED lines=23> */
[----:B-1----:R-:W-:-:S03]  /*92b0*/  IMAD.WIDE R20, R2, 0x4, R232 ;  /* 0x0000000402147825 */ /* 0x002fc600078e02e8 */
[----:B------:R4:W-:Y:S04]  /*92c0*/  STL.64 [R1+0x58], R16 ;  /* 0x0000581001007387 */ /* 0x0009e80000100a00 */
[----:B------:R-:W-:Y:S01]  /*92d0*/  LDGSTS.E [R3+0x1c700], desc[UR10][R152.64], !P5 ;  /* 0x1c70000098037fae */ /* 0x000fe2000e92184a */
[----:B--2---:R-:W-:-:S03]  /*92e0*/  IMAD.WIDE R18, R2, 0x4, R234 ;  /* 0x0000000402127825 */ /* 0x004fc600078e02ea */
[----:B------:R1:W-:Y:S04]  /*92f0*/  STL.64 [R1+0x50], R14 ;  /* 0x0000500e01007387 */ /* 0x0003e80000100a00 */
[----:B------:R-:W-:Y:S01]  /*9300*/  LDGSTS.E [R3+0x1c780], desc[UR10][R150.64], !P5 ;  /* 0x1c78000096037fae */ /* 0x000fe2000e92184a */
[----:B------:R-:W-:Y:S01]  /*9310*/  ISETP.GE.U32.AND P5, PT, R0, 0x7fffffb3, PT ;  /* 0x7fffffb30000780c */ /* 0x000fe20003fa6070 */
[----:B------:R-:W-:Y:S02]  /*9320*/  VIADD R0, R5, 0xffffffee ;  /* 0xffffffee05007836 */ /* 0x000fe40000000000 */
[----:B------:R2:W-:Y:S01]  /*9330*/  STL.64 [R1+0x48], R12 ;  /* 0x0000480c01007387 */ /* 0x0005e20000100a00 */
[----:B----4-:R-:W-:-:S03]  /*9340*/  IMAD.WIDE R16, R2, 0x4, R236 ;  /* 0x0000000402107825 */ /* 0x010fc600078e02ec */
[----:B------:R-:W-:Y:S01]  /*9350*/  LDGSTS.E [R3+0x1e000], desc[UR10][R148.64], !P6 ;  /* 0x1e00000094037fae */ /* 0x000fe2000f12184a */
[----:B-1----:R-:W-:-:S03]  /*9360*/  IMAD.WIDE R14, R2, 0x4, R238 ;  /* 0x00000004020e7825 */ /* 0x002fc600078e02ee */
[----:B------:R1:W-:Y:S01]  /*9370*/  STL.64 [R1+0x40], R10 ;  /* 0x0000400a01007387 */ /* 0x0003e20000100a00 */
[----:B------:R-:W-:Y:S02]  /*9380*/  VIADD R5, R6, 0xffffffea ;  /* 0xffffffea06057836 */ /* 0x000fe40000000000 */
[----:B------:R-:W3:Y:S01]  /*9390*/  LDC R6, c[0x0][0x230] ;  /* 0x00008c00ff067b82 */ /* 0x000ee20000000800 */
[----:B------:R-:W-:Y:S01]  /*93a0*/  LDGSTS.E [R3+0x1e080], desc[UR10][R146.64], !P6 ;  /* 0x1e08000092037fae */ /* 0x000fe2000f12184a */
[----:B--2---:R-:W-:-:S03]  /*93b0*/  IMAD.WIDE R12, R2, 0x4, R240 ;  /* 0x00000004020c7825 */ /* 0x004fc600078e02f0 */
[----:B------:R2:W-:Y:S04]  /*93c0*/  STL.64 [R1+0x38], R8 ;  /* 0x0000380801007387 */ /* 0x0005e80000100a00 */
[----:B------:R-:W-:Y:S01]  /*93d0*/  LDGSTS.E [R3+0x1e100], desc[UR10][R144.64], !P6 ;  /* 0x1e10000090037fae */ /* 0x000fe2000f12184a */
[----:B-1----:R-:W-:-:S03]  /*93e0*/  IMAD.WIDE R10, R2, 0x4, R242 ;  /* 0x00000004020a7825 */ /* 0x002fc600078e02f2 */
[----:B------:R-:W-:Y:S04]  /*93f0*/  STL [R1+0x4830], R213 ;  /* 0x004830d501007387 */ /* 0x000fe80000100800 */
[----:B------:R-:W-:Y:S01]  /*9400*/  LDGSTS.E [R3+0x1e180], desc[UR10][R142.64], !P6 ;  /* 0x1e1800008e037fae */ /* 0x000fe2000f12184a */
[----:B--2---:R-:W-:-:S03]  /*9410*/  IMAD.WIDE R8, R2, 0x4, R244 ;  /* 0x0000000402087825 */ /* 0x004fc600078e02f4 */
[----:B------:R1:W-:Y:S01]  /*9420*/  STL.64 [R1+0x4838], R210 ;  /* 0x004838d201007387 */ /* 0x0003e20000100a00 */
[----:B---3--:R-:W-:-:S03]  /*9430*/  VIADD R6, R6, 0xffffffe2 ;  /* 0xffffffe206067836 */ /* 0x008fc60000000000 */
[----:B------:R-:W-:Y:S04]  /*9440*/  LDGSTS.E [R3+0x1e200], desc[UR10][R140.64], !P6 ;  /* 0x1e2000008c037fae */ /* 0x000fe8000f12184a */
[----:B------:R2:W-:Y:S04]  /*9450*/  STL.64 [R1+0x4840], R208 ;  /* 0x004840d001007387 */ /* 0x0005e80000100a00 */
[----:B------:R-:W-:Y:S01]  /*9460*/  LDGSTS.E [R3+0x1e280], desc[UR10][R138.64], !P6 ;  /* 0x1e2800008a037fae */ /* 0x000fe2000f12184a */
[----:B-1----:R-:W-:Y:S02]  /*9470*/  IMAD.MOV.U32 R210, RZ, RZ, R96 ;  /* 0x000000ffffd27224 */ /* 0x002fe400078e0060 */
[----:B------:R-:W-:Y:S01]  /*9480*/  IMAD.MOV.U32 R211, RZ, RZ, R97 ;  /* 0x000000ffffd37224 */ /* 0x000fe200078e0061 */
[----:B------:R1:W-:Y:S01]  /*9490*/  STL.64 [R1+0x4848], R206 ;  /* 0x004848ce01007387 */ /* 0x0003e20000100a00 */
[----:B------:R-:W-:-:S03]  /*94a0*/  IMAD.WIDE R96, R70, 0x4, R218 ;  /* 0x0000000446607825 */ /* 0x000fc600078e02da */
[----:B------:R-:W-:Y:S01]  /*94b0*/  LDGSTS.E [R3+0x1e300], desc[UR10][R136.64], !P6 ;  /* 0x1e30000088037fae */ /* 0x000fe2000f12184a */
[----:B--2---:R-:W-:Y:S02]  /*94c0*/  IMAD.MOV.U32 R208, RZ, RZ, R50 ;  /* 0x000000ffffd07224 */ /* 0x004fe400078e0032 */
[----:B------:R-:W-:Y:S01]  /*94d0*/  IMAD.MOV.U32 R209, RZ, RZ, R51 ;  /* 0x000000ffffd17224 */ /* 0x000fe200078e0033 */
[----:B------:R2:W-:Y:S04]  /*94e0*/  STL.64 [R1+0x4850], R204 ;  /* 0x004850cc01007387 */ /* 0x0005e80000100a00 */
[----:B------:R-:W-:Y:S01]  /*94f0*/  LDGSTS.E [R3+0x1e380], desc[UR10][R134.64], !P6 ;  /* 0x1e38000086037fae */ /* 0x000fe2000f12184a */
[----:B-1----:R-:W-:Y:S02]  /*9500*/  IMAD.MOV.U32 R206, RZ, RZ, R90 ;  /* 0x000000ffffce7224 */ /* 0x002fe400078e005a */
[----:B------:R-:W-:Y:S01]  /*9510*/  IMAD.MOV.U32 R207, RZ, RZ, R91 ;  /* 0x000000ffffcf7224 */ /* 0x000fe200078e005b */
[----:B------:R1:W-:Y:S01]  /*9520*/  STL.64 [R1+0x4858], R202 ;  /* 0x004858ca01007387 */ /* 0x0003e20000100a00 */
[----:B------:R-:W-:-:S03]  /*9530*/  IMAD.WIDE R90, R70, 0x4, R224 ;  /* 0x00000004465a7825 */ /* 0x000fc600078e02e0 */
[----:B------:R-:W-:Y:S01]  /*9540*/  LDGSTS.E [R3+0x1e400], desc[UR10][R132.64], !P6 ;  /* 0x1e40000084037fae */ /* 0x000fe2000f12184a */
[----:B--2---:R-:W-:Y:S01]  /*9550*/  IMAD.MOV.U32 R205, RZ, RZ, R249 ;  /* 0x000000ffffcd7224 */ /* 0x004fe200078e00f9 */
[----:B------:R-:W-:Y:S01]  /*9560*/  MOV R204, R248 ;  /* 0x000000f800cc7202 */ /* 0x000fe20000000f00 */
[----:B------:R-:W2:Y:S01]  /*9570*/  LDC R249, c[0x0][0x230] ;  /* 0x00008c00fff97b82 */ /* 0x000ea20000000800 */
[----:B------:R3:W-:Y:S04]  /*9580*/  STL.64 [R1+0x4860], R200 ;  /* 0x004860c801007387 */ /* 0x0007e80000100a00 */
[----:B------:R-:W-:Y:S01]  /*9590*/  LDGSTS.E [R3+0x1e480], desc[UR10][R130.64], !P6 ;  /* 0x1e48000082037fae */ /* 0x000fe2000f12184a */
[----:B-1----:R-:W-:Y:S02]  /*95a0*/  IMAD.MOV.U32 R202, RZ, RZ, R92 ;  /* 0x000000ffffca7224 */ /* 0x002fe400078e005c */
[----:B------:R-:W-:Y:S01]  /*95b0*/  IMAD.MOV.U32 R203, RZ, RZ, R93 ;  /* 0x000000ffffcb7224 */ /* 0x000fe200078e005d */
[----:B------:R1:W-:Y:S01]  /*95c0*/  STL.64 [R1+0x4868], R198 ;  /* 0x004868c601007387 */ /* 0x0003e20000100a00 */
[----:B------:R-:W-:Y:S01]  /*95d0*/  IMAD.WIDE R92, R70, 0x4, R222 ;  /* 0x00000004465c7825 */ /* 0x000fe200078e02de */
[----:B------:R-:W4:Y:S02]  /*95e0*/  LDC R248, c[0x0][0x230] ;  /* 0x00008c00fff87b82 */ /* 0x000f240000000800 */
[----:B------:R-:W-:Y:S01]  /*95f0*/  LDGSTS.E [R3+0x1e500], desc[UR10][R128.64], !P6 ;  /* 0x1e50000080037fae */ /* 0x000fe2000f12184a */
[----:B---3--:R-:W-:Y:S01]  /*9600*/  MOV R200, R94 ;  /* 0x0000005e00c87202 */ /* 0x008fe20000000f00 */
[----:B------:R-:W-:-:S02]  /*9610*/  IMAD.MOV.U32 R201, RZ, RZ, R95 ;  /* 0x000000ffffc97224 */ /* 0x000fc400078e005f */
[----:B------:R3:W-:Y:S01]  /*9620*/  STL.64 [R1+0x4870], R196 ;  /* 0x004870c401007387 */ /* 0x0007e20000100a00 */
[----:B------:R-:W-:-:S03]  /*9630*/  IMAD.WIDE R94, R70, 0x4, R220 ;  /* 0x00000004465e7825 */ /* 0x000fc600078e02dc */
[----:B------:R-:W-:Y:S01]  /*9640*/  LDGSTS.E [R3+0x1e580], desc[UR10][R126.64], !P6 ;  /* 0x1e5800007e037fae */ /* 0x000fe2000f12184a */
[----:B-1----:R-:W-:Y:S02]  /*9650*/  IMAD.MOV.U32 R198, RZ, RZ, R84 ;  /* 0x000000ffffc67224 */ /* 0x002fe400078e0054 */
[----:B------:R-:W-:Y:S01]  /*9660*/  IMAD.MOV.U32 R199, RZ, RZ, R85 ;  /* 0x000000ffffc77224 */ /* 0x000fe200078e0055 */
[----:B------:R1:W-:Y:S01]  /*9670*/  STL.64 [R1+0x4878], R194 ;  /* 0x004878c201007387 */ /* 0x0003e20000100a00 */
[----:B------:R-:W-:-:S03]  /*9680*/  IMAD.WIDE R84, R70, 0x4, R230 ;  /* 0x0000000446547825 */ /* 0x000fc600078e02e6 */
[----:B------:R-:W-:Y:S01]  /*9690*/  LDGSTS.E [R3+0x1e600], desc[UR10][R124.64], !P6 ;  /* 0x1e6000007c037fae */ /* 0x000fe2000f12184a */
[----:B---3--:R-:W-:Y:S01]  /*96a0*/  MOV R196, R88 ;  /* 0x0000005800c47202 */ /* 0x008fe20000000f00 */
[----:B------:R-:W-:Y:S02]  /*96b0*/  IMAD.MOV.U32 R197, RZ, RZ, R89 ;  /* 0x000000ffffc57224 */ /* 0x000fe400078e0059 */
[----:B------:R3:W-:Y:S01]  /*96c0*/  STL.64 [R1+0x4880], R192 ;  /* 0x004880c001007387 */ /* 0x0007e20000100a00 */
[----:B------:R-:W-:Y:S01]  /*96d0*/  IMAD.WIDE R88, R70, 0x4, R226 ;  /* 0x0000000446587825 */ /* 0x000fe200078e02e2 */
[----:B----4-:R-:W-:Y:S02]  /*96e0*/  IADD3 R248, R248, -0x17, RZ ;  /* 0xffffffe9f8f87810 */ /* 0x010fe40007ffe0ff */
[----:B------:R-:W-:Y:S01]  /*96f0*/  LDGSTS.E [R3+0x1e680], desc[UR10][R122.64], !P6 ;  /* 0x1e6800007a037fae */ /* 0x000fe2000f12184a */
[----:B-1----:R-:W-:Y:S01]  /*9700*/  MOV R194, R86 ;  /* 0x0000005600c27202 */ /* 0x002fe20000000f00 */
[----:B------:R-:W-:-:S02]  /*9710*/  IMAD.MOV.U32 R195, RZ, RZ, R87 ;  /* 0x000000ffffc37224 */ /* 0x000fc400078e0057 */
[----:B------:R1:W-:Y:S01]  /*9720*/  STL.64 [R1+0x4888], R190 ;  /* 0x004888be01007387 */ /* 0x0003e20000100a00 */
[----:B------:R-:W-:-:S03]  /*9730*/  IMAD.WIDE R86, R70, 0x4, R228 ;  /* 0x0000000446567825 */ /* 0x000fc600078e02e4 */
[----:B------:R-:W-:Y:S01]  /*9740*/  LDGSTS.E [R3+0x1e700], desc[UR10][R120.64], !P6 ;  /* 0x1e70000078037fae */ /* 0x000fe2000f12184a */
[----:B---3--:R-:W-:Y:S02]  /*9750*/  IMAD.MOV.U32 R192, RZ, RZ, R98 ;  /* 0x000000ffffc07224 */ /* 0x008fe400078e0062 */
[----:B------:R-:W-:Y:S01]  /*9760*/  IMAD.MOV.U32 R193, RZ, RZ, R99 ;  /* 0x000000ffffc17224 */ /* 0x000fe200078e0063 */
[----:B------:R3:W-:Y:S01]  /*9770*/  STL.64 [R1+0x4890], R188 ;  /* 0x004890bc01007387 */ /* 0x0007e20000100a00 */
[----:B------:R-:W-:-:S03]  /*9780*/  IMAD.WIDE R98, R70, 0x4, R216 ;  /* 0x0000000446627825 */ /* 0x000fc600078e02d8 */
[----:B------:R-:W-:Y:S01]  /*9790*/  LDGSTS.E [R3+0x1e780], desc[UR10][R118.64], !P6 ;  /* 0x1e78000076037fae */ /* 0x000fe2000f12184a */
[----:B------:R-:W-:Y:S01]  /*97a0*/  ISETP.GE.U32.AND P6, PT, R0, 0x7fffffaf, PT ;  /* 0x7fffffaf0000780c */ /* 0x000fe20003fc6070 */
[----:B-1----:R-:W-:Y:S01]  /*97b0*/  IMAD.MOV.U32 R191, RZ, RZ, R101 ;  /* 0x000000ffffbf7224 */ /* 0x002fe200078e0065 */
[----:B------:R-:W-:Y:S01]  /*97c0*/  LOP3.LUT R0, R246, 0x20, RZ, 0x3c, !PT ;  /* 0x00000020f6007812 */ /* 0x000fe200078e3cff */
[----:B------:R-:W-:Y:S01]  /*97d0*/  STL.64 [R1+0x4898], R186 ;  /* 0x004898ba01007387 */ /* 0x000fe20000100a00 */
[----:B------:R-:W-:Y:S01]  /*97e0*/  MOV R190, R100 ;  /* 0x0000006400be7202 */ /* 0x000fe20000000f00 */
[----:B------:R-:W-:Y:S02]  /*97f0*/  IMAD.WIDE R100, R70, 0x4, R214 ;  /* 0x0000000446647825 */ /* 0x000fe400078e02d6 */
[----:B------:R-:W-:Y:S01]  /*9800*/  STL.64 [R1+0x48a0], R184 ;  /* 0x0048a0b801007387 */ /* 0x000fe20000100a00 */
[----:B---3--:R-:W-:Y:S01]  /*9810*/  MOV R188, R82 ;  /* 0x0000005200bc7202 */ /* 0x008fe20000000f00 */
[----:B------:R-:W-:-:S02]  /*9820*/  VIADD R0, R0, UR5 ;  /* 0x0000000500007c36 */ /* 0x000fc40008000000 */
[----:B------:R-:W-:Y:S01]  /*9830*/  STL.64 [R1+0x48a8], R182 ;  /* 0x0048a8b601007387 */ /* 0x000fe20000100a00 */
[----:B------:R-:W-:Y:S02]  /*9840*/  IMAD.MOV.U32 R189, RZ, RZ, R83 ;  /* 0x000000ffffbd7224 */ /* 0x000fe400078e0053 */
[C---:B------:R-:W-:Y:S01]  /*9850*/  IMAD.WIDE R82, R70.reuse, 0x4, R232 ;  /* 0x0000000446527825 */ /* 0x040fe200078e02e8 */
[----:B------:R-:W-:Y:S03]  /*9860*/  STL.64 [R1+0x48b0], R180 ;  /* 0x0048b0b401007387 */ /* 0x000fe60000100a00 */
[----:B------:R-:W-:Y:S01]  /*9870*/  IMAD.WIDE R70, R70, 0x4, R244 ;  /* 0x0000000446467825 */ /* 0x000fe200078e02f4 */
[----:B------:R-:W-:Y:S04]  /*9880*/  STL.64 [R1+0x48b8], R178 ;  /* 0x0048b8b201007387 */ /* 0x000fe80000100a00 */
[----:B------:R-:W-:Y:S04]  /*9890*/  STL.64 [R1+0x48c0], R176 ;  /* 0x0048c0b001007387 */ /* 0x000fe80000100a00 */
[----:B------:R-:W-:Y:S04]  /*98a0*/  STL.64 [R1+0x48c8], R174 ;  /* 0x0048c8ae01007387 */ /* 0x000fe80000100a00 */
[----:B------:R-:W-:Y:S04]  /*98b0*/  STL.64 [R1+0x48d0], R172 ;  /* 0x0048d0ac01007387 */ /* 0x000fe80000100a00 */
[----:B------:R-:W-:Y:S04]  /*98c0*/  STL.64 [R1+0x48d8], R170 ;  /* 0x0048d8aa01007387 */ /* 0x000fe80000100a00 */
[----:B------:R-:W-:Y:S04]  /*98d0*/  STL.64 [R1+0x48e0], R168 ;  /* 0x0048e0a801007387 */ /* 0x000fe80000100a00 */
[----:B------:R-:W-:Y:S04]  /*98e0*/  STL.64 [R1+0x48e8], R166 ;  /* 0x0048e8a601007387 */ /* 0x000fe80000100a00 */
[----:B------:R-:W-:Y:S04]  /*98f0*/  STL.64 [R1+0x48f0], R164 ;  /* 0x0048f0a401007387 */ /* 0x000fe80000100a00 */
[----:B------:R1:W-:Y:S04]  /*9900*/  LDGSTS.E [R0+0x800], desc[UR10][R38.64], !P2 ;  /* 0x0080000026007fae */ /* 0x0003e8000d12184a */
        /* <DEDUP_REMOVED lines=10> */
[----:B------:R1:W-:Y:S04]  /*99b0*/  STL.64 [R1+0xc18], R38 ;  /* 0x000c182601007387 */ /* 0x0003e80000100a00 */
[----:B------:R2:W-:Y:S04]  /*99c0*/  LDGSTS.E [R0+0xb00], desc[UR10][R26.64], !P2 ;  /* 0x00b000001a007fae */ /* 0x0005e8000d12184a */
[----:B------:R3:W-:Y:S04]  /*99d0*/  STL.64 [R1+0xc10], R36 ;  /* 0x000c102401007387 */ /* 0x0007e80000100a00 */
[----:B------:R2:W-:Y:S01]  /*99e0*/  LDGSTS.E [R0+0xb80], desc[UR10][R24.64], !P2 ;  /* 0x00b8000018007fae */ /* 0x0005e2000d12184a */
[----:B-1----:R-:W-:-:S03]  /*99f0*/  IMAD.WIDE R38, R4, 0x4, R214 ;  /* 0x0000000404267825 */ /* 0x002fc600078e02d6 */
        /* <DEDUP_REMOVED lines=8> */
[----:B--2---:R-:W-:-:S03]  /*9a80*/  IMAD.WIDE R32, R4, 0x4, R220 ;  /* 0x0000000404207825 */ /* 0x004fc600078e02dc */
        /* <DEDUP_REMOVED lines=17> */
[----:B------:R-:W-:Y:S02]  /*9ba0*/  IADD3 R5, R7, -0x1a, RZ ;  /* 0xffffffe607057810 */ /* 0x000fe40007ffe0ff */
[----:B------:R-:W2:Y:S01]  /*9bb0*/  LDC R7, c[0x0][0x230] ;  /* 0x00008c00ff077b82 */ /* 0x000ea20000000800 */
[----:B------:R2:W-:Y:S01]  /*9bc0*/  LDGSTS.E [R0+0x2800], desc[UR10][R38.64], !P3 ;  /* 0x0280000026007fae */ /* 0x0005e2000d92184a */
[----:B---3--:R-:W-:-:S03]  /*9bd0*/  IMAD.WIDE R20, R4, 0x4, R232 ;  /* 0x0000000404147825 */ /* 0x008fc600078e02e8 */
        /* <DEDUP_REMOVED lines=15> */
[----:B------:R4:W-:Y:S01]  /*9cd0*/  LDGSTS.E [R0+0x2b00], desc[UR10][R26.64], !P3 ;  /* 0x02b000001a007fae */ /* 0x0009e2000d92184a */
[----:B--2---:R-:W-:-:S03]  /*9ce0*/  IMAD.WIDE R8, R4, 0x4, R244 ;  /* 0x0000000404087825 */ /* 0x004fc600078e02f4 */
        /* <DEDUP_REMOVED lines=20> */
[----:B-1----:R-:W-:Y:S01]  /*9e30*/  IMAD.WIDE R30, R4, 0x4, R222 ;  /* 0x00000004041e7825 */ /* 0x002fe200078e02de */
[----:B------:R-:W-:Y:S02]  /*9e40*/  ISETP.GE.U32.AND P3, PT, R5, 0x7fffffa7, PT ;  /* 0x7fffffa70500780c */ /* 0x000fe40003f66070 */
[----:B------:R4:W-:Y:S01]  /*9e50*/  STL.64 [R1+0xb00], R26 ;  /* 0x000b001a01007387 */ /* 0x0009e20000100a00 */
[----:B------:R-:W-:Y:S02]  /*9e60*/  IMAD R5, R2, 0xd, RZ ;  /* 0x0000000d02057824 */ /* 0x000fe400078e02ff */
[C---:B---3--:R-:W-:Y:S01]  /*9e70*/  IMAD.WIDE R28, R4.reuse, 0x4, R224 ;  /* 0x00000004041c7825 */ /* 0x048fe200078e02e0 */
        /* <DEDUP_REMOVED lines=33> */
[----:B------:R-:W2:Y:S01]  /*a090*/  LDC R7, c[0x0][0x230] ;  /* 0x00008c00ff077b82 */ /* 0x000ea20000000800 */
[C---:B----4-:R-:W-:Y:S02]  /*a0a0*/  IMAD.WIDE R38, R5.reuse, 0x4, R214 ;  /* 0x0000000405267825 */ /* 0x050fe400078e02d6 */
        /* <DEDUP_REMOVED lines=12> */
[C---:B---3--:R-:W-:Y:S01]  /*a170*/  IMAD.WIDE R30, R5.reuse, 0x4, R222 ;  /* 0x00000004051e7825 */ /* 0x048fe200078e02de */
[----:B------:R-:W-:Y:S02]  /*a180*/  ISETP.GE.U32.AND P4, PT, R6, 0x7fffffa3, PT ;  /* 0x7fffffa30600780c */ /* 0x000fe40003f86070 */
[----:B------:R3:W-:Y:S01]  /*a190*/  STL.64 [R1+0xa00], R26 ;  /* 0x000a001a01007387 */ /* 0x0007e20000100a00 */
[----:B------:R-:W2:Y:S01]  /*a1a0*/  LDC R6, c[0x0][0x230] ;  /* 0x00008c00ff067b82 */ /* 0x000ea20000000800 */
[----:B-1----:R-:W-:-:S02]  /*a1b0*/  IMAD.WIDE R28, R5, 0x4, R224 ;  /* 0x00000004051c7825 */ /* 0x002fc400078e02e0 */
[----:B------:R1:W-:Y:S04]  /*a1c0*/  LDGSTS.E [R0+0x6800], desc[UR10][R38.64], !P5 ;  /* 0x0680000026007fae */ /* 0x0003e8000e92184a */
[----:B------:R4:W-:Y:S01]  /*a1d0*/  STL.64 [R1+0x9f8], R24 ;  /* 0x0009f81801007387 */ /* 0x0009e20000100a00 */
[----:B---3--:R-:W-:-:S03]  /*a1e0*/  IMAD.WIDE R26, R5, 0x4, R226 ;  /* 0x00000004051a7825 */ /* 0x008fc600078e02e2 */
[----:B------:R3:W-:Y:S04]  /*a1f0*/  LDGSTS.E [R0+0x6880], desc[UR10][R36.64], !P5 ;  /* 0x0688000024007fae */ /* 0x0007e8000e92184a */
[----:B------:R1:W-:Y:S01]  /*a200*/  STL.64 [R1+0x9f0], R22 ;  /* 0x0009f01601007387 */ /* 0x0003e20000100a00 */
[----:B----4-:R-:W-:-:S03]  /*a210*/  IMAD.WIDE R24, R5, 0x4, R228 ;  /* 0x0000000405187825 */ /* 0x010fc600078e02e4 */
[----:B------:R4:W-:Y:S01]  /*a220*/  LDGSTS.E [R0+0x6900], desc[UR10][R34.64], !P5 ;  /* 0x0690000022007fae */ /* 0x0009e2000e92184a */
[----:B--2---:R-:W-:-:S03]  /*a230*/  VIADD R6, R6, 0xffffffda ;  /* 0xffffffda06067836 */ /* 0x004fc60000000000 */
[----:B------:R2:W-:Y:S01]  /*a240*/  STL.64 [R1+0x9e8], R20 ;  /* 0x0009e81401007387 */ /* 0x0005e20000100a00 */
[----:B-1----:R-:W-:-:S03]  /*a250*/  IMAD.WIDE R22, R5, 0x4, R230 ;  /* 0x0000000405167825 */ /* 0x002fc600078e02e6 */
[----:B------:R1:W-:Y:S04]  /*a260*/  LDGSTS.E [R0+0x6980], desc[UR10][R32.64], !P5 ;  /* 0x0698000020007fae */ /* 0x0003e8000e92184a */
[----:B------:R3:W-:Y:S01]  /*a270*/  STL.64 [R1+0x9e0], R18 ;  /* 0x0009e01201007387 */ /* 0x0007e20000100a00 */
[----:B--2---:R-:W-:-:S03]  /*a280*/  IMAD.WIDE R20, R5, 0x4, R232 ;  /* 0x0000000405147825 */ /* 0x004fc600078e02e8 */
        /* <DEDUP_REMOVED lines=16> */
[----:B------:R3:W-:Y:S01]  /*a390*/  LDGSTS.E [R0+0x6d00], desc[UR10][R18.64], !P5 ;  /* 0x06d0000012007fae */ /* 0x0007e2000e92184a */
[----:B----4-:R-:W-:-:S03]  /*a3a0*/  IMAD.WIDE R8, R5, 0x4, R244 ;  /* 0x0000000405087825 */ /* 0x010fc600078e02f4 */
        /* <DEDUP_REMOVED lines=18> */
[----:B------:R1:W-:Y:S01]  /*a4d0*/  STL.64 [R1+0x900], R26 ;  /* 0x0009001a01007387 */ /* 0x0003e20000100a00 */
[----:B--2---:R-:W-:-:S03]  /*a4e0*/  IMAD.WIDE R30, R4, 0x4, R222 ;  /* 0x00000004041e7825 */ /* 0x004fc600078e02de */
[----:B------:R2:W-:Y:S01]  /*a4f0*/  LDGSTS.E [R0+0x8800], desc[UR10][R38.64], !P6 ;  /* 0x0880000026007fae */ /* 0x0005e2000f12184a */
[----:B---3--:R-:W-:-:S03]  /*a500*/  IMAD.WIDE R28, R4, 0x4, R224 ;  /* 0x00000004041c7825 */ /* 0x008fc600078e02e0 */
        /* <DEDUP_REMOVED lines=29> */
[----:B------:R3:W-:Y:S01]  /*a6e0*/  LDGSTS.E [R0+0x8d00], desc[UR10][R18.64], !P6 ;  /* 0x08d0000012007fae */ /* 0x0007e2000f12184a */
[----:B------:R-:W-:Y:S02]  /*a6f0*/  IADD3 R4, R7, -0x2a, RZ ;  /* 0xffffffd607047810 */ /* 0x000fe40007ffe0ff */
[----:B------:R-:W3:Y:S01]  /*a700*/  LDC R7, c[0x0][0x230] ;  /* 0x00008c00ff077b82 */ /* 0x000ee20000000800 */
        /* <DEDUP_REMOVED lines=14> */
[C---:B----4-:R-:W-:Y:S01]  /*a7f0*/  IMAD.WIDE R30, R5.reuse, 0x4, R222 ;  /* 0x00000004051e7825 */ /* 0x050fe200078e02de */
[----:B------:R-:W-:Y:S02]  /*a800*/  ISETP.GE.U32.AND P6, PT, R6, 0x7fffff9b, PT ;  /* 0x7fffff9b0600780c */ /* 0x000fe40003fc6070 */
[----:B------:R4:W-:Y:S01]  /*a810*/  STL.64 [R1+0x800], R26 ;  /* 0x0008001a01007387 */ /* 0x0009e20000100a00 */
[----:B------:R-:W1:Y:S01]  /*a820*/  LDC R6, c[0x0][0x230] ;  /* 0x00008c00ff067b82 */ /* 0x000e620000000800 */
[----:B--2---:R-:W-:-:S02]  /*a830*/  IMAD.WIDE R28, R5, 0x4, R224 ;  /* 0x00000004051c7825 */ /* 0x004fc400078e02e0 */
[----:B------:R2:W-:Y:S04]  /*a840*/  LDGSTS.E [R0+0xa800], desc[UR10][R38.64], !P2 ;  /* 0x0a80000026007fae */ /* 0x0005e8000d12184a */
[----:B------:R3:W-:Y:S01]  /*a850*/  STL.64 [R1+0x7f8], R24 ;  /* 0x0007f81801007387 */ /* 0x0007e20000100a00 */
[----:B----4-:R-:W-:-:S03]  /*a860*/  IMAD.WIDE R26, R5, 0x4, R226 ;  /* 0x00000004051a7825 */ /* 0x010fc600078e02e2 */
[----:B------:R4:W-:Y:S04]  /*a870*/  LDGSTS.E [R0+0xa880], desc[UR10][R36.64], !P2 ;  /* 0x0a88000024007fae */ /* 0x0009e8000d12184a */
[----:B------:R2:W-:Y:S01]  /*a880*/  STL.64 [R1+0x7f0], R22 ;  /* 0x0007f01601007387 */ /* 0x0005e20000100a00 */
[----:B---3--:R-:W-:-:S03]  /*a890*/  IMAD.WIDE R24, R5, 0x4, R228 ;  /* 0x0000000405187825 */ /* 0x008fc600078e02e4 */
[----:B------:R3:W-:Y:S01]  /*a8a0*/  LDGSTS.E [R0+0xa900], desc[UR10][R34.64], !P2 ;  /* 0x0a90000022007fae */ /* 0x0007e2000d12184a */
[----:B-1----:R-:W-:-:S03]  /*a8b0*/  VIADD R6, R6, 0xffffffd2 ;  /* 0xffffffd206067836 */ /* 0x002fc60000000000 */
        /* <DEDUP_REMOVED lines=21> */
[----:B------:R4:W-:Y:S01]  /*aa10*/  LDGSTS.E [R0+0xad00], desc[UR10][R18.64], !P2 ;  /* 0x0ad0000012007fae */ /* 0x0009e2000d12184a */
[----:B---3--:R-:W-:-:S03]  /*aa20*/  IMAD.WIDE R8, R5, 0x4, R244 ;  /* 0x0000000405087825 */ /* 0x008fc600078e02f4 */
        /* <DEDUP_REMOVED lines=11> */
[----:B--2---:R-:W-:-:S03]  /*aae0*/  IMAD.WIDE R38, R4, 0x4, R214 ;  /* 0x0000000404267825 */ /* 0x004fc600078e02d6 */
[----:B------:R2:W-:Y:S01]  /*aaf0*/  STL.64 [R1+0x718], R32 ;  /* 0x0007182001007387 */ /* 0x0005e20000100a00 */
[----:B-1----:R-:W-:-:S03]  /*ab00*/  IMAD.WIDE R36, R4, 0x4, R216 ;  /* 0x0000000404247825 */ /* 0x002fc600078e02d8 */
[----:B------:R1:W-:Y:S01]  /*ab10*/  STL.64 [R1+0x710], R30 ;  /* 0x0007101e01007387 */ /* 0x0003e20000100a00 */
[----:B----4-:R-:W-:-:S03]  /*ab20*/  IMAD.WIDE R34, R4, 0x4, R218 ;  /* 0x0000000404227825 */ /* 0x010fc600078e02da */
[----:B------:R4:W-:Y:S01]  /*ab30*/  STL.64 [R1+0x708], R28 ;  /* 0x0007081c01007387 */ /* 0x0009e20000100a00 */
[----:B--2---:R-:W-:-:S03]  /*ab40*/  IMAD.WIDE R32, R4, 0x4, R220 ;  /* 0x0000000404207825 */ /* 0x004fc600078e02dc */
[----:B------:R2:W-:Y:S01]  /*ab50*/  STL.64 [R1+0x700], R26 ;  /* 0x0007001a01007387 */ /* 0x0005e20000100a00 */
[----:B-1----:R-:W-:-:S03]  /*ab60*/  IMAD.WIDE R30, R4, 0x4, R222 ;  /* 0x00000004041e7825 */ /* 0x002fc600078e02de */
[----:B------:R1:W-:Y:S01]  /*ab70*/  LDGSTS.E [R0+0xc800], desc[UR10][R38.64], !P3 ;  /* 0x0c80000026007fae */ /* 0x0003e2000d92184a */
[----:B----4-:R-:W-:-:S03]  /*ab80*/  IMAD.WIDE R28, R4, 0x4, R224 ;  /* 0x00000004041c7825 */ /* 0x010fc600078e02e0 */
        /* <DEDUP_REMOVED lines=32> */
[----:B------:R-:W4:Y:S03]  /*ad90*/  LDC R7, c[0x0][0x230] ;  /* 0x00008c00ff077b82 */ /* 0x000f260000000800 */
        /* <DEDUP_REMOVED lines=153> */
[----:B------:R3:W-:Y:S01]  /*b730*/  STL.64 [R1+0x330], R38 ;  /* 0x0003302601007387 */ /* 0x0007e20000100a00 */
[----:B------:R-:W-:-:S03]  /*b740*/  IMAD R5, R2, 0x2d, RZ ;  /* 0x0000002d02057824 */ /* 0x000fc600078e02ff */
[----:B------:R4:W-:Y:S04]  /*b750*/  LDGSTS.E [R0+0x12d80], desc[UR10][R16.64], !P6 ;  /* 0x12d8000010007fae */ /* 0x0009e8000f12184a */
[----:B------:R2:W-:Y:S04]  /*b760*/  STL.64 [R1+0x328], R36 ;  /* 0x0003282401007387 */ /* 0x0005e80000100a00 */
[----:B------:R4:W-:Y:S04]  /*b770*/  LDGSTS.E [R0+0x12e00], desc[UR10][R14.64], !P6 ;  /* 0x12e000000e007fae */ /* 0x0009e8000f12184a */
[----:B------:R1:W-:Y:S04]  /*b780*/  STL.64 [R1+0x320], R34 ;  /* 0x0003202201007387 */ /* 0x0003e80000100a00 */
[----:B------:R4:W-:Y:S04]  /*b790*/  LDGSTS.E [R0+0x12e80], desc[UR10][R12.64], !P6 ;  /* 0x12e800000c007fae */ /* 0x0009e8000f12184a */
[----:B------:R4:W-:Y:S04]  /*b7a0*/  STL.64 [R1+0x318], R32 ;  /* 0x0003182001007387 */ /* 0x0009e80000100a00 */
[----:B------:R4:W-:Y:S04]  /*b7b0*/  LDGSTS.E [R0+0x12f00], desc[UR10][R10.64], !P6 ;  /* 0x12f000000a007fae */ /* 0x0009e8000f12184a */
[----:B------:R4:W-:Y:S04]  /*b7c0*/  STL.64 [R1+0x310], R30 ;  /* 0x0003101e01007387 */ /* 0x0009e80000100a00 */
[----:B------:R4:W-:Y:S01]  /*b7d0*/  LDGSTS.E [R0+0x12f80], desc[UR10][R8.64], !P6 ;  /* 0x12f8000008007fae */ /* 0x0009e2000f12184a */
[----:B------:R-:W-:Y:S01]  /*b7e0*/  ISETP.GE.U32.AND P6, PT, R4, 0x7fffff87, PT ;  /* 0x7fffff870400780c */ /* 0x000fe20003fc6070 */
[----:B------:R-:W-:-:S02]  /*b7f0*/  IMAD R4, R2, 0x29, RZ ;  /* 0x0000002902047824 */ /* 0x000fc400078e02ff */
[----:B------:R4:W-:Y:S02]  /*b800*/  STL.64 [R1+0x308], R28 ;  /* 0x0003081c01007387 */ /* 0x0009e40000100a00 */
[C---:B---3--:R-:W-:Y:S02]  /*b810*/  IMAD.WIDE R38, R4.reuse, 0x4, R214 ;  /* 0x0000000404267825 */ /* 0x048fe400078e02d6 */
[----:B------:R3:W-:Y:S02]  /*b820*/  STL.64 [R1+0x300], R26 ;  /* 0x0003001a01007387 */ /* 0x0007e40000100a00 */
[C---:B--2---:R-:W-:Y:S02]  /*b830*/  IMAD.WIDE R36, R4.reuse, 0x4, R216 ;  /* 0x0000000404247825 */ /* 0x044fe400078e02d8 */
[----:B------:R2:W-:Y:S02]  /*b840*/  STL.64 [R1+0x2f8], R24 ;  /* 0x0002f81801007387 */ /* 0x0005e40000100a00 */
[----:B-1----:R-:W-:-:S02]  /*b850*/  IMAD.WIDE R34, R4, 0x4, R218 ;  /* 0x0000000404227825 */ /* 0x002fc400078e02da */
[----:B------:R1:W-:Y:S02]  /*b860*/  STL.64 [R1+0x2f0], R22 ;  /* 0x0002f01601007387 */ /* 0x0003e40000100a00 */
[C---:B----4-:R-:W-:Y:S02]  /*b870*/  IMAD.WIDE R32, R4.reuse, 0x4, R220 ;  /* 0x0000000404207825 */ /* 0x050fe400078e02dc */
[----:B------:R4:W-:Y:S02]  /*b880*/  STL.64 [R1+0x2e8], R20 ;  /* 0x0002e81401007387 */ /* 0x0009e40000100a00 */
[C---:B------:R-:W-:Y:S02]  /*b890*/  IMAD.WIDE R30, R4.reuse, 0x4, R222 ;  /* 0x00000004041e7825 */ /* 0x040fe400078e02de */
[----:B------:R4:W-:Y:S02]  /*b8a0*/  STL.64 [R1+0x2e0], R18 ;  /* 0x0002e01201007387 */ /* 0x0009e40000100a00 */
[----:B------:R-:W-:-:S02]  /*b8b0*/  IMAD.WIDE R28, R4, 0x4, R224 ;  /* 0x00000004041c7825 */ /* 0x000fc400078e02e0 */
        /* <DEDUP_REMOVED lines=10> */
[----:B------:R4:W-:Y:S02]  /*b960*/  LDGSTS.E [R0+0x14800], desc[UR10][R38.64], !P2 ;  /* 0x1480000026007fae */ /* 0x0009e4000d12184a */
[----:B------:R-:W-:-:S02]  /*b970*/  IMAD.WIDE R16, R4, 0x4, R236 ;  /* 0x0000000404107825 */ /* 0x000fc400078e02ec */
[----:B------:R4:W-:Y:S02]  /*b980*/  STL.64 [R1+0x230], R38 ;  /* 0x0002302601007387 */ /* 0x0009e40000100a00 */
[C---:B---3--:R-:W-:Y:S02]  /*b990*/  IMAD.WIDE R14, R4.reuse, 0x4, R238 ;  /* 0x00000004040e7825 */ /* 0x048fe400078e02ee */
[----:B------:R3:W-:Y:S02]  /*b9a0*/  LDGSTS.E [R0+0x14880], desc[UR10][R36.64], !P2 ;  /* 0x1488000024007fae */ /* 0x0007e4000d12184a */
[C---:B--2---:R-:W-:Y:S02]  /*b9b0*/  IMAD.WIDE R12, R4.reuse, 0x4, R240 ;  /* 0x00000004040c7825 */ /* 0x044fe400078e02f0 */
[----:B------:R3:W-:Y:S02]  /*b9c0*/  STL.64 [R1+0x228], R36 ;  /* 0x0002282401007387 */ /* 0x0007e40000100a00 */
[----:B-1----:R-:W-:-:S02]  /*b9d0*/  IMAD.WIDE R10, R4, 0x4, R242 ;  /* 0x00000004040a7825 */ /* 0x002fc400078e02f2 */
[----:B------:R1:W-:Y:S02]  /*b9e0*/  LDGSTS.E [R0+0x14900], desc[UR10][R34.64], !P2 ;  /* 0x1490000022007fae */ /* 0x0003e4000d12184a */
[----:B----4-:R-:W-:Y:S02]  /*b9f0*/  IMAD.WIDE R8, R4, 0x4, R244 ;  /* 0x0000000404087825 */ /* 0x010fe400078e02f4 */
[----:B------:R1:W-:Y:S02]  /*ba00*/  STL.64 [R1+0x220], R34 ;  /* 0x0002202201007387 */ /* 0x0003e40000100a00 */
[C---:B------:R-:W-:Y:S02]  /*ba10*/  IMAD.WIDE R38, R5.reuse, 0x4, R214 ;  /* 0x0000000405267825 */ /* 0x040fe400078e02d6 */
[----:B------:R2:W-:Y:S02]  /*ba20*/  LDGSTS.E [R0+0x14980], desc[UR10][R32.64], !P2 ;  /* 0x1498000020007fae */ /* 0x0005e4000d12184a */
[----:B---3--:R-:W-:-:S02]  /*ba30*/  IMAD.WIDE R36, R5, 0x4, R216 ;  /* 0x0000000405247825 */ /* 0x008fc400078e02d8 */
[----:B------:R2:W-:Y:S02]  /*ba40*/  STL.64 [R1+0x218], R32 ;  /* 0x0002182001007387 */ /* 0x0005e40000100a00 */
[----:B------:R-:W-:Y:S02]  /*ba50*/  VIADD R4, R7, 0xfffffffd ;  /* 0xfffffffd07047836 */ /* 0x000fe40000000000 */
[----:B------:R3:W-:Y:S01]  /*ba60*/  LDGSTS.E [R0+0x14a00], desc[UR10][R30.64], !P2 ;  /* 0x14a000001e007fae */ /* 0x0007e2000d12184a */
[C---:B-1----:R-:W-:Y:S01]  /*ba70*/  IMAD.WIDE R34, R5.reuse, 0x4, R218 ;  /* 0x0000000405227825 */ /* 0x042fe200078e02da */
[----:B------:R-:W1:Y:S02]  /*ba80*/  LDC R7, c[0x0][0x230] ;  /* 0x00008c00ff077b82 */ /* 0x000e640000000800 */
        /* <DEDUP_REMOVED lines=32> */
[C---:B---3--:R-:W-:Y:S01]  /*bc90*/  IMAD.WIDE R12, R5.reuse, 0x4, R240 ;  /* 0x00000004050c7825 */ /* 0x048fe200078e02f0 */
[----:B------:R-:W-:Y:S02]  /*bca0*/  ISETP.GE.U32.AND P2, PT, R6, 0x7fffff83, PT ;  /* 0x7fffff830600780c */ /* 0x000fe40003f46070 */
[----:B------:R2:W-:Y:S01]  /*bcb0*/  STL.64 [R1+0x1b8], R8 ;  /* 0x0001b80801007387 */ /* 0x0005e20000100a00 */
[----:B------:R-:W3:Y:S03]  /*bcc0*/  LDC R6, c[0x0][0x230] ;  /* 0x00008c00ff067b82 */ /* 0x000ee60000000800 */
[----:B------:R1:W-:Y:S01]  /*bcd0*/  LDGSTS.E [R0+0x16800], desc[UR10][R38.64], !P3 ;  /* 0x1680000026007fae */ /* 0x0003e2000d92184a */
[----:B----4-:R-:W-:-:S03]  /*bce0*/  IMAD.WIDE R10, R5, 0x4, R242 ;  /* 0x00000004050a7825 */ /* 0x010fc600078e02f2 */
[----:B------:R1:W-:Y:S04]  /*bcf0*/  STL.64 [R1+0x130], R38 ;  /* 0x0001302601007387 */ /* 0x0003e80000100a00 */
[----:B------:R-:W-:Y:S01]  /*bd00*/  LDGSTS.E [R0+0x16880], desc[UR10][R36.64], !P3 ;  /* 0x1688000024007fae */ /* 0x000fe2000d92184a */
[----:B--2---:R-:W-:Y:S02]  /*bd10*/  IMAD.WIDE R8, R5, 0x4, R244 ;  /* 0x0000000405087825 */ /* 0x004fe400078e02f4 */
[----:B------:R-:W2:Y:S01]  /*bd20*/  LDC R5, c[0x0][0x230] ;  /* 0x00008c00ff057b82 */ /* 0x000ea20000000800 */
[----:B------:R-:W-:Y:S04]  /*bd30*/  STL.64 [R1+0x128], R36 ;  /* 0x0001282401007387 */ /* 0x000fe80000100a00 */
[----:B------:R-:W-:Y:S01]  /*bd40*/  LDGSTS.E [R0+0x16900], desc[UR10][R34.64], !P3 ;  /* 0x1690000022007fae */ /* 0x000fe2000d92184a */
[----:B-1----:R-:W-:-:S03]  /*bd50*/  IMAD R38, R2, 0x39, RZ ;  /* 0x0000003902267824 */ /* 0x002fc600078e02ff */
[----:B------:R-:W-:Y:S01]  /*bd60*/  STL.64 [R1+0x120], R34 ;  /* 0x0001202201007387 */ /* 0x000fe20000100a00 */
[----:B------:R-:W-:-:S03]  /*bd70*/  IMAD.WIDE R68, R38, 0x4, R214 ;  /* 0x0000000426447825 */ /* 0x000fc600078e02d6 */
[----:B------:R-:W-:Y:S01]  /*bd80*/  LDGSTS.E [R0+0x16980], desc[UR10][R32.64], !P3 ;  /* 0x1698000020007fae */ /* 0x000fe2000d92184a */
[----:B------:R-:W-:-:S03]  /*bd90*/  IMAD.WIDE R66, R38, 0x4, R216 ;  /* 0x0000000426427825 */ /* 0x000fc600078e02d8 */
        /* <DEDUP_REMOVED lines=22> */
[----:B------:R1:W-:Y:S01]  /*bf00*/  LDGSTS.E [R0+0x16c80], desc[UR10][R20.64], !P3 ;  /* 0x16c8000014007fae */ /* 0x0003e2000d92184a */
[----:B------:R-:W-:-:S03]  /*bf10*/  IMAD.WIDE R42, R38, 0x4, R240 ;  /* 0x00000004262a7825 */ /* 0x000fc600078e02f0 */
[----:B------:R1:W-:Y:S01]  /*bf20*/  STL.64 [R1+0xe8], R20 ;  /* 0x0000e81401007387 */ /* 0x0003e20000100a00 */
[----:B------:R-:W-:-:S03]  /*bf30*/  IMAD.WIDE R40, R38, 0x4, R242 ;  /* 0x0000000426287825 */ /* 0x000fc600078e02f2 */
[----:B------:R4:W-:Y:S01]  /*bf40*/  LDGSTS.E [R0+0x16d00], desc[UR10][R18.64], !P3 ;  /* 0x16d0000012007fae */ /* 0x0009e2000d92184a */
[----:B------:R-:W-:-:S03]  /*bf50*/  IMAD.WIDE R38, R38, 0x4, R244 ;  /* 0x0000000426267825 */ /* 0x000fc600078e02f4 */
        /* <DEDUP_REMOVED lines=14> */
[----:B----4-:R-:W-:Y:S01]  /*c040*/  IMAD.WIDE R12, R102, 0x4, R222 ;  /* 0x00000004660c7825 */ /* 0x010fe200078e02de */
[----:B------:R-:W-:Y:S02]  /*c050*/  ISETP.GE.U32.AND P3, PT, R4, 0x7fffffbe, PT ;  /* 0x7fffffbe0400780c */ /* 0x000fe40003f66070 */
[----:B------:R1:W-:Y:S01]  /*c060*/  STL.64 [R1+0xb8], R8 ;  /* 0x0000b80801007387 */ /* 0x0003e20000100a00 */
[----:B------:R-:W-:Y:S02]  /*c070*/  VIADD R4, R6, 0xfffffff9 ;  /* 0xfffffff906047836 */ /* 0x000fe40000000000 */
[----:B------:R-:W-:Y:S01]  /*c080*/  IMAD R6, R2, 0x3d, RZ ;  /* 0x0000003d02067824 */ /* 0x000fe200078e02ff */
[----:B------:R4:W-:Y:S01]  /*c090*/  LDGSTS.E [R0+0x18800], desc[UR10][R20.64], !P4 ;  /* 0x1880000014007fae */ /* 0x0009e2000e12184a */
[----:B---3--:R-:W-:-:S03]  /*c0a0*/  IMAD.WIDE R10, R102, 0x4, R224 ;  /* 0x00000004660a7825 */ /* 0x008fc600078e02e0 */
[----:B------:R3:W-:Y:S01]  /*c0b0*/  LDGSTS.E [R0+0x18880], desc[UR10][R18.64], !P4 ;  /* 0x1888000012007fae */ /* 0x0007e2000e12184a */
[----:B------:R-:W-:-:S03]  /*c0c0*/  IMAD.WIDE R36, R6, 0x4, R214 ;  /* 0x0000000406247825 */ /* 0x000fc600078e02d6 */
[----:B------:R3:W-:Y:S01]  /*c0d0*/  LDGSTS.E [R0+0x18900], desc[UR10][R16.64], !P4 ;  /* 0x1890000010007fae */ /* 0x0007e2000e12184a */
[----:B-1----:R-:W-:-:S03]  /*c0e0*/  IMAD.WIDE R8, R102, 0x4, R226 ;  /* 0x0000000466087825 */ /* 0x002fc600078e02e2 */
[----:B------:R1:W-:Y:S01]  /*c0f0*/  LDGSTS.E [R0+0x18980], desc[UR10][R14.64], !P4 ;  /* 0x189800000e007fae */ /* 0x0003e2000e12184a */
[----:B------:R-:W-:-:S03]  /*c100*/  IMAD.WIDE R102, R102, 0x4, R244 ;  /* 0x0000000466667825 */ /* 0x000fc600078e02f4 */
[----:B------:R1:W-:Y:S01]  /*c110*/  LDGSTS.E [R0+0x18a00], desc[UR10][R12.64], !P4 ;  /* 0x18a000000c007fae */ /* 0x0003e2000e12184a */
[----:B------:R-:W-:-:S03]  /*c120*/  IMAD.WIDE R34, R6, 0x4, R216 ;  /* 0x0000000406227825 */ /* 0x000fc600078e02d8 */
[----:B------:R1:W-:Y:S01]  /*c130*/  LDGSTS.E [R0+0x18a80], desc[UR10][R10.64], !P4 ;  /* 0x18a800000a007fae */ /* 0x0003e2000e12184a */
[----:B------:R-:W-:-:S03]  /*c140*/  IMAD.WIDE R32, R6, 0x4, R218 ;  /* 0x0000000406207825 */ /* 0x000fc600078e02da */
[----:B------:R1:W-:Y:S01]  /*c150*/  LDGSTS.E [R0+0x18b00], desc[UR10][R8.64], !P4 ;  /* 0x18b0000008007fae */ /* 0x0003e2000e12184a */
[----:B------:R-:W-:-:S03]  /*c160*/  IMAD.WIDE R30, R6, 0x4, R220 ;  /* 0x00000004061e7825 */ /* 0x000fc600078e02dc */
[----:B------:R-:W-:Y:S01]  /*c170*/  LDGSTS.E [R0+0x18b80], desc[UR10][R250.64], !P4 ;  /* 0x18b80000fa007fae */ /* 0x000fe2000e12184a */
[----:B------:R-:W-:-:S03]  /*c180*/  IMAD.WIDE R28, R6, 0x4, R222 ;  /* 0x00000004061c7825 */ /* 0x000fc600078e02de */
[----:B------:R-:W-:Y:S01]  /*c190*/  LDGSTS.E [R0+0x18c00], desc[UR10][R116.64], !P4 ;  /* 0x18c0000074007fae */ /* 0x000fe2000e12184a */
[----:B------:R-:W-:-:S03]  /*c1a0*/  IMAD.WIDE R26, R6, 0x4, R224 ;  /* 0x00000004061a7825 */ /* 0x000fc600078e02e0 */
[----:B------:R-:W-:Y:S01]  /*c1b0*/  LDGSTS.E [R0+0x18c80], desc[UR10][R114.64], !P4 ;  /* 0x18c8000072007fae */ /* 0x000fe2000e12184a */
[----:B------:R-:W-:-:S03]  /*c1c0*/  IMAD.WIDE R24, R6, 0x4, R226 ;  /* 0x0000000406187825 */ /* 0x000fc600078e02e2 */
[----:B------:R-:W-:Y:S01]  /*c1d0*/  LDGSTS.E [R0+0x18d00], desc[UR10][R112.64], !P4 ;  /* 0x18d0000070007fae */ /* 0x000fe2000e12184a */
[----:B------:R-:W-:-:S03]  /*c1e0*/  IMAD.WIDE R22, R6, 0x4, R228 ;  /* 0x0000000406167825 */ /* 0x000fc600078e02e4 */
[----:B------:R-:W-:Y:S04]  /*c1f0*/  LDGSTS.E [R0+0x18d80], desc[UR10][R110.64], !P4 ;  /* 0x18d800006e007fae */ /* 0x000fe8000e12184a */
[----:B------:R-:W-:Y:S04]  /*c200*/  LDGSTS.E [R0+0x18e00], desc[UR10][R108.64], !P4 ;  /* 0x18e000006c007fae */ /* 0x000fe8000e12184a */
[----:B------:R-:W-:Y:S04]  /*c210*/  LDGSTS.E [R0+0x18e80], desc[UR10][R106.64], !P4 ;  /* 0x18e800006a007fae */ /* 0x000fe8000e12184a */
[----:B------:R-:W-:Y:S04]  /*c220*/  LDGSTS.E [R0+0x18f00], desc[UR10][R104.64], !P4 ;  /* 0x18f0000068007fae */ /* 0x000fe8000e12184a */
[----:B------:R-:W-:Y:S01]  /*c230*/  LDGSTS.E [R0+0x18f80], desc[UR10][R102.64], !P4 ;  /* 0x18f8000066007fae */ /* 0x000fe2000e12184a */
[----:B------:R-:W-:-:S02]  /*c240*/  ISETP.GE.U32.AND P4, PT, R4, 0x7fffffba, PT ;  /* 0x7fffffba0400780c */ /* 0x000fc40003f86070 */
[----:B--2---:R-:W-:Y:S01]  /*c250*/  IADD3 R4, R5, -0xb, RZ ;  /* 0xfffffff505047810 */ /* 0x004fe20007ffe0ff */
[----:B------:R-:W-:Y:S01]  /*c260*/  LDGSTS.E [R0+0x1a800], desc[UR10][R100.64], !P5 ;  /* 0x1a80000064007fae */ /* 0x000fe2000e92184a */
[----:B------:R-:W2:Y:S03]  /*c270*/  LDC R5, c[0x0][0x230] ;  /* 0x00008c00ff057b82 */ /* 0x000ea60000000800 */
[----:B------:R-:W-:Y:S04]  /*c280*/  LDGSTS.E [R0+0x1a880], desc[UR10][R98.64], !P5 ;  /* 0x1a88000062007fae */ /* 0x000fe8000e92184a */
        /* <DEDUP_REMOVED lines=13> */
[----:B------:R-:W-:Y:S01]  /*c360*/  LDGSTS.E [R0+0x1af80], desc[UR10][R70.64], !P5 ;  /* 0x1af8000046007fae */ /* 0x000fe2000e92184a */
[----:B------:R-:W-:Y:S01]  /*c370*/  ISETP.GE.U32.AND P5, PT, R4, 0x7fffffb6, PT ;  /* 0x7fffffb60400780c */ /* 0x000fe20003fa6070 */
[----:B------:R-:W-:-:S02]  /*c380*/  VIADD R4, R7, 0xfffffff1 ;  /* 0xfffffff107047836 */ /* 0x000fc40000000000 */
        /* <DEDUP_REMOVED lines=17> */
[----:B--2---:R-:W-:-:S02]  /*c4a0*/  VIADD R4, R5, 0xffffffed ;  /* 0xffffffed05047836 */ /* 0x004fc40000000000 */
[----:B------:R-:W-:Y:S01]  /*c4b0*/  LDGSTS.E [R0+0x1e800], desc[UR10][R36.64], !P2 ;  /* 0x1e80000024007fae */ /* 0x000fe2000d12184a */
[----:B------:R-:W-:-:S03]  /*c4c0*/  IMAD.SHL.U32 R5, R2, 0x2, RZ ;  /* 0x0000000202057824 */ /* 0x000fc600078e00ff */
[----:B------:R-:W-:Y:S01]  /*c4d0*/  LDGSTS.E [R0+0x1e880], desc[UR10][R34.64], !P2 ;  /* 0x1e88000022007fae */ /* 0x000fe2000d12184a */
[----:B------:R-:W-:-:S03]  /*c4e0*/  IMAD.WIDE R184, R5, 0x4, R214 ;  /* 0x0000000405b87825 */ /* 0x000fc600078e02d6 */
[----:B------:R4:W-:Y:S01]  /*c4f0*/  STL.64 [R1+0x30], R20 ;  /* 0x0000301401007387 */ /* 0x0009e20000100a00 */
[----:B------:R-:W-:-:S03]  /*c500*/  IMAD.WIDE R182, R5, 0x4, R216 ;  /* 0x0000000405b67825 */ /* 0x000fc600078e02d8 */
[----:B------:R-:W-:Y:S01]  /*c510*/  LDGSTS.E [R0+0x1e900], desc[UR10][R32.64], !P2 ;  /* 0x1e90000020007fae */ /* 0x000fe2000d12184a */
[----:B------:R-:W-:-:S03]  /*c520*/  IMAD.WIDE R180, R5, 0x4, R218 ;  /* 0x0000000405b47825 */ /* 0x000fc600078e02da */
[----:B------:R3:W-:Y:S01]  /*c530*/  STL.64 [R1+0x28], R18 ;  /* 0x0000281201007387 */ /* 0x0007e20000100a00 */
[----:B------:R-:W-:-:S03]  /*c540*/  IMAD.WIDE R178, R5, 0x4, R220 ;  /* 0x0000000405b27825 */ /* 0x000fc600078e02dc */
[----:B------:R-:W-:Y:S01]  /*c550*/  LDGSTS.E [R0+0x1e980], desc[UR10][R30.64], !P2 ;  /* 0x1e9800001e007fae */ /* 0x000fe2000d12184a */
[----:B----4-:R-:W-:-:S03]  /*c560*/  IMAD.WIDE R20, R6, 0x4, R230 ;  /* 0x0000000406147825 */ /* 0x010fc600078e02e6 */
[----:B------:R2:W-:Y:S01]  /*c570*/  STL.64 [R1+0x20], R16 ;  /* 0x0000201001007387 */ /* 0x0005e20000100a00 */
[----:B------:R-:W-:-:S03]  /*c580*/  IMAD.WIDE R176, R5, 0x4, R222 ;  /* 0x0000000405b07825 */ /* 0x000fc600078e02de */
[----:B------:R-:W-:Y:S01]  /*c590*/  LDGSTS.E [R0+0x1ea00], desc[UR10][R28.64], !P2 ;  /* 0x1ea000001c007fae */ /* 0x000fe2000d12184a */
[----:B---3--:R-:W-:-:S03]  /*c5a0*/  IMAD.WIDE R18, R6, 0x4, R232 ;  /* 0x0000000406127825 */ /* 0x008fc600078e02e8 */
[----:B------:R1:W-:Y:S01]  /*c5b0*/  STL.64 [R1+0x18], R14 ;  /* 0x0000180e01007387 */ /* 0x0003e20000100a00 */
[----:B------:R-:W-:-:S03]  /*c5c0*/  IMAD.WIDE R174, R5, 0x4, R224 ;  /* 0x0000000405ae7825 */ /* 0x000fc600078e02e0 */
[----:B------:R-:W-:Y:S01]  /*c5d0*/  LDGSTS.E [R0+0x1ea80], desc[UR10][R26.64], !P2 ;  /* 0x1ea800001a007fae */ /* 0x000fe2000d12184a */
[----:B--2---:R-:W-:-:S03]  /*c5e0*/  IMAD.WIDE R16, R6, 0x4, R234 ;  /* 0x0000000406107825 */ /* 0x004fc600078e02ea */
[----:B------:R2:W-:Y:S01]  /*c5f0*/  STL.64 [R1+0x10], R12 ;  /* 0x0000100c01007387 */ /* 0x0005e20000100a00 */
[----:B------:R-:W-:-:S03]  /*c600*/  IMAD.WIDE R172, R5, 0x4, R226 ;  /* 0x0000000405ac7825 */ /* 0x000fc600078e02e2 */
[----:B------:R-:W-:Y:S01]  /*c610*/  LDGSTS.E [R0+0x1eb00], desc[UR10][R24.64], !P2 ;  /* 0x1eb0000018007fae */ /* 0x000fe2000d12184a */
[----:B-1----:R-:W-:-:S03]  /*c620*/  IMAD.WIDE R14, R6, 0x4, R236 ;  /* 0x00000004060e7825 */ /* 0x002fc600078e02ec */
[----:B------:R1:W-:Y:S01]  /*c630*/  STL.64 [R1+0x8], R10 ;  /* 0x0000080a01007387 */ /* 0x0003e20000100a00 */
[----:B------:R-:W-:-:S03]  /*c640*/  IMAD.WIDE R170, R5, 0x4, R228 ;  /* 0x0000000405aa7825 */ /* 0x000fc600078e02e4 */
[----:B------:R-:W-:Y:S01]  /*c650*/  LDGSTS.E [R0+0x1eb80], desc[UR10][R22.64], !P2 ;  /* 0x1eb8000016007fae */ /* 0x000fe2000d12184a */
[----:B--2---:R-:W-:-:S03]  /*c660*/  IMAD.WIDE R12, R6, 0x4, R238 ;  /* 0x00000004060c7825 */ /* 0x004fc600078e02ee */
[----:B------:R2:W-:Y:S01]  /*c670*/  STL.64 [R1], R8 ;  /* 0x0000000801007387 */ /* 0x0005e20000100a00 */
[----:B------:R-:W-:-:S03]  /*c680*/  IMAD.WIDE R168, R5, 0x4, R230 ;  /* 0x0000000405a87825 */ /* 0x000fc600078e02e6 */
[----:B------:R-:W-:Y:S01]  /*c690*/  LDGSTS.E [R0+0x1ec00], desc[UR10][R20.64], !P2 ;  /* 0x1ec0000014007fae */ /* 0x000fe2000d12184a */
[----:B-1----:R-:W-:-:S03]  /*c6a0*/  IMAD.WIDE R10, R6, 0x4, R240 ;  /* 0x00000004060a7825 */ /* 0x002fc600078e02f0 */
[----:B------:R-:W-:Y:S01]  /*c6b0*/  LDGSTS.E [R0+0x1ec80], desc[UR10][R18.64], !P2 ;  /* 0x1ec8000012007fae */ /* 0x000fe2000d12184a */
[----:B------:R-:W-:-:S03]  /*c6c0*/  IMAD.WIDE R166, R5, 0x4, R232 ;  /* 0x0000000405a67825 */ /* 0x000fc600078e02e8 */
[----:B------:R-:W-:Y:S01]  /*c6d0*/  LDGSTS.E [R0+0x1ed00], desc[UR10][R16.64], !P2 ;  /* 0x1ed0000010007fae */ /* 0x000fe2000d12184a */
[----:B--2---:R-:W-:-:S03]  /*c6e0*/  IMAD.WIDE R8, R6, 0x4, R242 ;  /* 0x0000000406087825 */ /* 0x004fc600078e02f2 */
        /* <DEDUP_REMOVED lines=9> */
[----:B------:R-:W-:Y:S01]  /*c780*/  ISETP.GE.U32.AND P2, PT, R4, 0x7fffffae, PT ;  /* 0x7fffffae0400780c */ /* 0x000fe20003f46070 */
[C---:B------:R-:W-:Y:S01]  /*c790*/  IMAD.WIDE R158, R5.reuse, 0x4, R240 ;  /* 0x00000004059e7825 */ /* 0x040fe200078e02f0 */
[----:B------:R-:W-:Y:S01]  /*c7a0*/  LOP3.LUT R4, R246, 0x40, RZ, 0x3c, !PT ;  /* 0x00000040f6047812 */ /* 0x000fe200078e3cff */
[----:B------:R1:W-:Y:S02]  /*c7b0*/  STL.64 [R1+0xb98], R184 ;  /* 0x000b98b801007387 */ /* 0x0003e40000100a00 */
[----:B------:R-:W-:Y:S02]  /*c7c0*/  IMAD.WIDE R156, R5, 0x4, R242 ;  /* 0x00000004059c7825 */ /* 0x000fe400078e02f2 */
[----:B------:R2:W-:Y:S02]  /*c7d0*/  STL.64 [R1+0xc40], R182 ;  /* 0x000c40b601007387 */ /* 0x0005e40000100a00 */
[----:B------:R-:W-:-:S02]  /*c7e0*/  VIADD R4, R4, UR5 ;  /* 0x0000000504047c36 */ /* 0x000fc40008000000 */
[----:B------:R-:W-:Y:S01]  /*c7f0*/  IMAD.WIDE R154, R5, 0x4, R244 ;  /* 0x00000004059a7825 */ /* 0x000fe200078e02f4 */
[----:B------:R3:W-:Y:S03]  /*c800*/  STL.64 [R1+0xc48], R180 ;  /* 0x000c48b401007387 */ /* 0x0007e60000100a00 */
[----:B------:R-:W-:Y:S01]  /*c810*/  VIADD R5, R249, 0xffffffe5 ;  /* 0xffffffe5f9057836 */ /* 0x000fe20000000000 */
[----:B------:R1:W-:Y:S01]  /*c820*/  LDGSTS.E [R4+0x1000], desc[UR10][R184.64], !P3 ;  /* 0x01000000b8047fae */ /* 0x0003e2000d92184a */
[----:B------:R-:W4:Y:S03]  /*c830*/  LDC R249, c[0x0][0x230] ;  /* 0x00008c00fff97b82 */ /* 0x000f260000000800 */
[----:B------:R2:W-:Y:S04]  /*c840*/  LDGSTS.E [R4+0x1080], desc[UR10][R182.64], !P3 ;  /* 0x01080000b6047fae */ /* 0x0005e8000d92184a */
[----:B------:R3:W-:Y:S04]  /*c850*/  LDGSTS.E [R4+0x1100], desc[UR10][R180.64], !P3 ;  /* 0x01100000b4047fae */ /* 0x0007e8000d92184a */
[----:B------:R4:W-:Y:S01]  /*c860*/  LDGSTS.E [R4+0x1180], desc[UR10][R178.64], !P3 ;  /* 0x01180000b2047fae */ /* 0x0009e2000d92184a */
[----:B-1----:R-:W-:-:S03]  /*c870*/  IMAD.WIDE R184, R247, 0x4, R214 ;  /* 0x00000004f7b87825 */ /* 0x002fc600078e02d6 */
[----:B------:R1:W-:Y:S01]  /*c880*/  LDGSTS.E [R4+0x1200], desc[UR10][R176.64], !P3 ;  /* 0x01200000b0047fae */ /* 0x0003e2000d92184a */
[----:B--2---:R-:W-:-:S03]  /*c890*/  IMAD.WIDE R182, R247, 0x4, R216 ;  /* 0x00000004f7b67825 */ /* 0x004fc600078e02d8 */
[----:B------:R2:W-:Y:S01]  /*c8a0*/  LDGSTS.E [R4+0x1280], desc[UR10][R174.64], !P3 ;  /* 0x01280000ae047fae */ /* 0x0005e2000d92184a */
[----:B---3--:R-:W-:-:S03]  /*c8b0*/  IMAD.WIDE R180, R247, 0x4, R218 ;  /* 0x00000004f7b47825 */ /* 0x008fc600078e02da */
[----:B------:R3:W-:Y:S04]  /*c8c0*/  LDGSTS.E [R4+0x1300], desc[UR10][R172.64], !P3 ;  /* 0x01300000ac047fae */ /* 0x0007e8000d92184a */
[----:B------:R3:W-:Y:S04]  /*c8d0*/  LDGSTS.E [R4+0x1380], desc[UR10][R170.64], !P3 ;  /* 0x01380000aa047fae */ /* 0x0007e8000d92184a */
[----:B------:R3:W-:Y:S04]  /*c8e0*/  LDGSTS.E [R4+0x1400], desc[UR10][R168.64], !P3 ;  /* 0x01400000a8047fae */ /* 0x0007e8000d92184a */
[----:B------:R3:W-:Y:S04]  /*c8f0*/  LDGSTS.E [R4+0x1480], desc[UR10][R166.64], !P3 ;  /* 0x01480000a6047fae */ /* 0x0007e8000d92184a */
[----:B------:R3:W-:Y:S04]  /*c900*/  LDGSTS.E [R4+0x1500], desc[UR10][R164.64], !P3 ;  /* 0x01500000a4047fae */ /* 0x0007e8000d92184a */
[----:B------:R3:W-:Y:S04]  /*c910*/  LDGSTS.E [R4+0x1580], desc[UR10][R162.64], !P3 ;  /* 0x01580000a2047fae */ /* 0x0007e8000d92184a */
[----:B------:R3:W-:Y:S04]  /*c920*/  LDGSTS.E [R4+0x1600], desc[UR10][R160.64], !P3 ;  /* 0x01600000a0047fae */ /* 0x0007e8000d92184a */
[----:B------:R4:W-:Y:S04]  /*c930*/  STL.64 [R1+0xc50], R178 ;  /* 0x000c50b201007387 */ /* 0x0009e80000100a00 */
[----:B------:R3:W-:Y:S04]  /*c940*/  LDGSTS.E [R4+0x1680], desc[UR10][R158.64], !P3 ;  /* 0x016800009e047fae */ /* 0x0007e8000d92184a */
[----:B------:R1:W-:Y:S04]  /*c950*/  STL.64 [R1+0xc58], R176 ;  /* 0x000c58b001007387 */ /* 0x0003e80000100a00 */
[----:B------:R3:W-:Y:S01]  /*c960*/  LDGSTS.E [R4+0x1700], desc[UR10][R156.64], !P3 ;  /* 0x017000009c047fae */ /* 0x0007e2000d92184a */
[----:B----4-:R-:W-:-:S03]  /*c970*/  IMAD.WIDE R178, R247, 0x4, R220 ;  /* 0x00000004f7b27825 */ /* 0x010fc600078e02dc */
[----:B------:R2:W-:Y:S04]  /*c980*/  STL.64 [R1+0xc60], R174 ;  /* 0x000c60ae01007387 */ /* 0x0005e80000100a00 */
[----:B------:R4:W-:Y:S01]  /*c990*/  LDGSTS.E [R4+0x1780], desc[UR10][R154.64], !P3 ;  /* 0x017800009a047fae */ /* 0x0009e2000d92184a */
[C---:B-1----:R-:W-:Y:S01]  /*c9a0*/  IMAD.WIDE R176, R247.reuse, 0x4, R222 ;  /* 0x00000004f7b07825 */ /* 0x042fe200078e02de */
[----:B------:R-:W-:Y:S02]  /*c9b0*/  ISETP.GE.U32.AND P3, PT, R248, 0x7fffffaa, PT ;  /* 0x7fffffaaf800780c */ /* 0x000fe40003f66070 */
[----:B------:R3:W-:Y:S01]  /*c9c0*/  STL.64 [R1+0xc68], R172 ;  /* 0x000c68ac01007387 */ /* 0x0007e20000100a00 */
[----:B------:R-:W1:Y:S01]  /*c9d0*/  LDC R248, c[0x0][0x230] ;  /* 0x00008c00fff87b82 */ /* 0x000e620000000800 */
[----:B--2---:R-:W-:-:S02]  /*c9e0*/  IMAD.WIDE R174, R247, 0x4, R224 ;  /* 0x00000004f7ae7825 */ /* 0x004fc400078e02e0 */
[----:B------:R2:W-:Y:S04]  /*c9f0*/  LDGSTS.E [R4+0x3000], desc[UR10][R184.64], !P4 ;  /* 0x03000000b8047fae */ /* 0x0005e8000e12184a */
[----:B------:R4:W-:Y:S01]  /*ca00*/  STL.64 [R1+0xc70], R170 ;  /* 0x000c70aa01007387 */ /* 0x0009e20000100a00 */
[----:B---3--:R-:W-:-:S03]  /*ca10*/  IMAD.WIDE R172, R247, 0x4, R226 ;  /* 0x00000004f7ac7825 */ /* 0x008fc600078e02e2 */
[----:B------:R3:W-:Y:S04]  /*ca20*/  LDGSTS.E [R4+0x3080], desc[UR10][R182.64], !P4 ;  /* 0x03080000b6047fae */ /* 0x0007e8000e12184a */
[----:B------:R2:W-:Y:S01]  /*ca30*/  STL.64 [R1+0xc78], R168 ;  /* 0x000c78a801007387 */ /* 0x0005e20000100a00 */
[----:B----4-:R-:W-:-:S03]  /*ca40*/  IMAD.WIDE R170, R247, 0x4, R228 ;  /* 0x00000004f7aa7825 */ /* 0x010fc600078e02e4 */
        /* <DEDUP_REMOVED lines=40> */
[----:B---3--:R-:W-:-:S03]  /*ccd0*/  IMAD.WIDE R180, R5, 0x4, R218 ;  /* 0x0000000405b47825 */ /* 0x008fc600078e02da */
[----:B------:R3:W-:Y:S01]  /*cce0*/  STL.64 [R1+0xce0], R174 ;  /* 0x000ce0ae01007387 */ /* 0x0007e20000100a00 */
[----:B--2---:R-:W-:-:S03]  /*ccf0*/  IMAD.WIDE R178, R5, 0x4, R220 ;  /* 0x0000000405b27825 */ /* 0x004fc600078e02dc */
[----:B------:R2:W-:Y:S01]  /*cd00*/  STL.64 [R1+0xce8], R172 ;  /* 0x000ce8ac01007387 */ /* 0x0005e20000100a00 */
[----:B-1----:R-:W-:-:S03]  /*cd10*/  IMAD.WIDE R176, R5, 0x4, R222 ;  /* 0x0000000405b07825 */ /* 0x002fc600078e02de */
[----:B------:R1:W-:Y:S01]  /*cd20*/  LDGSTS.E [R4+0x5000], desc[UR10][R184.64], !P5 ;  /* 0x05000000b8047fae */ /* 0x0003e2000e92184a */
[----:B---3--:R-:W-:-:S03]  /*cd30*/  IMAD.WIDE R174, R5, 0x4, R224 ;  /* 0x0000000405ae7825 */ /* 0x008fc600078e02e0 */
        /* <DEDUP_REMOVED lines=49> */
[----:B------:R-:W2:Y:S01]  /*d050*/  LDC R248, c[0x0][0x230] ;  /* 0x00008c00fff87b82 */ /* 0x000ea20000000800 */
[----:B-1----:R-:W-:-:S02]  /*d060*/  IMAD.WIDE R174, R247, 0x4, R224 ;  /* 0x00000004f7ae7825 */ /* 0x002fc400078e02e0 */
[----:B------:R1:W-:Y:S04]  /*d070*/  LDGSTS.E [R4+0x7000], desc[UR10][R184.64], !P6 ;  /* 0x07000000b8047fae */ /* 0x0003e8000f12184a */
[----:B------:R3:W-:Y:S01]  /*d080*/  STL.64 [R1+0x13f8], R170 ;  /* 0x0013f8aa01007387 */ /* 0x0007e20000100a00 */
[----:B----4-:R-:W-:-:S03]  /*d090*/  IMAD.WIDE R172, R247, 0x4, R226 ;  /* 0x00000004f7ac7825 */ /* 0x010fc600078e02e2 */
[----:B------:R4:W-:Y:S04]  /*d0a0*/  LDGSTS.E [R4+0x7080], desc[UR10][R182.64], !P6 ;  /* 0x07080000b6047fae */ /* 0x0009e8000f12184a */
[----:B------:R1:W-:Y:S01]  /*d0b0*/  STL.64 [R1+0x13f0], R168 ;  /* 0x0013f0a801007387 */ /* 0x0003e20000100a00 */
[----:B---3--:R-:W-:-:S03]  /*d0c0*/  IMAD.WIDE R170, R247, 0x4, R228 ;  /* 0x00000004f7aa7825 */ /* 0x008fc600078e02e4 */
        /* <DEDUP_REMOVED lines=547> */
[----:B------:R4:W-:Y:S01]  /*f300*/  LDGSTS.E [R4+0x1b600], desc[UR10][R160.64], !P6 ;  /* 0x1b600000a0047fae */ /* 0x0009e2000f12184a */
[----:B------:R-:W-:-:S03]  /*f310*/  IMAD.WIDE R186, R247, 0x4, R214 ;  /* 0x00000004f7ba7825 */ /* 0x000fc600078e02d6 */
        /* <DEDUP_REMOVED lines=47> */
[----:B---3--:R-:W-:-:S03]  /*f610*/  IMAD.WIDE R154, R5, 0x4, R244 ;  /* 0x00000004059a7825 */ /* 0x008fc600078e02f4 */
[----:B------:R3:W-:Y:S01]  /*f620*/  STL.64 [R1+0xe30], R184 ;  /* 0x000e30b801007387 */ /* 0x0007e20000100a00 */
[----:B------:R-:W-:-:S03]  /*f630*/  IADD3 R5, R249, -0x14, RZ ;  /* 0xffffffecf9057810 */ /* 0x000fc60007ffe0ff */
[----:B------:R2:W-:Y:S04]  /*f640*/  LDGSTS.E [R4+0x1d580], desc[UR10][R162.64], !P2 ;  /* 0x1d580000a2047fae */ /* 0x0005e8000d12184a */
        /* <DEDUP_REMOVED lines=45> */
[----:B-1----:R-:W-:-:S03]  /*f920*/  IMAD.WIDE R156, R247, 0x4, R244 ;  /* 0x00000004f79c7825 */ /* 0x002fc600078e02f4 */
[----:B------:R1:W-:Y:S01]  /*f930*/  LDGSTS.E [R4+0x1f580], desc[UR10][R164.64], !P3 ;  /* 0x1f580000a4047fae */ /* 0x0003e2000d92184a */
[----:B------:R-:W-:-:S03]  /*f940*/  IMAD R247, R2, 0x3, RZ ;  /* 0x0000000302f77824 */ /* 0x000fc600078e02ff */
[----:B------:R1:W-:Y:S04]  /*f950*/  LDGSTS.E [R4+0x1f600], desc[UR10][R162.64], !P3 ;  /* 0x1f600000a2047fae */ /* 0x0003e8000d92184a */
[----:B------:R1:W-:Y:S04]  /*f960*/  LDGSTS.E [R4+0x1f680], desc[UR10][R160.64], !P3 ;  /* 0x1f680000a0047fae */ /* 0x0003e8000d92184a */
[----:B------:R1:W-:Y:S04]  /*f970*/  LDGSTS.E [R4+0x1f700], desc[UR10][R158.64], !P3 ;  /* 0x1f7000009e047fae */ /* 0x0003e8000d92184a */
[----:B------:R1:W-:Y:S01]  /*f980*/  LDGSTS.E [R4+0x1f780], desc[UR10][R156.64], !P3 ;  /* 0x1f7800009c047fae */ /* 0x0003e2000d92184a */
[----:B------:R-:W-:-:S02]  /*f990*/  ISETP.GE.U32.AND P3, PT, R5, 0x7fffffad, PT ;  /* 0x7fffffad0500780c */ /* 0x000fc40003f66070 */
[----:B------:R-:W-:Y:S01]  /*f9a0*/  LOP3.LUT R5, R246, 0x60, RZ, 0x3c, !PT ;  /* 0x00000060f6057812 */ /* 0x000fe200078e3cff */
[----:B------:R2:W-:Y:S04]  /*f9b0*/  STL.64 [R1+0xdb8], R154 ;  /* 0x000db89a01007387 */ /* 0x0005e80000100a00 */
[----:B------:R3:W-:Y:S01]  /*f9c0*/  STL.64 [R1+0xdb0], R186 ;  /* 0x000db0ba01007387 */ /* 0x0007e20000100a00 */
[----:B------:R-:W-:-:S03]  /*f9d0*/  VIADD R5, R5, UR5 ;  /* 0x0000000505057c36 */ /* 0x000fc60008000000 */
[----:B------:R4:W-:Y:S04]  /*f9e0*/  STL.64 [R1+0xda8], R184 ;  /* 0x000da8b801007387 */ /* 0x0009e80000100a00 */
[----:B------:R1:W-:Y:S01]  /*f9f0*/  STL.64 [R1+0xda0], R182 ;  /* 0x000da0b601007387 */ /* 0x0003e20000100a00 */
[----:B--2---:R-:W2:Y:S01]  /*fa00*/  LDC R155, c[0x0][0x230] ;  /* 0x00008c00ff9b7b82 */ /* 0x004ea20000000800 */
[C---:B---3--:R-:W-:Y:S02]  /*fa10*/  IMAD.WIDE R186, R247.reuse, 0x4, R214 ;  /* 0x00000004f7ba7825 */ /* 0x048fe400078e02d6 */
[----:B------:R3:W-:Y:S02]  /*fa20*/  STL.64 [R1+0xd98], R180 ;  /* 0x000d98b401007387 */ /* 0x0007e40000100a00 */
[----:B----4-:R-:W-:-:S02]  /*fa30*/  IMAD.WIDE R184, R247, 0x4, R216 ;  /* 0x00000004f7b87825 */ /* 0x010fc400078e02d8 */
[----:B------:R4:W-:Y:S01]  /*fa40*/  STL.64 [R1+0xd90], R178 ;  /* 0x000d90b201007387 */ /* 0x0009e20000100a00 */
[----:B------:R-:W2:Y:S01]  /*fa50*/  LDC R154, c[0x0][0x230] ;  /* 0x00008c00ff9a7b82 */ /* 0x000ea20000000800 */
[C---:B-1----:R-:W-:Y:S02]  /*fa60*/  IMAD.WIDE R182, R247.reuse, 0x4, R218 ;  /* 0x00000004f7b67825 */ /* 0x042fe400078e02da */
[----:B------:R1:W-:Y:S02]  /*fa70*/  STL.64 [R1+0xd88], R176 ;  /* 0x000d88b001007387 */ /* 0x0003e40000100a00 */
[C---:B---3--:R-:W-:Y:S02]  /*fa80*/  IMAD.WIDE R180, R247.reuse, 0x4, R220 ;  /* 0x00000004f7b47825 */ /* 0x048fe400078e02dc */
[----:B------:R3:W-:Y:S02]  /*fa90*/  STL.64 [R1+0xd80], R174 ;  /* 0x000d80ae01007387 */ /* 0x0007e40000100a00 */
[----:B----4-:R-:W-:-:S02]  /*faa0*/  IMAD.WIDE R178, R247, 0x4, R222 ;  /* 0x00000004f7b27825 */ /* 0x010fc400078e02de */
[----:B------:R4:W-:Y:S02]  /*fab0*/  STL.64 [R1+0xd78], R172 ;  /* 0x000d78ac01007387 */ /* 0x0009e40000100a00 */
[----:B-1----:R-:W-:Y:S02]  /*fac0*/  IMAD.WIDE R176, R247, 0x4, R224 ;  /* 0x00000004f7b07825 */ /* 0x002fe400078e02e0 */
[----:B------:R-:W-:Y:S02]  /*fad0*/  LDGSTS.E [R5+0x1800], desc[UR10][R186.64], !P4 ;  /* 0x01800000ba057fae */ /* 0x000fe4000e12184a */
[----:B--2---:R-:W-:Y:S02]  /*fae0*/  VIADD R249, R155, 0xffffffe8 ;  /* 0xffffffe89bf97836 */ /* 0x004fe40000000000 */
        /* <DEDUP_REMOVED lines=25> */
[----:B------:R-:W-:Y:S04]  /*fc80*/  STL.64 [R1+0x1438], R186 ;  /* 0x001438ba01007387 */ /* 0x000fe80000100a00 */
[----:B------:R1:W-:Y:S01]  /*fc90*/  LDGSTS.E [R5+0x1c80], desc[UR10][R168.64], !P4 ;  /* 0x01c80000a8057fae */ /* 0x0003e2000e12184a */
[----:B---3--:R-:W-:-:S03]  /*fca0*/  IMAD.WIDE R156, R247, 0x4, R244 ;  /* 0x00000004f79c7825 */ /* 0x008fc600078e02f4 */
[----:B------:R2:W-:Y:S01]  /*fcb0*/  STL.64 [R1+0x1440], R184 ;  /* 0x001440b801007387 */ /* 0x0005e20000100a00 */
[----:B------:R-:W-:Y:S02]  /*fcc0*/  VIADD R247, R154, 0xffffffe4 ;  /* 0xffffffe49af77836 */ /* 0x000fe40000000000 */
[C---:B------:R-:W-:Y:S01]  /*fcd0*/  IMAD.WIDE R154, R248.reuse, 0x4, R244 ;  /* 0x00000004f89a7825 */ /* 0x040fe200078e02f4 */
[----:B------:R3:W-:Y:S04]  /*fce0*/  LDGSTS.E [R5+0x1d00], desc[UR10][R166.64], !P4 ;  /* 0x01d00000a6057fae */ /* 0x0007e8000e12184a */
        /* <DEDUP_REMOVED lines=14> */
[C---:B--2---:R-:W-:Y:S01]  /*fdd0*/  IMAD.WIDE R176, R248.reuse, 0x4, R222 ;  /* 0x00000004f8b07825 */ /* 0x044fe200078e02de */
[----:B------:R-:W-:Y:S02]  /*fde0*/  ISETP.GE.U32.AND P4, PT, R249, 0x7fffffa9, PT ;  /* 0x7fffffa9f900780c */ /* 0x000fe40003f86070 */
[----:B------:R2:W-:Y:S01]  /*fdf0*/  STL.64 [R1+0x1470], R172 ;  /* 0x001470ac01007387 */ /* 0x0005e20000100a00 */
[----:B------:R-:W1:Y:S01]  /*fe00*/  LDC R249, c[0x0][0x230] ;  /* 0x00008c00fff97b82 */ /* 0x000e620000000800 */
[----:B----4-:R-:W-:-:S02]  /*fe10*/  IMAD.WIDE R174, R248, 0x4, R224 ;  /* 0x00000004f8ae7825 */ /* 0x010fc400078e02e0 */
[----:B------:R4:W-:Y:S04]  /*fe20*/  LDGSTS.E [R5+0x3800], desc[UR10][R184.64], !P5 ;  /* 0x03800000b8057fae */ /* 0x0009e8000e92184a */
[----:B------:R3:W-:Y:S01]  /*fe30*/  STL.64 [R1+0x1478], R170 ;  /* 0x001478aa01007387 */ /* 0x0007e20000100a00 */
[----:B--2---:R-:W-:-:S03]  /*fe40*/  IMAD.WIDE R172, R248, 0x4, R226 ;  /* 0x00000004f8ac7825 */ /* 0x004fc600078e02e2 */
[----:B------:R2:W-:Y:S04]  /*fe50*/  LDGSTS.E [R5+0x3880], desc[UR10][R182.64], !P5 ;  /* 0x03880000b6057fae */ /* 0x0005e8000e92184a */
[----:B------:R4:W-:Y:S01]  /*fe60*/  STL.64 [R1+0x1480], R168 ;  /* 0x001480a801007387 */ /* 0x0009e20000100a00 */
[----:B---3--:R-:W-:-:S03]  /*fe70*/  IMAD.WIDE R170, R248, 0x4, R228 ;  /* 0x00000004f8aa7825 */ /* 0x008fc600078e02e4 */
[----:B------:R3:W-:Y:S01]  /*fe80*/  LDGSTS.E [R5+0x3900], desc[UR10][R180.64], !P5 ;  /* 0x03900000b4057fae */ /* 0x0007e2000e92184a */
[----:B-1----:R-:W-:-:S03]  /*fe90*/  IADD3 R249, R249, -0x20, RZ ;  /* 0xffffffe0f9f97810 */ /* 0x002fc60007ffe0ff */
        /* <DEDUP_REMOVED lines=18> */
[----:B------:R1:W-:Y:S01]  /*ffc0*/  LDGSTS.E [R5+0x3c80], desc[UR10][R166.64], !P5 ;  /* 0x03c80000a6057fae */ /* 0x0003e2000e92184a */
[----:B--2---:R-:W-:-:S03]  /*ffd0*/  IMAD.WIDE R156, R248, 0x4, R242 ;  /* 0x00000004f89c7825 */ /* 0x004fc600078e02f2 */
[----:B------:R2:W-:Y:S01]  /*ffe0*/  LDGSTS.E [R5+0x3d00], desc[UR10][R164.64], !P5 ;  /* 0x03d00000a4057fae */ /* 0x0005e2000e92184a */
[----:B------:R-:W-:-:S03]  /*fff0*/  IMAD R248, R2, 0xf, RZ ;  /* 0x0000000f02f87824 */ /* 0x000fc600078e02ff */
[----:B------:R3:W-:Y:S04]  /*10000*/  STL.64 [R1+0x14b8], R184 ;  /* 0x0014b8b801007387 */ /* 0x0007e80000100a00 */
[----:B------:R2:W-:Y:S04]  /*10010*/  LDGSTS.E [R5+0x3d80], desc[UR10][R162.64], !P5 ;  /* 0x03d80000a2057fae */ /* 0x0005e8000e92184a */
[----:B------:R4:W-:Y:S04]  /*10020*/  STL.64 [R1+0x14c0], R182 ;  /* 0x0014c0b601007387 */ /* 0x0009e80000100a00 */
[----:B------:R-:W-:Y:S04]  /*10030*/  LDGSTS.E [R5+0x3e00], desc[UR10][R160.64], !P5 ;  /* 0x03e00000a0057fae */ /* 0x000fe8000e92184a */
[----:B------:R1:W-:Y:S04]  /*10040*/  STL.64 [R1+0x14c8], R180 ;  /* 0x0014c8b401007387 */ /* 0x0003e80000100a00 */
[----:B------:R-:W-:Y:S04]  /*10050*/  LDGSTS.E [R5+0x3e80], desc[UR10][R158.64], !P5 ;  /* 0x03e800009e057fae */ /* 0x000fe8000e92184a */
[----:B------:R2:W-:Y:S04]  /*10060*/  STL.64 [R1+0x14d0], R178 ;  /* 0x0014d0b201007387 */ /* 0x0005e80000100a00 */
[----:B------:R-:W-:Y:S04]  /*10070*/  LDGSTS.E [R5+0x3f00], desc[UR10][R156.64], !P5 ;  /* 0x03f000009c057fae */ /* 0x000fe8000e92184a */
[----:B------:R2:W-:Y:S04]  /*10080*/  STL.64 [R1+0x14d8], R176 ;  /* 0x0014d8b001007387 */ /* 0x0005e80000100a00 */
[----:B------:R2:W-:Y:S01]  /*10090*/  LDGSTS.E [R5+0x3f80], desc[UR10][R154.64], !P5 ;  /* 0x03f800009a057fae */ /* 0x0005e2000e92184a */
[----:B------:R-:W-:Y:S01]  /*100a0*/  ISETP.GE.U32.AND P5, PT, R247, 0x7fffffa5, PT ;  /* 0x7fffffa5f700780c */ /* 0x000fe20003fa6070 */
[----:B------:R-:W-:-:S02]  /*100b0*/  IMAD R247, R2, 0xb, RZ ;  /* 0x0000000b02f77824 */ /* 0x000fc400078e02ff */
[----:B------:R2:W-:Y:S02]  /*100c0*/  STL.64 [R1+0x14e0], R174 ;  /* 0x0014e0ae01007387 */ /* 0x0005e40000100a00 */
[C---:B------:R-:W-:Y:S02]  /*100d0*/  IMAD.WIDE R186, R247.reuse, 0x4, R214 ;  /* 0x00000004f7ba7825 */ /* 0x040fe400078e02d6 */
[----:B------:R2:W-:Y:S02]  /*100e0*/  STL.64 [R1+0x14e8], R172 ;  /* 0x0014e8ac01007387 */ /* 0x0005e40000100a00 */
[C---:B---3--:R-:W-:Y:S02]  /*100f0*/  IMAD.WIDE R184, R247.reuse, 0x4, R216 ;  /* 0x00000004f7b87825 */ /* 0x048fe400078e02d8 */
[----:B------:R3:W-:Y:S02]  /*10100*/  STL.64 [R1+0x14f0], R170 ;  /* 0x0014f0aa01007387 */ /* 0x0007e40000100a00 */
[----:B----4-:R-:W-:-:S02]  /*10110*/  IMAD.WIDE R182, R247, 0x4, R218 ;  /* 0x00000004f7b67825 */ /* 0x010fc400078e02da */
[----:B------:R4:W-:Y:S02]  /*10120*/  STL.64 [R1+0x14f8], R168 ;  /* 0x0014f8a801007387 */ /* 0x0009e40000100a00 */
[C---:B-1----:R-:W-:Y:S02]  /*10130*/  IMAD.WIDE R180, R247.reuse, 0x4, R220 ;  /* 0x00000004f7b47825 */ /* 0x042fe400078e02dc */
[----:B------:R1:W-:Y:S02]  /*10140*/  STL.64 [R1+0x1500], R166 ;  /* 0x001500a601007387 */ /* 0x0003e40000100a00 */
[C---:B--2---:R-:W-:Y:S02]  /*10150*/  IMAD.WIDE R178, R247.reuse, 0x4, R222 ;  /* 0x00000004f7b27825 */ /* 0x044fe400078e02de */
[----:B------:R2:W-:Y:S02]  /*10160*/  STL.64 [R1+0x1508], R164 ;  /* 0x001508a401007387 */ /* 0x0005e40000100a00 */
[----:B------:R-:W-:-:S02]  /*10170*/  IMAD.WIDE R176, R247, 0x4, R224 ;  /* 0x00000004f7b07825 */ /* 0x000fc400078e02e0 */
[----:B------:R2:W-:Y:S02]  /*10180*/  STL.64 [R1+0x1510], R162 ;  /* 0x001510a201007387 */ /* 0x0005e40000100a00 */
[C---:B------:R-:W-:Y:S02]  /*10190*/  IMAD.WIDE R174, R247.reuse, 0x4, R226 ;  /* 0x00000004f7ae7825 */ /* 0x040fe400078e02e2 */
[----:B------:R-:W-:Y:S02]  /*101a0*/  STL.64 [R1+0x1518], R160 ;  /* 0x001518a001007387 */ /* 0x000fe40000100a00 */
[C---:B------:R-:W-:Y:S02]  /*101b0*/  IMAD.WIDE R172, R247.reuse, 0x4, R228 ;  /* 0x00000004f7ac7825 */ /* 0x040fe400078e02e4 */
[----:B------:R-:W-:Y:S02]  /*101c0*/  STL.64 [R1+0x1520], R158 ;  /* 0x0015209e01007387 */ /* 0x000fe40000100a00 */
[----:B---3--:R-:W-:-:S02]  /*101d0*/  IMAD.WIDE R170, R247, 0x4, R230 ;  /* 0x00000004f7aa7825 */ /* 0x008fc400078e02e6 */
[----:B------:R-:W-:Y:S02]  /*101e0*/  STL.64 [R1+0x1528], R156 ;  /* 0x0015289c01007387 */ /* 0x000fe40000100a00 */
[C---:B----4-:R-:W-:Y:S02]  /*101f0*/  IMAD.WIDE R168, R247.reuse, 0x4, R232 ;  /* 0x00000004f7a87825 */ /* 0x050fe400078e02e8 */
[----:B------:R3:W-:Y:S02]  /*10200*/  STL.64 [R1+0x1530], R154 ;  /* 0x0015309a01007387 */ /* 0x0007e40000100a00 */
[C---:B-1----:R-:W-:Y:S02]  /*10210*/  IMAD.WIDE R166, R247.reuse, 0x4, R234 ;  /* 0x00000004f7a67825 */ /* 0x042fe400078e02ea */
[----:B------:R-:W-:Y:S02]  /*10220*/  LDGSTS.E [R5+0x5800], desc[UR10][R186.64], !P6 ;  /* 0x05800000ba057fae */ /* 0x000fe4000f12184a */
[----:B--2---:R-:W-:-:S02]  /*10230*/  IMAD.WIDE R164, R247, 0x4, R236 ;  /* 0x00000004f7a47825 */ /* 0x004fc400078e02ec */
[----:B------:R1:W-:Y:S02]  /*10240*/  LDGSTS.E [R5+0x5880], desc[UR10][R184.64], !P6 ;  /* 0x05880000b8057fae */ /* 0x0003e4000f12184a */
[C---:B------:R-:W-:Y:S01]  /*10250*/  IMAD.WIDE R162, R247.reuse, 0x4, R238 ;  /* 0x00000004f7a27825 */ /* 0x040fe200078e02ee */
[----:B---3--:R-:W2:Y:S01]  /*10260*/  LDC R154, c[0x0][0x230] ;  /* 0x00008c00ff9a7b82 */ /* 0x008ea20000000800 */
[----:B------:R3:W-:Y:S02]  /*10270*/  LDGSTS.E [R5+0x5900], desc[UR10][R182.64], !P6 ;  /* 0x05900000b6057fae */ /* 0x0007e4000f12184a */
[C---:B------:R-:W-:Y:S02]  /*10280*/  IMAD.WIDE R160, R247.reuse, 0x4, R240 ;  /* 0x00000004f7a07825 */ /* 0x040fe400078e02f0 */
[----:B------:R4:W-:Y:S02]  /*10290*/  LDGSTS.E [R5+0x5980], desc[UR10][R180.64], !P6 ;  /* 0x05980000b4057fae */ /* 0x0009e4000f12184a */
[----:B------:R-:W-:-:S02]  /*102a0*/  IMAD.WIDE R158, R247, 0x4, R242 ;  /* 0x00000004f79e7825 */ /* 0x000fc400078e02f2 */
[----:B------:R4:W-:Y:S02]  /*102b0*/  LDGSTS.E [R5+0x5a00], desc[UR10][R178.64], !P6 ;  /* 0x05a00000b2057fae */ /* 0x0009e4000f12184a */
[----:B------:R-:W-:Y:S02]  /*102c0*/  IMAD.WIDE R156, R247, 0x4, R244 ;  /* 0x00000004f79c7825 */ /* 0x000fe400078e02f4 */
[----:B------:R4:W-:Y:S04]  /*102d0*/  LDGSTS.E [R5+0x5a80], desc[UR10][R176.64], !P6 ;  /* 0x05a80000b0057fae */ /* 0x0009e8000f12184a */
[----:B------:R4:W-:Y:S04]  /*102e0*/  LDGSTS.E [R5+0x5b00], desc[UR10][R174.64], !P6 ;  /* 0x05b00000ae057fae */ /* 0x0009e8000f12184a */
[----:B------:R4:W-:Y:S01]  /*102f0*/  LDGSTS.E [R5+0x5b80], desc[UR10][R172.64], !P6 ;  /* 0x05b80000ac057fae */ /* 0x0009e2000f12184a */
[----:B--2---:R-:W-:-:S03]  /*10300*/  VIADD R247, R154, 0xffffffdc ;  /* 0xffffffdc9af77836 */ /* 0x004fc60000000000 */
[----:B------:R2:W-:Y:S01]  /*10310*/  LDGSTS.E [R5+0x5c00], desc[UR10][R170.64], !P6 ;  /* 0x05c00000aa057fae */ /* 0x0005e2000f12184a */
[----:B------:R-:W-:-:S03]  /*10320*/  IMAD.WIDE R154, R248, 0x4, R244 ;  /* 0x00000004f89a7825 */ /* 0x000fc600078e02f4 */
        /* <DEDUP_REMOVED lines=28> */
[----:B--2---:R-:W-:-:S03]  /*104f0*/  IMAD.WIDE R170, R248, 0x4, R228 ;  /* 0x00000004f8aa7825 */ /* 0x004fc600078e02e4 */
[----:B------:R2:W-:Y:S01]  /*10500*/  LDGSTS.E [R5+0x7900], desc[UR10][R180.64], !P2 ;  /* 0x07900000b4057fae */ /* 0x0005e2000d12184a */
[----:B-1----:R-:W-:-:S03]  /*10510*/  VIADD R249, R249, 0xffffffd8 ;  /* 0xffffffd8f9f97836 */ /* 0x002fc60000000000 */
[----:B------:R1:W-:Y:S01]  /*10520*/  STL.64 [R1+0x1588], R166 ;  /* 0x001588a601007387 */ /* 0x0003e20000100a00 */
[----:B---3--:R-:W-:-:S03]  /*10530*/  IMAD.WIDE R168, R248, 0x4, R230 ;  /* 0x00000004f8a87825 */ /* 0x008fc600078e02e6 */
        /* <DEDUP_REMOVED lines=14> */
[----:B-1----:R-:W-:-:S03]  /*10620*/  IMAD.WIDE R158, R248, 0x4, R240 ;  /* 0x00000004f89e7825 */ /* 0x002fc600078e02f0 */
[----:B------:R1:W-:Y:S04]  /*10630*/  LDGSTS.E [R5+0x7c00], desc[UR10][R168.64], !P2 ;  /* 0x07c00000a8057fae */ /* 0x0003e8000d12184a */
[----:B------:R1:W-:Y:S01]  /*10640*/  LDGSTS.E [R5+0x7c80], desc[UR10][R166.64], !P2 ;  /* 0x07c80000a6057fae */ /* 0x0003e2000d12184a */
[----:B----4-:R-:W-:-:S03]  /*10650*/  IMAD.WIDE R156, R248, 0x4, R242 ;  /* 0x00000004f89c7825 */ /* 0x010fc600078e02f2 */
        /* <DEDUP_REMOVED lines=17> */
[C---:B--2---:R-:W-:Y:S02]  /*10770*/  IMAD.WIDE R184, R247.reuse, 0x4, R216 ;  /* 0x00000004f7b87825 */ /* 0x044fe400078e02d8 */
[----:B------:R2:W-:Y:S02]  /*10780*/  STL.64 [R1+0x15f0], R170 ;  /* 0x0015f0aa01007387 */ /* 0x0005e40000100a00 */
[----:B---3--:R-:W-:-:S02]  /*10790*/  IMAD.WIDE R182, R247, 0x4, R218 ;  /* 0x00000004f7b67825 */ /* 0x008fc400078e02da */
[----:B------:R3:W-:Y:S02]  /*107a0*/  STL.64 [R1+0x15f8], R168 ;  /* 0x0015f8a801007387 */ /* 0x0007e40000100a00 */
[C---:B-1----:R-:W-:Y:S02]  /*107b0*/  IMAD.WIDE R180, R247.reuse, 0x4, R220 ;  /* 0x00000004f7b47825 */ /* 0x042fe400078e02dc */
[----:B------:R1:W-:Y:S02]  /*107c0*/  STL.64 [R1+0x1600], R166 ;  /* 0x001600a601007387 */ /* 0x0003e40000100a00 */
[C---:B----4-:R-:W-:Y:S02]  /*107d0*/  IMAD.WIDE R178, R247.reuse, 0x4, R222 ;  /* 0x00000004f7b27825 */ /* 0x050fe400078e02de */
[----:B------:R4:W-:Y:S02]  /*107e0*/  STL.64 [R1+0x1608], R164 ;  /* 0x001608a401007387 */ /* 0x0009e40000100a00 */
[----:B------:R-:W-:-:S02]  /*107f0*/  IMAD.WIDE R176, R247, 0x4, R224 ;  /* 0x00000004f7b07825 */ /* 0x000fc400078e02e0 */
[----:B------:R4:W-:Y:S02]  /*10800*/  STL.64 [R1+0x1610], R162 ;  /* 0x001610a201007387 */ /* 0x0009e40000100a00 */
[C---:B------:R-:W-:Y:S02]  /*10810*/  IMAD.WIDE R174, R247.reuse, 0x4, R226 ;  /* 0x00000004f7ae7825 */ /* 0x040fe400078e02e2 */
[----:B------:R-:W-:Y:S02]  /*10820*/  STL.64 [R1+0x1618], R160 ;  /* 0x001618a001007387 */ /* 0x000fe40000100a00 */
[C---:B------:R-:W-:Y:S02]  /*10830*/  IMAD.WIDE R172, R247.reuse, 0x4, R228 ;  /* 0x00000004f7ac7825 */ /* 0x040fe400078e02e4 */
[----:B------:R-:W-:Y:S02]  /*10840*/  STL.64 [R1+0x1620], R158 ;  /* 0x0016209e01007387 */ /* 0x000fe40000100a00 */
[----:B--2---:R-:W-:-:S02]  /*10850*/  IMAD.WIDE R170, R247, 0x4, R230 ;  /* 0x00000004f7aa7825 */ /* 0x004fc400078e02e6 */
[----:B------:R-:W-:Y:S02]  /*10860*/  STL.64 [R1+0x1628], R156 ;  /* 0x0016289c01007387 */ /* 0x000fe40000100a00 */
[C---:B---3--:R-:W-:Y:S02]  /*10870*/  IMAD.WIDE R168, R247.reuse, 0x4, R232 ;  /* 0x00000004f7a87825 */ /* 0x048fe400078e02e8 */
[----:B------:R2:W-:Y:S02]  /*10880*/  STL.64 [R1+0x1630], R154 ;  /* 0x0016309a01007387 */ /* 0x0005e40000100a00 */
[C---:B-1----:R-:W-:Y:S02]  /*10890*/  IMAD.WIDE R166, R247.reuse, 0x4, R234 ;  /* 0x00000004f7a67825 */ /* 0x042fe400078e02ea */
[----:B------:R-:W-:Y:S02]  /*108a0*/  LDGSTS.E [R5+0x9800], desc[UR10][R186.64], !P3 ;  /* 0x09800000ba057fae */ /* 0x000fe4000d92184a */
[----:B----4-:R-:W-:-:S02]  /*108b0*/  IMAD.WIDE R164, R247, 0x4, R236 ;  /* 0x00000004f7a47825 */ /* 0x010fc400078e02ec */
[----:B------:R1:W-:Y:S02]  /*108c0*/  LDGSTS.E [R5+0x9880], desc[UR10][R184.64], !P3 ;  /* 0x09880000b8057fae */ /* 0x0003e4000d92184a */
[C---:B------:R-:W-:Y:S01]  /*108d0*/  IMAD.WIDE R162, R247.reuse, 0x4, R238 ;  /* 0x00000004f7a27825 */ /* 0x040fe200078e02ee */
[----:B--2---:R-:W2:Y:S01]  /*108e0*/  LDC R154, c[0x0][0x230] ;  /* 0x00008c00ff9a7b82 */ /* 0x004ea20000000800 */
        /* <DEDUP_REMOVED lines=42> */
[----:B-1----:R-:W-:-:S03]  /*10b90*/  IADD3 R249, R249, -0x30, RZ ;  /* 0xffffffd0f9f97810 */ /* 0x002fc60007ffe0ff */
        /* <DEDUP_REMOVED lines=124> */
[----:B------:R4:W-:Y:S01]  /*11360*/  STL.64 [R1+0x18b8], R184 ;  /* 0x0018b8b801007387 */ /* 0x0009e20000100a00 */
[----:B------:R-:W-:-:S03]  /*11370*/  IMAD R248, R2, 0x27, RZ ;  /* 0x0000002702f87824 */ /* 0x000fc600078e02ff */
        /* <DEDUP_REMOVED lines=16> */
[C---:B----4-:R-:W-:Y:S02]  /*11480*/  IMAD.WIDE R184, R247.reuse, 0x4, R216 ;  /* 0x00000004f7b87825 */ /* 0x050fe400078e02d8 */
[----:B------:R4:W-:Y:S02]  /*11490*/  STL.64 [R1+0x1878], R168 ;  /* 0x001878a801007387 */ /* 0x0009e40000100a00 */
[----:B--2---:R-:W-:-:S02]  /*114a0*/  IMAD.WIDE R182, R247, 0x4, R218 ;  /* 0x00000004f7b67825 */ /* 0x004fc400078e02da */
[----:B------:R2:W-:Y:S02]  /*114b0*/  STL.64 [R1+0x1870], R166 ;  /* 0x001870a601007387 */ /* 0x0005e40000100a00 */
[C---:B---3--:R-:W-:Y:S02]  /*114c0*/  IMAD.WIDE R180, R247.reuse, 0x4, R220 ;  /* 0x00000004f7b47825 */ /* 0x048fe400078e02dc */
[----:B------:R3:W-:Y:S02]  /*114d0*/  STL.64 [R1+0x1868], R164 ;  /* 0x001868a401007387 */ /* 0x0007e40000100a00 */
[C---:B-1----:R-:W-:Y:S02]  /*114e0*/  IMAD.WIDE R178, R247.reuse, 0x4, R222 ;  /* 0x00000004f7b27825 */ /* 0x042fe400078e02de */
[----:B------:R-:W-:Y:S02]  /*114f0*/  STL.64 [R1+0x1860], R162 ;  /* 0x001860a201007387 */ /* 0x000fe40000100a00 */
[----:B------:R-:W-:-:S02]  /*11500*/  IMAD.WIDE R176, R247, 0x4, R224 ;  /* 0x00000004f7b07825 */ /* 0x000fc400078e02e0 */
[----:B------:R-:W-:Y:S02]  /*11510*/  STL.64 [R1+0x1858], R160 ;  /* 0x001858a001007387 */ /* 0x000fe40000100a00 */
[C---:B------:R-:W-:Y:S02]  /*11520*/  IMAD.WIDE R174, R247.reuse, 0x4, R226 ;  /* 0x00000004f7ae7825 */ /* 0x040fe400078e02e2 */
[----:B------:R-:W-:Y:S02]  /*11530*/  STL.64 [R1+0x1850], R158 ;  /* 0x0018509e01007387 */ /* 0x000fe40000100a00 */
[C---:B------:R-:W-:Y:S02]  /*11540*/  IMAD.WIDE R172, R247.reuse, 0x4, R228 ;  /* 0x00000004f7ac7825 */ /* 0x040fe400078e02e4 */
[----:B------:R-:W-:Y:S02]  /*11550*/  STL.64 [R1+0x1848], R156 ;  /* 0x0018489c01007387 */ /* 0x000fe40000100a00 */
[----:B------:R-:W-:-:S02]  /*11560*/  IMAD.WIDE R170, R247, 0x4, R230 ;  /* 0x00000004f7aa7825 */ /* 0x000fc400078e02e6 */
[----:B------:R1:W-:Y:S02]  /*11570*/  STL.64 [R1+0x1840], R154 ;  /* 0x0018409a01007387 */ /* 0x0003e40000100a00 */
[C---:B----4-:R-:W-:Y:S02]  /*11580*/  IMAD.WIDE R168, R247.reuse, 0x4, R232 ;  /* 0x00000004f7a87825 */ /* 0x050fe400078e02e8 */
[----:B------:R4:W-:Y:S02]  /*11590*/  STL.64 [R1+0x1838], R186 ;  /* 0x001838ba01007387 */ /* 0x0009e40000100a00 */
[C---:B--2---:R-:W-:Y:S02]  /*115a0*/  IMAD.WIDE R166, R247.reuse, 0x4, R234 ;  /* 0x00000004f7a67825 */ /* 0x044fe400078e02ea */
[----:B------:R2:W-:Y:S02]  /*115b0*/  STL.64 [R1+0x1830], R184 ;  /* 0x001830b801007387 */ /* 0x0005e40000100a00 */
[----:B---3--:R-:W-:-:S02]  /*115c0*/  IMAD.WIDE R164, R247, 0x4, R236 ;  /* 0x00000004f7a47825 */ /* 0x008fc400078e02ec */
[----:B------:R4:W-:Y:S01]  /*115d0*/  LDGSTS.E [R5+0x11800], desc[UR10][R186.64], !P2 ;  /* 0x11800000ba057fae */ /* 0x0009e2000d12184a */
[----:B-1----:R-:W1:Y:S01]  /*115e0*/  LDC R155, c[0x0][0x230] ;  /* 0x00008c00ff9b7b82 */ /* 0x002e620000000800 */
[C---:B------:R-:W-:Y:S02]  /*115f0*/  IMAD.WIDE R162, R247.reuse, 0x4, R238 ;  /* 0x00000004f7a27825 */ /* 0x040fe400078e02ee */
[----:B------:R3:W-:Y:S02]  /*11600*/  STL.64 [R1+0x1828], R182 ;  /* 0x001828b601007387 */ /* 0x0007e40000100a00 */
[C---:B------:R-:W-:Y:S02]  /*11610*/  IMAD.WIDE R160, R247.reuse, 0x4, R240 ;  /* 0x00000004f7a07825 */ /* 0x040fe400078e02f0 */
[----:B------:R2:W-:Y:S01]  /*11620*/  LDGSTS.E [R5+0x11880], desc[UR10][R184.64], !P2 ;  /* 0x11880000b8057fae */ /* 0x0005e2000d12184a */
[----:B------:R-:W1:Y:S01]  /*11630*/  LDC R154, c[0x0][0x230] ;  /* 0x00008c00ff9a7b82 */ /* 0x000e620000000800 */
[----:B------:R-:W-:-:S02]  /*11640*/  IMAD.WIDE R158, R247, 0x4, R242 ;  /* 0x00000004f79e7825 */ /* 0x000fc400078e02f2 */
[----:B------:R3:W-:Y:S02]  /*11650*/  STL.64 [R1+0x1820], R180 ;  /* 0x001820b401007387 */ /* 0x0007e40000100a00 */
[----:B------:R-:W-:Y:S02]  /*11660*/  IMAD.WIDE R156, R247, 0x4, R244 ;  /* 0x00000004f79c7825 */ /* 0x000fe400078e02f4 */
[----:B------:R3:W-:Y:S02]  /*11670*/  LDGSTS.E [R5+0x11900], desc[UR10][R182.64], !P2 ;  /* 0x11900000b6057fae */ /* 0x0007e4000d12184a */
[C---:B----4-:R-:W-:Y:S02]  /*11680*/  IMAD.WIDE R186, R248.reuse, 0x4, R214 ;  /* 0x00000004f8ba7825 */ /* 0x050fe400078e02d6 */
[----:B------:R4:W-:Y:S02]  /*11690*/  STL.64 [R1+0x1818], R178 ;  /* 0x001818b201007387 */ /* 0x0009e40000100a00 */
[----:B--2---:R-:W-:-:S02]  /*116a0*/  IMAD.WIDE R184, R248, 0x4, R216 ;  /* 0x00000004f8b87825 */ /* 0x004fc400078e02d8 */
[----:B------:R2:W-:Y:S02]  /*116b0*/  LDGSTS.E [R5+0x11980], desc[UR10][R180.64], !P2 ;  /* 0x11980000b4057fae */ /* 0x0005e4000d12184a */
[----:B------:R-:W-:Y:S02]  /*116c0*/  IMAD R247, R2, 0x2b, RZ ;  /* 0x0000002b02f77824 */ /* 0x000fe400078e02ff */
        /* <DEDUP_REMOVED lines=34> */
[----:B--2---:R-:W-:Y:S01]  /*118f0*/  IMAD.WIDE R160, R248, 0x4, R240 ;  /* 0x00000004f8a07825 */ /* 0x004fe200078e02f0 */
[----:B------:R-:W-:Y:S02]  /*11900*/  ISETP.GE.U32.AND P2, PT, R249, 0x7fffff89, PT ;  /* 0x7fffff89f900780c */ /* 0x000fe40003f46070 */
[----:B------:R-:W-:Y:S01]  /*11910*/  STL.64 [R1+0x17b8], R186 ;  /* 0x0017b8ba01007387 */ /* 0x000fe20000100a00 */
[----:B------:R-:W-:-:S03]  /*11920*/  VIADD R249, R155, 0xffffffc0 ;  /* 0xffffffc09bf97836 */ /* 0x000fc60000000000 */
[----:B------:R2:W-:Y:S01]  /*11930*/  STL.64 [R1+0x17b0], R184 ;  /* 0x0017b0b801007387 */ /* 0x0005e20000100a00 */
[----:B---3--:R-:W-:-:S03]  /*11940*/  IMAD.WIDE R158, R248, 0x4, R242 ;  /* 0x00000004f89e7825 */ /* 0x008fc600078e02f2 */
[----:B------:R-:W-:Y:S01]  /*11950*/  LDGSTS.E [R5+0x13800], desc[UR10][R186.64], !P3 ;  /* 0x13800000ba057fae */ /* 0x000fe2000d92184a */
[----:B-1----:R-:W-:-:S03]  /*11960*/  IMAD.WIDE R156, R248, 0x4, R244 ;  /* 0x00000004f89c7825 */ /* 0x002fc600078e02f4 */
[----:B------:R1:W-:Y:S01]  /*11970*/  STL.64 [R1+0x17a8], R182 ;  /* 0x0017a8b601007387 */ /* 0x0003e20000100a00 */
[----:B------:R-:W-:-:S03]  /*11980*/  IMAD R248, R2, 0x2f, RZ ;  /* 0x0000002f02f87824 */ /* 0x000fc600078e02ff */
[----:B------:R2:W-:Y:S01]  /*11990*/  LDGSTS.E [R5+0x13880], desc[UR10][R184.64], !P3 ;  /* 0x13880000b8057fae */ /* 0x0005e2000d92184a */
[----:B------:R-:W3:Y:S03]  /*119a0*/  S2R R213, SR_TID.X ;  /* 0x0000000000d57919 */ /* 0x000ee60000002100 */
[----:B------:R4:W-:Y:S04]  /*119b0*/  STL.64 [R1+0x17a0], R180 ;  /* 0x0017a0b401007387 */ /* 0x0009e80000100a00 */
[----:B------:R1:W-:Y:S01]  /*119c0*/  LDGSTS.E [R5+0x13900], desc[UR10][R182.64], !P3 ;  /* 0x13900000b6057fae */ /* 0x0003e2000d92184a */
[----:B--2---:R-:W-:-:S03]  /*119d0*/  IMAD.WIDE R184, R247, 0x4, R214 ;  /* 0x00000004f7b87825 */ /* 0x004fc600078e02d6 */
[----:B------:R2:W-:Y:S04]  /*119e0*/  STL.64 [R1+0x1798], R178 ;  /* 0x001798b201007387 */ /* 0x0005e80000100a00 */
[----:B------:R4:W-:Y:S04]  /*119f0*/  LDGSTS.E [R5+0x13980], desc[UR10][R180.64], !P3 ;  /* 0x13980000b4057fae */ /* 0x0009e8000d92184a */
[----:B------:R2:W-:Y:S01]  /*11a00*/  STL.64 [R1+0x1790], R176 ;  /* 0x001790b001007387 */ /* 0x0005e20000100a00 */
[----:B-1----:R-:W-:-:S03]  /*11a10*/  IMAD.WIDE R182, R247, 0x4, R216 ;  /* 0x00000004f7b67825 */ /* 0x002fc600078e02d8 */
[----:B------:R2:W-:Y:S04]  /*11a20*/  LDGSTS.E [R5+0x13a00], desc[UR10][R178.64], !P3 ;  /* 0x13a00000b2057fae */ /* 0x0005e8000d92184a */
[----:B------:R1:W-:Y:S01]  /*11a30*/  STL.64 [R1+0x1788], R174 ;  /* 0x001788ae01007387 */ /* 0x0003e20000100a00 */
[----:B----4-:R-:W-:-:S03]  /*11a40*/  IMAD.WIDE R180, R247, 0x4, R218 ;  /* 0x00000004f7b47825 */ /* 0x010fc600078e02da */
[----:B------:R4:W-:Y:S01]  /*11a50*/  LDGSTS.E [R5+0x13a80], desc[UR10][R176.64], !P3 ;  /* 0x13a80000b0057fae */ /* 0x0009e2000d92184a */
[----:B---3--:R-:W-:-:S03]  /*11a60*/  LOP3.LUT R213, R213, 0x1f, RZ, 0xc0, !PT ;  /* 0x0000001fd5d57812 */ /* 0x008fc600078ec0ff */
        /* <DEDUP_REMOVED lines=27> */
[----:B------:R3:W-:Y:S01]  /*11c20*/  LDGSTS.E [R5+0x13f80], desc[UR10][R156.64], !P3 ;  /* 0x13f800009c057fae */ /* 0x0007e2000d92184a */
[C---:B----4-:R-:W-:Y:S01]  /*11c30*/  IMAD.WIDE R160, R247.reuse, 0x4, R238 ;  /* 0x00000004f7a07825 */ /* 0x050fe200078e02ee */
[----:B------:R-:W-:Y:S02]  /*11c40*/  ISETP.GE.AND P3, PT, R252, R249, PT ;  /* 0x000000f9fc00720c */ /* 0x000fe40003f66270 */
[----:B------:R2:W-:Y:S01]  /*11c50*/  STL.64 [R1+0x1c38], R184 ;  /* 0x001c38b801007387 */ /* 0x0005e20000100a00 */
[----:B------:R-:W-:Y:S01]  /*11c60*/  IADD3 R252, R154, -0x3c, RZ ;  /* 0xffffffc49afc7810 */ /* 0x000fe20007ffe0ff */
[----:B------:R-:W-:-:S02]  /*11c70*/  IMAD.WIDE R154, R247, 0x4, R244 ;  /* 0x00000004f79a7825 */ /* 0x000fc400078e02f4 */
[----:B------:R4:W-:Y:S02]  /*11c80*/  STL.64 [R1+0x1c30], R182 ;  /* 0x001c30b601007387 */ /* 0x0009e40000100a00 */
[C---:B-1----:R-:W-:Y:S02]  /*11c90*/  IMAD.WIDE R158, R247.reuse, 0x4, R240 ;  /* 0x00000004f79e7825 */ /* 0x042fe400078e02f0 */
[----:B------:R2:W-:Y:S02]  /*11ca0*/  LDGSTS.E [R5+0x15800], desc[UR10][R184.64], !P4 ;  /* 0x15800000b8057fae */ /* 0x0005e4000e12184a */
[----:B---3--:R-:W-:Y:S01]  /*11cb0*/  IMAD.WIDE R156, R247, 0x4, R242 ;  /* 0x00000004f79c7825 */ /* 0x008fe200078e02f2 */
[----:B------:R-:W-:Y:S01]  /*11cc0*/  SEL R247, RZ, 0x4, P3 ;  /* 0x00000004fff77807 */ /* 0x000fe20001800000 */
[----:B------:R1:W-:Y:S01]  /*11cd0*/  STL.64 [R1+0x1c28], R180 ;  /* 0x001c28b401007387 */ /* 0x0003e20000100a00 */
[----:B------:R-:W-:-:S03]  /*11ce0*/  ISETP.GE.U32.AND P3, PT, R249, 0x7fffff81, PT ;  /* 0x7fffff81f900780c */ /* 0x000fc60003f66070 */
        /* <DEDUP_REMOVED lines=41> */
[----:B------:R-:W-:Y:S01]  /*11f80*/  ISETP.GE.AND P4, PT, R213, R249, PT ;  /* 0x000000f9d500720c */ /* 0x000fe20003f86270 */
[----:B------:R-:W-:Y:S02]  /*11f90*/  IMAD R249, R2, 0x33, RZ ;  /* 0x0000003302f97824 */ /* 0x000fe400078e02ff */
[----:B------:R2:W-:Y:S01]  /*11fa0*/  STL.64 [R1+0x1bb8], R184 ;  /* 0x001bb8b801007387 */ /* 0x0005e20000100a00 */
[----:B----4-:R-:W-:-:S03]  /*11fb0*/  IMAD.WIDE R158, R248, 0x4, R240 ;  /* 0x00000004f89e7825 */ /* 0x010fc600078e02f0 */
[----:B------:R4:W-:Y:S01]  /*11fc0*/  STL.64 [R1+0x1bb0], R182 ;  /* 0x001bb0b601007387 */ /* 0x0009e20000100a00 */
[----:B-1----:R-:W-:-:S03]  /*11fd0*/  IMAD.WIDE R156, R248, 0x4, R242 ;  /* 0x00000004f89c7825 */ /* 0x002fc600078e02f2 */
[----:B------:R2:W-:Y:S01]  /*11fe0*/  LDGSTS.E [R5+0x17800], desc[UR10][R184.64], !P5 ;  /* 0x17800000b8057fae */ /* 0x0005e2000e92184a */
[----:B---3--:R-:W-:Y:S01]  /*11ff0*/  IMAD.WIDE R154, R248, 0x4, R244 ;  /* 0x00000004f89a7825 */ /* 0x008fe200078e02f4 */
[----:B------:R-:W-:Y:S02]  /*12000*/  SEL R248, RZ, 0x4, P4 ;  /* 0x00000004fff87807 */ /* 0x000fe40002000000 */
[----:B------:R1:W-:Y:S01]  /*12010*/  STL.64 [R1+0x1ba8], R180 ;  /* 0x001ba8b401007387 */ /* 0x0003e20000100a00 */
[----:B------:R-:W-:-:S03]  /*12020*/  PLOP3.LUT P4, PT, PT, PT, UP0, 0x80, 0x0 ;  /* 0x000000000000781c */ /* 0x000fc60003f8f008 */
[----:B------:R4:W-:Y:S01]  /*12030*/  LDGSTS.E [R5+0x17880], desc[UR10][R182.64], !P5 ;  /* 0x17880000b6057fae */ /* 0x0009e2000e92184a */
[----:B------:R-:W-:Y:S02]  /*12040*/  SEL R247, R247, RZ, P4 ;  /* 0x000000fff7f77207 */ /* 0x000fe40002000000 */
[----:B------:R-:W-:Y:S01]  /*12050*/  SEL R248, R248, RZ, P4 ;  /* 0x000000fff8f87207 */ /* 0x000fe20002000000 */
[----:B------:R3:W-:Y:S01]  /*12060*/  STL.64 [R1+0x1ba0], R178 ;  /* 0x001ba0b201007387 */ /* 0x0007e20000100a00 */
[----:B--2---:R-:W-:Y:S01]  /*12070*/  IMAD.WIDE R184, R249, 0x4, R214 ;  /* 0x00000004f9b87825 */ /* 0x004fe200078e02d6 */
[----:B------:R-:W-:Y:S02]  /*12080*/  ISETP.NE.U32.AND P4, PT, R247, RZ, PT ;  /* 0x000000fff700720c */ /* 0x000fe40003f85070 */
[----:B------:R1:W-:Y:S01]  /*12090*/  LDGSTS.E [R5+0x17900], desc[UR10][R180.64], !P5 ;  /* 0x17900000b4057fae */ /* 0x0003e2000e92184a */
[----:B------:R-:W-:-:S03]  /*120a0*/  IMAD R247, R2, 0x37, RZ ;  /* 0x0000003702f77824 */ /* 0x000fc600078e02ff */
[----:B------:R2:W-:Y:S01]  /*120b0*/  STL.64 [R1+0x1b98], R176 ;  /* 0x001b98b001007387 */ /* 0x0005e20000100a00 */
[----:B----4-:R-:W-:-:S03]  /*120c0*/  IMAD.WIDE R182, R249, 0x4, R216 ;  /* 0x00000004f9b67825 */ /* 0x010fc600078e02d8 */
[----:B------:R3:W-:Y:S01]  /*120d0*/  LDGSTS.E [R5+0x17980], desc[UR10][R178.64], !P5 ;  /* 0x17980000b2057fae */ /* 0x0007e2000e92184a */
[----:B------:R-:W-:-:S03]  /*120e0*/  IMAD.WIDE R186, R247, 0x4, R214 ;  /* 0x00000004f7ba7825 */ /* 0x000fc600078e02d6 */
        /* <DEDUP_REMOVED lines=35> */
[----:B------:R-:W-:Y:S02]  /*12320*/  ISETP.GE.U32.AND P5, PT, R252, 0x7fffff85, PT ;  /* 0x7fffff85fc00780c */ /* 0x000fe40003fa6070 */
[----:B------:R2:W-:Y:S01]  /*12330*/  STL.64 [R1+0x1b38], R184 ;  /* 0x001b38b801007387 */ /* 0x0005e20000100a00 */
[----:B------:R-:W4:Y:S03]  /*12340*/  LDC R252, c[0x0][0x230] ;  /* 0x00008c00fffc7b82 */ /* 0x000f260000000800 */
[----:B------:R4:W-:Y:S01]  /*12350*/  STL.64 [R1+0x1b30], R182 ;  /* 0x001b30b601007387 */ /* 0x0009e20000100a00 */
[----:B-1----:R-:W-:-:S03]  /*12360*/  IMAD.WIDE R156, R249, 0x4, R242 ;  /* 0x00000004f99c7825 */ /* 0x002fc600078e02f2 */
[----:B------:R2:W-:Y:S01]  /*12370*/  LDGSTS.E [R5+0x19800], desc[UR10][R184.64], !P6 ;  /* 0x19800000b8057fae */ /* 0x0005e2000f12184a */
[----:B---3--:R-:W-:-:S03]  /*12380*/  IMAD.WIDE R154, R249, 0x4, R244 ;  /* 0x00000004f99a7825 */ /* 0x008fc600078e02f4 */
[----:B------:R1:W-:Y:S04]  /*12390*/  STL.64 [R1+0x1b28], R180 ;  /* 0x001b28b401007387 */ /* 0x0003e80000100a00 */
[----:B------:R3:W-:Y:S04]  /*123a0*/  LDGSTS.E [R5+0x19880], desc[UR10][R182.64], !P6 ;  /* 0x19880000b6057fae */ /* 0x0007e8000f12184a */
[----:B------:R1:W-:Y:S01]  /*123b0*/  STL.64 [R1+0x1b20], R178 ;  /* 0x001b20b201007387 */ /* 0x0003e20000100a00 */
[----:B--2---:R-:W-:-:S03]  /*123c0*/  IMAD.WIDE R184, R247, 0x4, R216 ;  /* 0x00000004f7b87825 */ /* 0x004fc600078e02d8 */
[----:B------:R1:W-:Y:S01]  /*123d0*/  LDGSTS.E [R5+0x19900], desc[UR10][R180.64], !P6 ;  /* 0x19900000b4057fae */ /* 0x0003e2000f12184a */
[----:B----4-:R-:W-:Y:S02]  /*123e0*/  VIADD R249, R252, 0xffffffbf ;  /* 0xffffffbffcf97836 */ /* 0x010fe40000000000 */
[----:B------:R-:W2:Y:S01]  /*123f0*/  LDC R252, c[0x0][0x230] ;  /* 0x00008c00fffc7b82 */ /* 0x000ea20000000800 */
[----:B------:R4:W-:Y:S01]  /*12400*/  STL.64 [R1+0x1b18], R176 ;  /* 0x001b18b001007387 */ /* 0x0009e20000100a00 */
[----:B---3--:R-:W-:-:S03]  /*12410*/  IMAD.WIDE R182, R247, 0x4, R218 ;  /* 0x00000004f7b67825 */ /* 0x008fc600078e02da */
[----:B------:R3:W-:Y:S04]  /*12420*/  LDGSTS.E [R5+0x19980], desc[UR10][R178.64], !P6 ;  /* 0x19980000b2057fae */ /* 0x0007e8000f12184a */
[----:B------:R4:W-:Y:S01]  /*12430*/  STL.64 [R1+0x1b10], R174 ;  /* 0x001b10ae01007387 */ /* 0x0009e20000100a00 */
[----:B-1----:R-:W-:-:S03]  /*12440*/  IMAD.WIDE R180, R247, 0x4, R220 ;  /* 0x00000004f7b47825 */ /* 0x002fc600078e02dc */
[----:B------:R4:W-:Y:S04]  /*12450*/  LDGSTS.E [R5+0x19a00], desc[UR10][R176.64], !P6 ;  /* 0x19a00000b0057fae */ /* 0x0009e8000f12184a */
[----:B------:R1:W-:Y:S01]  /*12460*/  STL.64 [R1+0x1b08], R172 ;  /* 0x001b08ac01007387 */ /* 0x0003e20000100a00 */
[----:B---3--:R-:W-:-:S03]  /*12470*/  IMAD.WIDE R178, R247, 0x4, R222 ;  /* 0x00000004f7b27825 */ /* 0x008fc600078e02de */
[----:B------:R3:W-:Y:S01]  /*12480*/  LDGSTS.E [R5+0x19a80], desc[UR10][R174.64], !P6 ;  /* 0x19a80000ae057fae */ /* 0x0007e2000f12184a */
[----:B--2---:R-:W-:-:S03]  /*12490*/  IADD3 R252, R252, -0x4d, RZ ;  /* 0xffffffb3fcfc7810 */ /* 0x004fc60007ffe0ff */
        /* <DEDUP_REMOVED lines=28> */
[----:B------:R-:W-:Y:S01]  /*12660*/  ISETP.NE.U32.AND P6, PT, R248, RZ, PT ;  /* 0x000000fff800720c */ /* 0x000fe20003fc5070 */
[----:B------:R-:W-:Y:S02]  /*12670*/  IMAD R248, R2, 0x3b, RZ ;  /* 0x0000003b02f87824 */ /* 0x000fe400078e02ff */
[----:B------:R-:W-:Y:S01]  /*12680*/  STL.64 [R1+0x1ab8], R186 ;  /* 0x001ab8ba01007387 */ /* 0x000fe20000100a00 */
[----:B---3--:R-:W-:-:S03]  /*12690*/  IMAD.WIDE R158, R247, 0x4, R242 ;  /* 0x00000004f79e7825 */ /* 0x008fc600078e02f2 */
[----:B------:R3:W-:Y:S01]  /*126a0*/  STL.64 [R1+0x1ab0], R184 ;  /* 0x001ab0b801007387 */ /* 0x0007e20000100a00 */
[----:B-1----:R-:W-:Y:S01]  /*126b0*/  IMAD.WIDE R156, R247, 0x4, R244 ;  /* 0x00000004f79c7825 */ /* 0x002fe200078e02f4 */
[----:B--2---:R-:W1:Y:S02]  /*126c0*/  LDC R154, c[0x0][0x230] ;  /* 0x00008c00ff9a7b82 */ /* 0x004e640000000800 */
[----:B------:R2:W-:Y:S01]  /*126d0*/  STL.64 [R1+0x1aa8], R182 ;  /* 0x001aa8b601007387 */ /* 0x0005e20000100a00 */
[----:B------:R-:W-:-:S03]  /*126e0*/  IMAD R2, R2, 0x3f, RZ ;  /* 0x0000003f02027824 */ /* 0x000fc600078e02ff */
[----:B------:R4:W-:Y:S04]  /*126f0*/  STL.64 [R1+0x1aa0], R180 ;  /* 0x001aa0b401007387 */ /* 0x0009e80000100a00 */
[----:B------:R4:W-:Y:S04]  /*12700*/  STL.64 [R1+0x1a98], R178 ;  /* 0x001a98b201007387 */ /* 0x0009e80000100a00 */
[----:B------:R4:W-:Y:S04]  /*12710*/  STL.64 [R1+0x1a90], R176 ;  /* 0x001a90b001007387 */ /* 0x0009e80000100a00 */
[----:B------:R4:W-:Y:S04]  /*12720*/  STL.64 [R1+0x1a88], R174 ;  /* 0x001a88ae01007387 */ /* 0x0009e80000100a00 */
[----:B------:R-:W-:Y:S01]  /*12730*/  LDGSTS.E [R5+0x1b800], desc[UR10][R186.64], !P2 ;  /* 0x1b800000ba057fae */ /* 0x000fe2000d12184a */
[----:B-1----:R-:W-:-:S03]  /*12740*/  VIADD R247, R154, 0xffffffbb ;  /* 0xffffffbb9af77836 */ /* 0x002fc60000000000 */
[----:B------:R1:W-:Y:S01]  /*12750*/  STL.64 [R1+0x1a80], R172 ;  /* 0x001a80ac01007387 */ /* 0x0003e20000100a00 */
[----:B------:R-:W-:-:S03]  /*12760*/  IMAD.WIDE R154, R248, 0x4, R244 ;  /* 0x00000004f89a7825 */ /* 0x000fc600078e02f4 */
[----:B------:R3:W-:Y:S04]  /*12770*/  LDGSTS.E [R5+0x1b880], desc[UR10][R184.64], !P2 ;  /* 0x1b880000b8057fae */ /* 0x0007e8000d12184a */
[----:B------:R1:W-:Y:S04]  /*12780*/  STL.64 [R1+0x1a78], R170 ;  /* 0x001a78aa01007387 */ /* 0x0003e80000100a00 */
        /* <DEDUP_REMOVED lines=23> */
[----:B--2---:R-:W-:-:S03]  /*12900*/  IMAD.WIDE R170, R248, 0x4, R228 ;  /* 0x00000004f8aa7825 */ /* 0x004fc600078e02e4 */
[----:B------:R2:W-:Y:S04]  /*12910*/  STL.64 [R1+0x1a38], R184 ;  /* 0x001a38b801007387 */ /* 0x0005e80000100a00 */
[----:B------:R4:W-:Y:S01]  /*12920*/  LDGSTS.E [R5+0x1bd80], desc[UR10][R164.64], !P2 ;  /* 0x1bd80000a4057fae */ /* 0x0009e2000d12184a */
[----:B-1----:R-:W-:-:S03]  /*12930*/  IMAD.WIDE R168, R248, 0x4, R230 ;  /* 0x00000004f8a87825 */ /* 0x002fc600078e02e6 */
        /* <DEDUP_REMOVED lines=10> */
[----:B----4-:R-:W-:-:S03]  /*129e0*/  IMAD.WIDE R160, R248, 0x4, R238 ;  /* 0x00000004f8a07825 */ /* 0x010fc600078e02ee */
[----:B------:R4:W-:Y:S01]  /*129f0*/  LDGSTS.E [R5+0x1bf80], desc[UR10][R156.64], !P2 ;  /* 0x1bf800009c057fae */ /* 0x0009e2000d12184a */
[----:B------:R-:W-:Y:S02]  /*12a00*/  ISETP.GE.U32.AND P2, PT, R249, 0x7fffff80, PT ;  /* 0x7fffff80f900780c */ /* 0x000fe40003f46070 */
[----:B------:R-:W1:Y:S01]  /*12a10*/  LDC R249, c[0x0][0x230] ;  /* 0x00008c00fff97b82 */ /* 0x000e620000000800 */
[----:B------:R1:W-:Y:S01]  /*12a20*/  STL.64 [R1+0x1a10], R174 ;  /* 0x001a10ae01007387 */ /* 0x0003e20000100a00 */
[----:B---3--:R-:W-:-:S03]  /*12a30*/  IMAD.WIDE R158, R248, 0x4, R240 ;  /* 0x00000004f89e7825 */ /* 0x008fc600078e02f0 */
[----:B------:R3:W-:Y:S04]  /*12a40*/  STL.64 [R1+0x1a08], R172 ;  /* 0x001a08ac01007387 */ /* 0x0007e80000100a00 */
[----:B------:R2:W-:Y:S01]  /*12a50*/  LDGSTS.E [R5+0x1d800], desc[UR10][R184.64], !P5 ;  /* 0x1d800000b8057fae */ /* 0x0005e2000e92184a */
[----:B----4-:R-:W-:Y:S02]  /*12a60*/  IMAD.WIDE R156, R248, 0x4, R242 ;  /* 0x00000004f89c7825 */ /* 0x010fe400078e02f2 */
[----:B------:R-:W4:Y:S01]  /*12a70*/  LDC R248, c[0x0][0x230] ;  /* 0x00008c00fff87b82 */ /* 0x000f220000000800 */
[----:B------:R3:W-:Y:S04]  /*12a80*/  STL.64 [R1+0x1a00], R170 ;  /* 0x001a00aa01007387 */ /* 0x0007e80000100a00 */
[----:B------:R1:W-:Y:S04]  /*12a90*/  LDGSTS.E [R5+0x1d880], desc[UR10][R182.64], !P5 ;  /* 0x1d880000b6057fae */ /* 0x0003e8000e92184a */
[----:B------:R3:W-:Y:S01]  /*12aa0*/  STL.64 [R1+0x19f8], R168 ;  /* 0x0019f8a801007387 */ /* 0x0007e20000100a00 */
[----:B--2---:R-:W-:-:S03]  /*12ab0*/  IMAD.WIDE R184, R2, 0x4, R214 ;  /* 0x0000000402b87825 */ /* 0x004fc600078e02d6 */
[----:B------:R2:W-:Y:S04]  /*12ac0*/  LDGSTS.E [R5+0x1d900], desc[UR10][R180.64], !P5 ;  /* 0x1d900000b4057fae */ /* 0x0005e8000e92184a */
[----:B------:R3:W-:Y:S01]  /*12ad0*/  STL.64 [R1+0x19f0], R166 ;  /* 0x0019f0a601007387 */ /* 0x0007e20000100a00 */
[----:B-1----:R-:W-:-:S03]  /*12ae0*/  IMAD.WIDE R182, R2, 0x4, R216 ;  /* 0x0000000402b67825 */ /* 0x002fc600078e02d8 */
[----:B------:R1:W-:Y:S01]  /*12af0*/  LDGSTS.E [R5+0x1d980], desc[UR10][R178.64], !P5 ;  /* 0x1d980000b2057fae */ /* 0x0003e2000e92184a */
[----:B----4-:R-:W-:-:S03]  /*12b00*/  VIADD R213, R248, 0xffffffaf ;  /* 0xffffffaff8d57836 */ /* 0x010fc60000000000 */
[----:B------:R4:W-:Y:S01]  /*12b10*/  STL.64 [R1+0x19e8], R164 ;  /* 0x0019e8a401007387 */ /* 0x0009e20000100a00 */
[----:B--2---:R-:W-:Y:S01]  /*12b20*/  IMAD.WIDE R180, R2, 0x4, R218 ;  /* 0x0000000402b47825 */ /* 0x004fe200078e02da */
[----:B------:R-:W-:Y:S02]  /*12b30*/  LOP3.LUT R248, R246, 0x50, RZ, 0x3c, !PT ;  /* 0x00000050f6f87812 */ /* 0x000fe400078e3cff */
[----:B------:R2:W-:Y:S02]  /*12b40*/  LDGSTS.E [R5+0x1da00], desc[UR10][R176.64], !P5 ;  /* 0x1da00000b0057fae */ /* 0x0005e4000e92184a */
[----:B------:R-:W-:Y:S02]  /*12b50*/  IADD3 R248, R248, UR5, RZ ;  /* 0x00000005f8f87c10 */ /* 0x000fe4000fffe0ff */
[----:B------:R4:W-:Y:S01]  /*12b60*/  STL.64 [R1+0x19e0], R162 ;  /* 0x0019e0a201007387 */ /* 0x0009e20000100a00 */
[----:B-1----:R-:W-:-:S03]  /*12b70*/  IMAD.WIDE R178, R2, 0x4, R220 ;  /* 0x0000000402b27825 */ /* 0x002fc600078e02dc */
        /* <DEDUP_REMOVED lines=14> */
[----:B---3--:R-:W-:-:S03]  /*12c60*/  IMAD.WIDE R168, R2, 0x4, R230 ;  /* 0x0000000402a87825 */ /* 0x008fc600078e02e6 */
[----:B------:R-:W-:Y:S04]  /*12c70*/  STL.64 [R1+0x1738], R184 ;  /* 0x001738b801007387 */ /* 0x000fe80000100a00 */
[----:B------:R3:W-:Y:S01]  /*12c80*/  LDGSTS.E [R5+0x1dd80], desc[UR10][R162.64], !P5 ;  /* 0x1dd80000a2057fae */ /* 0x0007e2000e92184a */
[----:B-1----:R-:W-:-:S03]  /*12c90*/  IMAD.WIDE R166, R2, 0x4, R232 ;  /* 0x0000000402a67825 */ /* 0x002fc600078e02e8 */
[----:B------:R-:W-:Y:S01]  /*12ca0*/  STL.64 [R1+0x1728], R182 ;  /* 0x001728b601007387 */ /* 0x000fe20000100a00 */
[----:B----4-:R-:W-:-:S03]  /*12cb0*/  IMAD.WIDE R164, R2, 0x4, R234 ;  /* 0x0000000402a47825 */ /* 0x010fc600078e02ea */
[----:B------:R1:W-:Y:S04]  /*12cc0*/  LDGSTS.E [R5+0x1de00], desc[UR10][R160.64], !P5 ;  /* 0x1de00000a0057fae */ /* 0x0003e8000e92184a */
[----:B------:R-:W-:Y:S01]  /*12cd0*/  STL.64 [R1+0x1720], R180 ;  /* 0x001720b401007387 */ /* 0x000fe20000100a00 */
[----:B---3--:R-:W-:-:S03]  /*12ce0*/  IMAD.WIDE R162, R2, 0x4, R236 ;  /* 0x0000000402a27825 */ /* 0x008fc600078e02ec */
[----:B------:R2:W-:Y:S04]  /*12cf0*/  LDGSTS.E [R5+0x1de80], desc[UR10][R158.64], !P5 ;  /* 0x1de800009e057fae */ /* 0x0005e8000e92184a */
[----:B------:R-:W-:Y:S01]  /*12d00*/  STL.64 [R1+0x1718], R178 ;  /* 0x001718b201007387 */ /* 0x000fe20000100a00 */
[----:B-1----:R-:W-:-:S03]  /*12d10*/  IMAD.WIDE R160, R2, 0x4, R238 ;  /* 0x0000000402a07825 */ /* 0x002fc600078e02ee */
[----:B------:R1:W-:Y:S04]  /*12d20*/  LDGSTS.E [R5+0x1df00], desc[UR10][R156.64], !P5 ;  /* 0x1df000009c057fae */ /* 0x0003e8000e92184a */
[----:B------:R-:W-:Y:S01]  /*12d30*/  STL.64 [R1+0x1710], R176 ;  /* 0x001710b001007387 */ /* 0x000fe20000100a00 */
[----:B--2---:R-:W-:-:S03]  /*12d40*/  IMAD.WIDE R158, R2, 0x4, R240 ;  /* 0x00000004029e7825 */ /* 0x004fc600078e02f0 */
[----:B------:R2:W-:Y:S01]  /*12d50*/  LDGSTS.E [R5+0x1df80], desc[UR10][R154.64], !P5 ;  /* 0x1df800009a057fae */ /* 0x0005e2000e92184a */
[----:B------:R-:W-:Y:S01]  /*12d60*/  ISETP.GE.U32.AND P5, PT, R247, 0x7fffff7c, PT ;  /* 0x7fffff7cf700780c */ /* 0x000fe20003fa6070 */
[----:B------:R-:W-:Y:S01]  /*12d70*/  VIADD R247, R249, 0xffffffb7 ;  /* 0xffffffb7f9f77836 */ /* 0x000fe20000000000 */
[----:B------:R-:W-:Y:S01]  /*12d80*/  LOP3.LUT R249, R246, 0x70, RZ, 0x3c, !PT ;  /* 0x00000070f6f97812 */ /* 0x000fe200078e3cff */
[----:B------:R-:W-:Y:S01]  /*12d90*/  STL.64 [R1+0x1708], R174 ;  /* 0x001708ae01007387 */ /* 0x000fe20000100a00 */
[----:B-1----:R-:W-:-:S03]  /*12da0*/  IMAD.WIDE R156, R2, 0x4, R242 ;  /* 0x00000004029c7825 */ /* 0x002fc600078e02f2 */
[----:B------:R-:W-:Y:S01]  /*12db0*/  STL.64 [R1+0x1700], R172 ;  /* 0x001700ac01007387 */ /* 0x000fe20000100a00 */
[----:B------:R-:W-:-:S03]  /*12dc0*/  VIADD R249, R249, UR5 ;  /* 0x00000005f9f97c36 */ /* 0x000fc60008000000 */
[----:B------:R-:W-:Y:S01]  /*12dd0*/  LDGSTS.E [R5+0x1f800], desc[UR10][R184.64], !P3 ;  /* 0x1f800000b8057fae */ /* 0x000fe2000d92184a */
[----:B--2---:R-:W-:Y:S01]  /*12de0*/  IMAD.WIDE R154, R2, 0x4, R244 ;  /* 0x00000004029a7825 */ /* 0x004fe200078e02f4 */
[----:B------:R-:W-:Y:S02]  /*12df0*/  LOP3.LUT R2, R246, 0x10, RZ, 0x3c, !PT ;  /* 0x00000010f6027812 */ /* 0x000fe400078e3cff */
[----:B------:R-:W-:Y:S04]  /*12e00*/  STL.64 [R1+0x16f8], R170 ;  /* 0x0016f8aa01007387 */ /* 0x000fe80000100a00 */
        /* <DEDUP_REMOVED lines=17> */
[----:B-1----:R-:W4:Y:S04]  /*12f20*/  LDL.64 R168, [R1+0x2548] ;  /* 0x0025480001a87983 */ /* 0x002f280000100a00 */
[----:B------:R-:W4:Y:S04]  /*12f30*/  LDL.64 R170, [R1+0x24d0] ;  /* 0x0024d00001aa7983 */ /* 0x000f280000100a00 */
[----:B--2---:R-:W2:Y:S04]  /*12f40*/  LDL.64 R166, [R1+0x2550] ;  /* 0x0025500001a67983 */ /* 0x004ea80000100a00 */
[----:B------:R3:W-:Y:S04]  /*12f50*/  LDGSTS.E [R5+0x1fd00], desc[UR10][R164.64], !P3 ;  /* 0x1fd00000a4057fae */ /* 0x0007e8000d92184a */
[----:B------:R-:W2:Y:S04]  /*12f60*/  LDL.64 R172, [R1+0x24c8] ;  /* 0x0024c80001ac7983 */ /* 0x000ea80000100a00 */
[----:B------:R4:W-:Y:S04]  /*12f70*/  LDGSTS.E [R5+0x1fd80], desc[UR10][R162.64], !P3 ;  /* 0x1fd80000a2057fae */ /* 0x0009e8000d92184a */
[----:B------:R-:W2:Y:S01]  /*12f80*/  LDL.64 R174, [R1+0x2870] ;  /* 0x0028700001ae7983 */ /* 0x000ea20000100a00 */
[----:B---3--:R-:W-:Y:S01]  /*12f90*/  MOV R164, R206 ;  /* 0x000000ce00a47202 */ /* 0x008fe20000000f00 */
[----:B------:R-:W-:-:S02]  /*12fa0*/  IMAD.MOV.U32 R165, RZ, RZ, R207 ;  /* 0x000000ffffa57224 */ /* 0x000fc400078e00cf */
[----:B------:R1:W-:Y:S04]  /*12fb0*/  LDGSTS.E [R5+0x1fe00], desc[UR10][R160.64], !P3 ;  /* 0x1fe00000a0057fae */ /* 0x0003e8000d92184a */
[----:B------:R-:W3:Y:S01]  /*12fc0*/  LDL.64 R176, [R1+0x2850] ;  /* 0x0028500001b07983 */ /* 0x000ee20000100a00 */
[----:B----4-:R-:W-:Y:S02]  /*12fd0*/  IMAD.MOV.U32 R162, RZ, RZ, R204 ;  /* 0x000000ffffa27224 */ /* 0x010fe400078e00cc */
[----:B------:R-:W-:Y:S01]  /*12fe0*/  IMAD.MOV.U32 R163, RZ, RZ, R205 ;  /* 0x000000ffffa37224 */ /* 0x000fe200078e00cd */
[----:B------:R4:W-:Y:S04]  /*12ff0*/  LDGSTS.E [R5+0x1fe80], desc[UR10][R158.64], !P3 ;  /* 0x1fe800009e057fae */ /* 0x0009e8000d92184a */
[----:B------:R-:W3:Y:S01]  /*13000*/  LDL.64 R178, [R1+0x27f0] ;  /* 0x0027f00001b27983 */ /* 0x000ee20000100a00 */
[----:B-1----:R-:W-:Y:S01]  /*13010*/  MOV R160, R202 ;  /* 0x000000ca00a07202 */ /* 0x002fe20000000f00 */
[----:B------:R-:W-:-:S02]  /*13020*/  IMAD.MOV.U32 R161, RZ, RZ, R203 ;  /* 0x000000ffffa17224 */ /* 0x000fc400078e00cb */
[----:B------:R1:W-:Y:S04]  /*13030*/  LDGSTS.E [R5+0x1ff00], desc[UR10][R156.64], !P3 ;  /* 0x1ff000009c057fae */ /* 0x0003e8000d92184a */
[----:B------:R-:W3:Y:S01]  /*13040*/  LDL.64 R180, [R1+0x27e8] ;  /* 0x0027e80001b47983 */ /* 0x000ee20000100a00 */
[----:B----4-:R-:W-:Y:S02]  /*13050*/  IMAD.MOV.U32 R158, RZ, RZ, R200 ;  /* 0x000000ffff9e7224 */ /* 0x010fe400078e00c8 */
[----:B------:R-:W-:Y:S01]  /*13060*/  IMAD.MOV.U32 R159, RZ, RZ, R201 ;  /* 0x000000ffff9f7224 */ /* 0x000fe200078e00c9 */
[----:B------:R4:W-:Y:S01]  /*13070*/  LDGSTS.E [R5+0x1ff80], desc[UR10][R154.64], !P3 ;  /* 0x1ff800009a057fae */ /* 0x0009e2000d92184a */
[----:B------:R-:W-:Y:S02]  /*13080*/  ISETP.GE.U32.AND P3, PT, R247, 0x7fffff78, PT ;  /* 0x7fffff78f700780c */ /* 0x000fe40003f66070 */
[----:B------:R-:W-:Y:S01]  /*13090*/  LOP3.LUT R247, R246, 0x30, RZ, 0x3c, !PT ;  /* 0x00000030f6f77812 */ /* 0x000fe200078e3cff */
[----:B------:R-:W3:Y:S01]  /*130a0*/  LDL.64 R182, [R1+0x2770] ;  /* 0x0027700001b67983 */ /* 0x000ee20000100a00 */
[----:B-1----:R-:W-:Y:S01]  /*130b0*/  MOV R156, R198 ;  /* 0x000000c6009c7202 */ /* 0x002fe20000000f00 */
[----:B------:R-:W-:-:S02]  /*130c0*/  IMAD.MOV.U32 R157, RZ, RZ, R199 ;  /* 0x000000ffff9d7224 */ /* 0x000fc400078e00c7 */
[----:B------:R-:W0:Y:S01]  /*130d0*/  LDGDEPBAR ;  /* 0x00000000000079af */ /* 0x000e220000000000 */
[----:B------:R-:W-:Y:S02]  /*130e0*/  VIADD R246, R2, UR5 ;  /* 0x0000000502f67c36 */ /* 0x000fe40008000000 */
[----:B------:R-:W-:Y:S01]  /*130f0*/  VIADD R247, R247, UR5 ;  /* 0x00000005f7f77c36 */ /* 0x000fe20008000000 */
[----:B------:R-:W3:Y:S01]  /*13100*/  LDL.64 R184, [R1+0x2768] ;  /* 0x0027680001b87983 */ /* 0x000ee20000100a00 */
[----:B----4-:R-:W-:Y:S01]  /*13110*/  IMAD.MOV.U32 R154, RZ, RZ, R194 ;  /* 0x000000ffff9a7224 */ /* 0x010fe200078e00c2 */
[----:B------:R-:W1:Y:S01]  /*13120*/  LDC R2, c[0x0][0x238] ;  /* 0x00008e00ff027b82 */ /* 0x000e620000000800 */
[----:B------:R-:W-:Y:S01]  /*13130*/  IMAD.MOV.U32 R155, RZ, RZ, R195 ;  /* 0x000000ffff9b7224 */ /* 0x000fe200078e00c3 */
[----:B------:R-:W-:Y:S04]  /*13140*/  LDGSTS.E [R3+0x40000], desc[UR10][R188.64], P1 ;  /* 0x40000000bc037fae */ /* 0x000fe8000892184a */
[----:B------:R-:W4:Y:S04]  /*13150*/  LDL.64 R186, [R1+0x26c0] ;  /* 0x0026c00001ba7983 */ /* 0x000f280000100a00 */
[----:B------:R-:W-:Y:S04]  /*13160*/  LDGSTS.E [R3+0x40080], desc[UR10][R190.64], P0 ;  /* 0x40080000be037fae */ /* 0x000fe8000812184a */
[----:B------:R-:W4:Y:S04]  /*13170*/  LDL.64 R188, [R1+0x26b8] ;  /* 0x0026b80001bc7983 */ /* 0x000f280000100a00 */
[----:B------:R-:W-:Y:S04]  /*13180*/  LDGSTS.E [R3+0x40800], desc[UR10][R192.64], P1 ;  /* 0x40800000c0037fae */ /* 0x000fe8000892184a */
[----:B------:R-:W4:Y:S04]  /*13190*/  LDL.64 R190, [R1+0x2640] ;  /* 0x0026400001be7983 */ /* 0x000f280000100a00 */
[----:B------:R-:W-:Y:S04]  /*131a0*/  LDGSTS.E [R3+0x40880], desc[UR10][R196.64], P0 ;  /* 0x40880000c4037fae */ /* 0x000fe8000812184a */
[----:B------:R-:W4:Y:S04]  /*131b0*/  LDL.64 R192, [R1+0x2638] ;  /* 0x0026380001c07983 */ /* 0x000f280000100a00 */
[----:B------:R-:W4:Y:S04]  /*131c0*/  LDL.64 R194, [R1+0x25c0] ;  /* 0x0025c00001c27983 */ /* 0x000f280000100a00 */
[----:B------:R-:W4:Y:S04]  /*131d0*/  LDL.64 R196, [R1+0x25b8] ;  /* 0x0025b80001c47983 */ /* 0x000f280000100a00 */
[----:B------:R-:W4:Y:S04]  /*131e0*/  LDL.64 R198, [R1+0x2540] ;  /* 0x0025400001c67983 */ /* 0x000f280000100a00 */
[----:B------:R-:W4:Y:S04]  /*131f0*/  LDL.64 R200, [R1+0x2538] ;  /* 0x0025380001c87983 */ /* 0x000f280000100a00 */
[----:B------:R-:W4:Y:S04]  /*13200*/  LDL.64 R202, [R1+0x24c0] ;  /* 0x0024c00001ca7983 */ /* 0x000f280000100a00 */
[----:B------:R-:W4:Y:S04]  /*13210*/  LDL.64 R206, [R1+0x24b8] ;  /* 0x0024b80001ce7983 */ /* 0x000f280000100a00 */
[----:B------:R-:W-:Y:S04]  /*13220*/  LDGSTS.E [R3+0x41000], desc[UR10][R208.64], P1 ;  /* 0x41000000d0037fae */ /* 0x000fe8000892184a */
[----:B------:R-:W4:Y:S04]  /*13230*/  LDL.64 R204, [R1+0x2868] ;  /* 0x0028680001cc7983 */ /* 0x000f280000100a00 */
[----:B------:R-:W-:Y:S04]  /*13240*/  LDGSTS.E [R3+0x41080], desc[UR10][R154.64], P0 ;  /* 0x410800009a037fae */ /* 0x000fe8000812184a */
[----:B------:R-:W4:Y:S04]  /*13250*/  LDL.64 R208, [R1+0x2848] ;  /* 0x0028480001d07983 */ /* 0x000f280000100a00 */
[----:B------:R-:W-:Y:S04]  /*13260*/  LDGSTS.E [R3+0x41800], desc[UR10][R210.64], P1 ;  /* 0x41800000d2037fae */ /* 0x000fe8000892184a */
[----:B------:R-:W-:Y:S04]  /*13270*/  LDGSTS.E [R3+0x41880], desc[UR10][R156.64], P0 ;  /* 0x418800009c037fae */ /* 0x000fe8000812184a */
[----:B------:R-:W-:Y:S04]  /*13280*/  LDGSTS.E [R3+0x42000], desc[UR10][R158.64], P1 ;  /* 0x420000009e037fae */ /* 0x000fe8000892184a */
[----:B------:R-:W4:Y:S04]  /*13290*/  LDL.64 R210, [R1+0x27e0] ;  /* 0x0027e00001d27983 */ /* 0x000f280000100a00 */
[----:B------:R-:W-:Y:S04]  /*132a0*/  LDGSTS.E [R3+0x42080], desc[UR10][R160.64], P0 ;  /* 0x42080000a0037fae */ /* 0x000fe8000812184a */
[----:B------:R-:W-:Y:S04]  /*132b0*/  LDGSTS.E [R3+0x42800], desc[UR10][R162.64], P1 ;  /* 0x42800000a2037fae */ /* 0x000fe8000892184a */
[----:B------:R-:W-:Y:S04]  /*132c0*/  LDGSTS.E [R3+0x42880], desc[UR10][R164.64], P0 ;  /* 0x42880000a4037fae */ /* 0x000fe8000812184a */
[----:B------:R-:W4:Y:S04]  /*132d0*/  LDL.64 R154, [R1+0x2760] ;  /* 0x00276000019a7983 */ /* 0x000f280000100a00 */
[----:B------:R-:W4:Y:S04]  /*132e0*/  LDL.64 R156, [R1+0x26b0] ;  /* 0x0026b000019c7983 */ /* 0x000f280000100a00 */
[----:B------:R-:W4:Y:S04]  /*132f0*/  LDL.64 R158, [R1+0x26a8] ;  /* 0x0026a800019e7983 */ /* 0x000f280000100a00 */
[----:B------:R-:W4:Y:S04]  /*13300*/  LDL.64 R160, [R1+0x2630] ;  /* 0x0026300001a07983 */ /* 0x000f280000100a00 */
[----:B------:R-:W4:Y:S04]  /*13310*/  LDL.64 R162, [R1+0x2628] ;  /* 0x0026280001a27983 */ /* 0x000f280000100a00 */
[----:B------:R-:W4:Y:S04]  /*13320*/  LDL.64 R164, [R1+0x25b0] ;  /* 0x0025b00001a47983 */ /* 0x000f280000100a00 */
[----:B--2---:R-:W-:Y:S04]  /*13330*/  LDGSTS.E [R3+0x43000], desc[UR10][R166.64], P1 ;  /* 0x43000000a6037fae */ /* 0x004fe8000892184a */
[----:B------:R-:W-:Y:S04]  /*13340*/  LDGSTS.E [R3+0x43080], desc[UR10][R168.64], P0 ;  /* 0x43080000a8037fae */ /* 0x000fe8000812184a */
[----:B------:R-:W-:Y:S04]  /*13350*/  LDGSTS.E [R3+0x43800], desc[UR10][R170.64], P1 ;  /* 0x43800000aa037fae */ /* 0x000fe8000892184a */
[----:B------:R-:W-:Y:S04]  /*13360*/  LDGSTS.E [R3+0x43880], desc[UR10][R172.64], P0 ;  /* 0x43880000ac037fae */ /* 0x000fe8000812184a */
[----:B------:R-:W-:Y:S04]  /*13370*/  LDGSTS.E [R246+0x40100], desc[UR10][R174.64], P1 ;  /* 0x40100000aef67fae */ /* 0x000fe8000892184a */
[----:B------:R-:W2:Y:S04]  /*13380*/  LDL.64 R166, [R1+0x25a8] ;  /* 0x0025a80001a67983 */ /* 0x000ea80000100a00 */
[----:B---3--:R-:W-:Y:S04]  /*13390*/  LDGSTS.E [R246+0x40180], desc[UR10][R176.64], P0 ;  /* 0x40180000b0f67fae */ /* 0x008fe8000812184a */
[----:B------:R-:W3:Y:S04]  /*133a0*/  LDL.64 R168, [R1+0x2530] ;  /* 0x0025300001a87983 */ /* 0x000ee80000100a00 */
[----:B------:R-:W-:Y:S04]  /*133b0*/  LDGSTS.E [R246+0x40900], desc[UR10][R178.64], P1 ;  /* 0x40900000b2f67fae */ /* 0x000fe8000892184a */
[----:B------:R-:W3:Y:S04]  /*133c0*/  LDL.64 R170, [R1+0x2528] ;  /* 0x0025280001aa7983 */ /* 0x000ee80000100a00 */
[----:B------:R-:W-:Y:S04]  /*133d0*/  LDGSTS.E [R246+0x40980], desc[UR10][R180.64], P0 ;  /* 0x40980000b4f67fae */ /* 0x000fe8000812184a */
[----:B------:R-:W3:Y:S04]  /*133e0*/  LDL.64 R172, [R1+0x24b0] ;  /* 0x0024b00001ac7983 */ /* 0x000ee80000100a00 */
[----:B------:R-:W-:Y:S04]  /*133f0*/  LDGSTS.E [R246+0x41100], desc[UR10][R182.64], P1 ;  /* 0x41100000b6f67fae */ /* 0x000fe8000892184a */
[----:B------:R-:W3:Y:S04]  /*13400*/  LDL.64 R174, [R1+0x24a8] ;  /* 0x0024a80001ae7983 */ /* 0x000ee80000100a00 */
[----:B------:R-:W-:Y:S04]  /*13410*/  LDGSTS.E [R246+0x41180], desc[UR10][R184.64], P0 ;  /* 0x41180000b8f67fae */ /* 0x000fe8000812184a */
[----:B------:R-:W3:Y:S04]  /*13420*/  LDL.64 R176, [R1+0x2860] ;  /* 0x0028600001b07983 */ /* 0x000ee80000100a00 */
[----:B----4-:R-:W-:Y:S04]  /*13430*/  LDGSTS.E [R246+0x41900], desc[UR10][R186.64], P1 ;  /* 0x41900000baf67fae */ /* 0x010fe8000892184a */
        /* <DEDUP_REMOVED lines=8> */
[----:B------:R-:W-:Y:S04]  /*134c0*/  LDGSTS.E [R246+0x43100], desc[UR10][R198.64], P1 ;  /* 0x43100000c6f67fae */ /* 0x000fe8000892184a */
[----:B------:R-:W-:Y:S04]  /*134d0*/  LDGSTS.E [R246+0x43180], desc[UR10][R200.64], P0 ;  /* 0x43180000c8f67fae */ /* 0x000fe8000812184a */
[----:B------:R-:W-:Y:S04]  /*134e0*/  LDGSTS.E [R246+0x43900], desc[UR10][R202.64], P1 ;  /* 0x43900000caf67fae */ /* 0x000fe8000892184a */
[----:B------:R-:W-:Y:S04]  /*134f0*/  LDGSTS.E [R246+0x43980], desc[UR10][R206.64], P0 ;  /* 0x43980000cef67fae */ /* 0x000fe8000812184a */
[----:B------:R-:W4:Y:S04]  /*13500*/  LDL.64 R184, [R1+0x2750] ;  /* 0x0027500001b87983 */ /* 0x000f280000100a00 */
[----:B------:R-:W-:Y:S04]  /*13510*/  LDGSTS.E [R0+0x40200], desc[UR10][R204.64], P1 ;  /* 0x40200000cc007fae */ /* 0x000fe8000892184a */
[----:B------:R-:W2:Y:S04]  /*13520*/  LDL.64 R206, [R1+0x27d8] ;  /* 0x0027d80001ce7983 */ /* 0x000ea80000100a00 */
[----:B------:R-:W-:Y:S04]  /*13530*/  LDGSTS.E [R0+0x40280], desc[UR10][R208.64], P0 ;  /* 0x40280000d0007fae */ /* 0x000fe8000812184a */
[----:B------:R-:W4:Y:S04]  /*13540*/  LDL.64 R186, [R1+0x2718] ;  /* 0x0027180001ba7983 */ /* 0x000f280000100a00 */
[----:B------:R-:W4:Y:S04]  /*13550*/  LDL.64 R188, [R1+0x26a0] ;  /* 0x0026a00001bc7983 */ /* 0x000f280000100a00 */
[----:B------:R-:W3:Y:S04]  /*13560*/  LDL.64 R208, [R1+0x2758] ;  /* 0x0027580001d07983 */ /* 0x000ee80000100a00 */
        /* <DEDUP_REMOVED lines=8> */
[----:B------:R-:W4:Y:S04]  /*135f0*/  LDL.64 R204, [R1+0x2498] ;  /* 0x0024980001cc7983 */ /* 0x000f280000100a00 */
[----:B------:R-:W4:Y:S04]  /*13600*/  LDL.64 R210, [R1+0x24a0] ;  /* 0x0024a00001d27983 */ /* 0x000f280000100a00 */
[----:B--2---:R-:W-:Y:S04]  /*13610*/  LDGSTS.E [R0+0x40a80], desc[UR10][R206.64], P0 ;  /* 0x40a80000ce007fae */ /* 0x004fe8000812184a */
[----:B------:R-:W-:Y:S04]  /*13620*/  LDGSTS.E [R0+0x41200], desc[UR10][R154.64], P1 ;  /* 0x412000009a007fae */ /* 0x000fe8000892184a */
[----:B------:R-:W2:Y:S04]  /*13630*/  LDL.64 R206, [R1+0x2858] ;  /* 0x0028580001ce7983 */ /* 0x000ea80000100a00 */
[----:B---3--:R-:W-:Y:S04]  /*13640*/  LDGSTS.E [R0+0x41280], desc[UR10][R208.64], P0 ;  /* 0x41280000d0007fae */ /* 0x008fe8000812184a */
[----:B------:R-:W-:Y:S04]  /*13650*/  LDGSTS.E [R0+0x41a00], desc[UR10][R156.64], P1 ;  /* 0x41a000009c007fae */ /* 0x000fe8000892184a */
        /* <DEDUP_REMOVED lines=10> */
[----:B----4-:R-:W-:Y:S04]  /*13700*/  LDGSTS.E [R247+0x40380], desc[UR10][R178.64], P0 ;  /* 0x40380000b2f77fae */ /* 0x010fe8000812184a */
        /* <DEDUP_REMOVED lines=11> */
[----:B------:R-:W3:Y:S04]  /*137c0*/  LDL.64 R208, [R1+0x2838] ;  /* 0x0028380001d07983 */ /* 0x000ee80000100a00 */
        /* <DEDUP_REMOVED lines=30> */
[----:B--2---:R-:W-:Y:S04]  /*139b0*/  LDGSTS.E [R4+0x40400], desc[UR10][R206.64], P1 ;  /* 0x40400000ce047fae */ /* 0x004fe8000892184a */
[----:B------:R-:W2:Y:S04]  /*139c0*/  LDL.64 R206, [R1+0x2710] ;  /* 0x0027100001ce7983 */ /* 0x000ea80000100a00 */
[----:B---3--:R-:W-:Y:S04]  /*139d0*/  LDGSTS.E [R4+0x40480], desc[UR10][R208.64], P0 ;  /* 0x40480000d0047fae */ /* 0x008fe8000812184a */
[----:B------:R-:W3:Y:S04]  /*139e0*/  LDL.64 R208, [R1+0x24f8] ;  /* 0x0024f80001d07983 */ /* 0x000ee80000100a00 */
[----:B----4-:R-:W-:Y:S04]  /*139f0*/  LDGSTS.E [R4+0x40c00], desc[UR10][R210.64], P1 ;  /* 0x40c00000d2047fae */ /* 0x010fe8000892184a */
[----:B------:R-:W-:Y:S04]  /*13a00*/  LDGSTS.E [R4+0x40c80], desc[UR10][R154.64], P0 ;  /* 0x40c800009a047fae */ /* 0x000fe8000812184a */
[----:B------:R-:W4:Y:S04]  /*13a10*/  LDL.64 R210, [R1+0x2478] ;  /* 0x0024780001d27983 */ /* 0x000f280000100a00 */
[----:B------:R-:W4:Y:S04]  /*13a20*/  LDL.64 R154, [R1+0x27a0] ;  /* 0x0027a000019a7983 */ /* 0x000f280000100a00 */
[----:B--2---:R-:W-:Y:S04]  /*13a30*/  LDGSTS.E [R4+0x41400], desc[UR10][R206.64], P1 ;  /* 0x41400000ce047fae */ /* 0x004fe8000892184a */
        /* <DEDUP_REMOVED lines=24> */
[----:B------:R-:W2:Y:S04]  /*13bc0*/  LDL.64 R206, [R1+0x2820] ;  /* 0x0028200001ce7983 */ /* 0x000ea80000100a00 */
[----:B---3--:R-:W-:Y:S04]  /*13bd0*/  LDGSTS.E [R248+0x43580], desc[UR10][R208.64], P0 ;  /* 0x43580000d0f87fae */ /* 0x008fe8000812184a */
[----:B------:R-:W-:Y:S04]  /*13be0*/  LDGSTS.E [R248+0x43d00], desc[UR10][R204.64], P1 ;  /* 0x43d00000ccf87fae */ /* 0x000fe8000892184a */
[----:B------:R-:W3:Y:S04]  /*13bf0*/  LDL.64 R156, [R1+0x26f0] ;  /* 0x0026f000019c7983 */ /* 0x000ee80000100a00 */
[----:B------:R-:W3:Y:S04]  /*13c00*/  LDL.64 R208, [R1+0x2818] ;  /* 0x0028180001d07983 */ /* 0x000ee80000100a00 */
[----:B----4-:R-:W-:Y:S04]  /*13c10*/  LDGSTS.E [R248+0x43d80], desc[UR10][R210.64], P0 ;  /* 0x43d80000d2f87fae */ /* 0x010fe8000812184a */
        /* <DEDUP_REMOVED lines=28> */
[----:B------:R-:W-:Y:S04]  /*13de0*/  LDGSTS.E [R5+0x40e00], desc[UR10][R154.64], P1 ;  /* 0x40e000009a057fae */ /* 0x000fe8000892184a */
[----:B------:R-:W3:Y:S04]  /*13df0*/  LDL.64 R208, [R1+0x2460] ;  /* 0x0024600001d07983 */ /* 0x000ee80000100a00 */
[----:B------:R-:W3:Y:S04]  /*13e00*/  LDL.LU.64 R154, [R1+0x4918] ;  /* 0x00491800019a7983 */ /* 0x000ee80000300a00 */
[----:B----4-:R-:W-:Y:S04]  /*13e10*/  LDGSTS.E [R5+0x40e80], desc[UR10][R210.64], P0 ;  /* 0x40e80000d2057fae */ /* 0x010fe8000812184a */
[----:B------:R-:W-:Y:S04]  /*13e20*/  LDGSTS.E [R5+0x41600], desc[UR10][R156.64], P1 ;  /* 0x416000009c057fae */ /* 0x000fe8000892184a */
[----:B------:R-:W-:Y:S04]  /*13e30*/  LDGSTS.E [R5+0x41680], desc[UR10][R158.64], P0 ;  /* 0x416800009e057fae */ /* 0x000fe8000812184a */
[----:B------:R-:W4:Y:S04]  /*13e40*/  LDL.64 R210, [R1+0x2458] ;  /* 0x0024580001d27983 */ /* 0x000f280000100a00 */
[----:B------:R-:W4:Y:S04]  /*13e50*/  LDL.LU.64 R156, [R1+0x4910] ;  /* 0x00491000019c7983 */ /* 0x000f280000300a00 */
[----:B------:R-:W4:Y:S04]  /*13e60*/  LDL.LU.64 R158, [R1+0x4908] ;  /* 0x00490800019e7983 */ /* 0x000f280000300a00 */
[----:B------:R-:W-:Y:S04]  /*13e70*/  LDGSTS.E [R5+0x41e00], desc[UR10][R160.64], P1 ;  /* 0x41e00000a0057fae */ /* 0x000fe8000892184a */
[----:B------:R-:W-:Y:S04]  /*13e80*/  LDGSTS.E [R5+0x41e80], desc[UR10][R162.64], P0 ;  /* 0x41e80000a2057fae */ /* 0x000fe8000812184a */
[----:B------:R-:W-:Y:S04]  /*13e90*/  LDGSTS.E [R5+0x42600], desc[UR10][R164.64], P1 ;  /* 0x42600000a4057fae */ /* 0x000fe8000892184a */
[----:B------:R-:W4:Y:S04]  /*13ea0*/  LDL.LU.64 R160, [R1+0x4900] ;  /* 0x0049000001a07983 */ /* 0x000f280000300a00 */
        /* <DEDUP_REMOVED lines=26> */
[----:B------:R-:W-:Y:S01]  /*14050*/  LDGSTS.E [R249+0x41780], desc[UR10][R190.64], P0 ;  /* 0x41780000bef97fae */ /* 0x000fe2000812184a */
[----:B-1----:R-:W-:-:S03]  /*14060*/  IMAD.SHL.U32 R2, R2, 0x40, RZ ;  /* 0x0000004002027824 */ /* 0x002fc600078e00ff */
[----:B------:R-:W-:Y:S04]  /*14070*/  LDGSTS.E [R249+0x41f00], desc[UR10][R192.64], P1 ;  /* 0x41f00000c0f97fae */ /* 0x000fe8000892184a */
[----:B------:R-:W-:Y:S04]  /*14080*/  LDGSTS.E [R249+0x41f80], desc[UR10][R194.64], P0 ;  /* 0x41f80000c2f97fae */ /* 0x000fe8000812184a */
[----:B------:R-:W4:Y:S04]  /*14090*/  LDL.LU.64 R190, [R1+0x4888] ;  /* 0x0048880001be7983 */ /* 0x000f280000300a00 */
[----:B------:R-:W4:Y:S04]  /*140a0*/  LDL.LU.64 R192, [R1+0x4880] ;  /* 0x0048800001c07983 */ /* 0x000f280000300a00 */
[----:B------:R-:W4:Y:S04]  /*140b0*/  LDL.LU.64 R194, [R1+0x4878] ;  /* 0x0048780001c27983 */ /* 0x000f280000300a00 */
[----:B------:R-:W-:Y:S04]  /*140c0*/  LDGSTS.E [R249+0x42700], desc[UR10][R196.64], P1 ;  /* 0x42700000c4f97fae */ /* 0x000fe8000892184a */
[----:B------:R-:W-:Y:S01]  /*140d0*/  LDGSTS.E [R249+0x42780], desc[UR10][R198.64], P0 ;  /* 0x42780000c6f97fae */ /* 0x000fe2000812184a */
[----:B------:R-:W-:-:S03]  /*140e0*/  IMAD.WIDE R214, R2, 0x4, R214 ;  /* 0x0000000402d67825 */ /* 0x000fc600078e02d6 */
[----:B------:R-:W-:Y:S04]  /*140f0*/  LDGSTS.E [R249+0x42f00], desc[UR10][R200.64], P1 ;  /* 0x42f00000c8f97fae */ /* 0x000fe8000892184a */
[----:B------:R-:W4:Y:S04]  /*14100*/  LDL.LU.64 R196, [R1+0x4870] ;  /* 0x0048700001c47983 */ /* 0x000f280000300a00 */
[----:B------:R-:W4:Y:S04]  /*14110*/  LDL.LU.64 R198, [R1+0x4868] ;  /* 0x0048680001c67983 */ /* 0x000f280000300a00 */
[----:B------:R-:W4:Y:S04]  /*14120*/  LDL.LU.64 R200, [R1+0x4860] ;  /* 0x0048600001c87983 */ /* 0x000f280000300a00 */
[----:B------:R-:W-:Y:S04]  /*14130*/  LDGSTS.E [R249+0x42f80], desc[UR10][R202.64], P0 ;  /* 0x42f80000caf97fae */ /* 0x000fe8000812184a */
[----:B------:R-:W-:Y:S04]  /*14140*/  LDGSTS.E [R249+0x43700], desc[UR10][R204.64], P1 ;  /* 0x43700000ccf97fae */ /* 0x000fe8000892184a */
[----:B------:R-:W4:Y:S04]  /*14150*/  LDL.LU.64 R202, [R1+0x4858] ;  /* 0x0048580001ca7983 */ /* 0x000f280000300a00 */
[----:B------:R-:W4:Y:S01]  /*14160*/  LDL.LU.64 R204, [R1+0x4850] ;  /* 0x0048500001cc7983 */ /* 0x000f220000300a00 */
[----:B------:R-:W-:-:S04]  /*14170*/  IMAD.WIDE R228, R2, 0x4, R228 ;  /* 0x0000000402e47825 */ /* 0x000fc800078e02e4 */
[----:B------:R-:W-:Y:S01]  /*14180*/  IMAD.WIDE R230, R2, 0x4, R230 ;  /* 0x0000000402e67825 */ /* 0x000fe200078e02e6 */
[----:B--2---:R-:W-:Y:S04]  /*14190*/  LDGSTS.E [R249+0x43780], desc[UR10][R206.64], P0 ;  /* 0x43780000cef97fae */ /* 0x004fe8000812184a */
[----:B------:R-:W2:Y:S04]  /*141a0*/  LDL.LU.64 R206, [R1+0x4848] ;  /* 0x0048480001ce7983 */ /* 0x000ea80000300a00 */
[----:B---3--:R-:W-:Y:S04]  /*141b0*/  LDGSTS.E [R249+0x43f00], desc[UR10][R208.64], P1 ;  /* 0x43f00000d0f97fae */ /* 0x008fe8000892184a */
[----:B------:R-:W3:Y:S04]  /*141c0*/  LDL.LU.64 R208, [R1+0x4840] ;  /* 0x0048400001d07983 */ /* 0x000ee80000300a00 */
[----:B----4-:R1:W-:Y:S01]  /*141d0*/  LDGSTS.E [R249+0x43f80], desc[UR10][R210.64], P0 ;  /* 0x43f80000d2f97fae */ /* 0x0103e2000812184a */
[----:B------:R-:W-:-:S02]  /*141e0*/  ISETP.GE.U32.AND P0, PT, R213, 0x7fffff70, PT ;  /* 0x7fffff70d500780c */ /* 0x000fc40003f06070 */
[----:B------:R-:W-:Y:S01]  /*141f0*/  ISETP.GE.U32.AND P1, PT, R252, 0x7fffff74, PT ;  /* 0x7fffff74fc00780c */ /* 0x000fe20003f26070 */
[----:B------:R-:W0:Y:S01]  /*14200*/  LDGDEPBAR ;  /* 0x00000000000079af */ /* 0x000e220000000000 */
[----:B------:R-:W4:Y:S03]  /*14210*/  LDC R252, c[0x0][0x230] ;  /* 0x00008c00fffc7b82 */ /* 0x000f260000000800 */
[----:B------:R-:W1:Y:S04]  /*14220*/  LDL.LU.64 R210, [R1+0x4838] ;  /* 0x0048380001d27983 */ /* 0x000e680000300a00 */
[----:B------:R-:W2:Y:S04]  /*14230*/  LDL.LU R213, [R1+0x4830] ;  /* 0x0048300001d57983 */ /* 0x000ea80000300800 */
[----:B------:R4:W-:Y:S02]  /*14240*/  STL.64 [R1+0x2258], R214 ;  /* 0x002258d601007387 */ /* 0x0009e40000100a00 */
[----:B----4-:R-:W-:-:S04]  /*14250*/  IMAD.WIDE R214, R2, 0x4, R216 ;  /* 0x0000000402d67825 */ /* 0x010fc800078e02d8 */
[C---:B------:R-:W-:Y:S01]  /*14260*/  IMAD.WIDE R216, R2.reuse, 0x4, R218 ;  /* 0x0000000402d87825 */ /* 0x040fe200078e02da */
[----:B------:R4:W-:Y:S03]  /*14270*/  STL.64 [R1+0x2260], R214 ;  /* 0x002260d601007387 */ /* 0x0009e60000100a00 */
[C---:B------:R-:W-:Y:S01]  /*14280*/  IMAD.WIDE R218, R2.reuse, 0x4, R222 ;  /* 0x0000000402da7825 */ /* 0x040fe200078e02de */
[----:B------:R4:W-:Y:S03]  /*14290*/  STL.64 [R1+0x2268], R216 ;  /* 0x002268d801007387 */ /* 0x0009e60000100a00 */
[----:B----4-:R-:W-:-:S04]  /*142a0*/  IMAD.WIDE R214, R2, 0x4, R220 ;  /* 0x0000000402d67825 */ /* 0x010fc800078e02dc */
[C---:B------:R-:W-:Y:S01]  /*142b0*/  IMAD.WIDE R216, R2.reuse, 0x4, R224 ;  /* 0x0000000402d87825 */ /* 0x040fe200078e02e0 */
[----:B------:R4:W-:Y:S03]  /*142c0*/  STL.64 [R1+0x2270], R214 ;  /* 0x002270d601007387 */ /* 0x0009e60000100a00 */
        /* <DEDUP_REMOVED lines=8> */
[----:B------:R-:W-:Y:S03]  /*14350*/  STL.64 [R1+0x2290], R228 ;  /* 0x002290e401007387 */ /* 0x000fe60000100a00 */
[C---:B------:R-:W-:Y:S01]  /*14360*/  IMAD.WIDE R218, R2.reuse, 0x4, R240 ;  /* 0x0000000402da7825 */ /* 0x040fe200078e02f0 */
[----:B------:R-:W-:Y:S03]  /*14370*/  STL.64 [R1+0x2298], R230 ;  /* 0x002298e601007387 */ /* 0x000fe60000100a00 */
[C---:B------:R-:W-:Y:S01]  /*14380*/  IMAD.WIDE R216, R2.reuse, 0x4, R242 ;  /* 0x0000000402d87825 */ /* 0x040fe200078e02f2 */
[----:B------:R-:W-:Y:S03]  /*14390*/  STL.64 [R1+0x22a0], R226 ;  /* 0x0022a0e201007387 */ /* 0x000fe60000100a00 */
[----:B----4-:R-:W-:Y:S01]  /*143a0*/  IMAD.WIDE R214, R2, 0x4, R244 ;  /* 0x0000000402d67825 */ /* 0x010fe200078e02f4 */
[----:B------:R-:W-:Y:S04]  /*143b0*/  STL.64 [R1+0x22a8], R224 ;  /* 0x0022a8e001007387 */ /* 0x000fe80000100a00 */
[----:B------:R-:W-:Y:S04]  /*143c0*/  STL.64 [R1+0x22b0], R222 ;  /* 0x0022b0de01007387 */ /* 0x000fe80000100a00 */
[----:B------:R-:W-:Y:S04]  /*143d0*/  STL.64 [R1+0x22b8], R220 ;  /* 0x0022b8dc01007387 */ /* 0x000fe80000100a00 */
[----:B------:R-:W-:Y:S04]  /*143e0*/  STL.64 [R1+0x22c0], R218 ;  /* 0x0022c0da01007387 */ /* 0x000fe80000100a00 */
[----:B------:R-:W-:Y:S04]  /*143f0*/  STL.64 [R1+0x22d0], R214 ;  /* 0x0022d0d601007387 */ /* 0x000fe80000100a00 */
[----:B------:R-:W-:Y:S01]  /*14400*/  STL.64 [R1+0x22c8], R216 ;  /* 0x0022c8d801007387 */ /* 0x000fe20000100a00 */
[----:B------:R-:W-:-:S03]  /*14410*/  VIADD R252, R252, 0xffffffab ;  /* 0xffffffabfcfc7836 */ /* 0x000fc60000000000 */
[----:B------:R-:W4:Y:S04]  /*14420*/  LDL.64 R244, [R1+0x2258] ;  /* 0x0022580001f47983 */ /* 0x000f280000100a00 */
[----:B------:R-:W3:Y:S04]  /*14430*/  LDL.64 R242, [R1+0x2260] ;  /* 0x0022600001f27983 */ /* 0x000ee80000100a00 */
[----:B------:R-:W3:Y:S04]  /*14440*/  LDL.64 R240, [R1+0x2268] ;  /* 0x0022680001f07983 */ /* 0x000ee80000100a00 */
[----:B------:R-:W3:Y:S04]  /*14450*/  LDL.64 R238, [R1+0x2270] ;  /* 0x0022700001ee7983 */ /* 0x000ee80000100a00 */
[----:B------:R-:W3:Y:S04]  /*14460*/  LDL.64 R236, [R1+0x2278] ;  /* 0x0022780001ec7983 */ /* 0x000ee80000100a00 */
[----:B------:R-:W3:Y:S04]  /*14470*/  LDL.64 R234, [R1+0x2280] ;  /* 0x0022800001ea7983 */ /* 0x000ee80000100a00 */
[----:B------:R-:W3:Y:S01]  /*14480*/  LDL.64 R232, [R1+0x2288] ;  /* 0x0022880001e87983 */ /* 0x000ee20000100a00 */
[----:B------:R-:W-:Y:S01]  /*14490*/  BAR.SYNC.DEFER_BLOCKING 0x0 ;  /* 0x0000000000007b1d */ /* 0x000fe20000010000 */
[----:B--2---:R-:W-:-:S04]  /*144a0*/  IMAD.WIDE R212, R2, 0x4, R212 ;  /* 0x0000000402d47825 */ /* 0x004fc800078e02d4 */
[C---:B-1----:R-:W-:Y:S01]  /*144b0*/  IMAD.WIDE R210, R2.reuse, 0x4, R210 ;  /* 0x0000000402d27825 */ /* 0x042fe200078e02d2 */
[----:B------:R-:W-:Y:S01]  /*144c0*/  ULDC UR6, c[0x0][0x230] ;  /* 0x00008c0000067ab9 */ /* 0x000fe20000000800 */
[----:B------:R1:W-:Y:S04]  /*144d0*/  STL.64 [R1+0x4838], R246 ;  /* 0x004838f601007387 */ /* 0x0003e80000100a00 */
[----:B------:R-:W-:Y:S04]  /*144e0*/  STL.64 [R1+0x4830], R248 ;  /* 0x004830f801007387 */ /* 0x000fe80000100a00 */
[----:B-1----:R-:W2:Y:S04]  /*144f0*/  LDL.LU.64 R246, [R1+0xc38] ;  /* 0x000c380001f67983 */ /* 0x002ea80000300a00 */
[----:B------:R-:W-:Y:S01]  /*14500*/  @!PT LDS RZ, [RZ] ;  /* 0x00000000fffff984 */ /* 0x000fe20000000800 */
[----:B------:R-:W-:Y:S01]  /*14510*/  @!PT LDS RZ, [RZ] ;  /* 0x00000000fffff984 */ /* 0x000fe20000000800 */
[----:B------:R-:W-:Y:S01]  /*14520*/  @!PT LDS RZ, [RZ] ;  /* 0x00000000fffff984 */ /* 0x000fe20000000800 */
[----:B----4-:R-:W-:Y:S04]  /*14530*/  LDGSTS.E [R3+0x20000], desc[UR10][R244.64], !P2 ;  /* 0x20000000f4037fae */ /* 0x010fe8000d12184a */
[----:B---3--:R-:W-:Y:S04]  /*14540*/  LDGSTS.E [R3+0x20080], desc[UR10][R242.64], !P2 ;  /* 0x20080000f2037fae */ /* 0x008fe8000d12184a */
[----:B------:R-:W-:Y:S04]  /*14550*/  LDGSTS.E [R3+0x20100], desc[UR10][R240.64], !P2 ;  /* 0x20100000f0037fae */ /* 0x000fe8000d12184a */
[----:B------:R-:W3:Y:S04]  /*14560*/  LDL.LU.64 R244, [R1+0xc30] ;  /* 0x000c300001f47983 */ /* 0x000ee80000300a00 */
[----:B------:R-:W-:Y:S04]  /*14570*/  LDGSTS.E [R3+0x20180], desc[UR10][R238.64], !P2 ;  /* 0x20180000ee037fae */ /* 0x000fe8000d12184a */
[----:B------:R-:W4:Y:S04]  /*14580*/  LDL.LU.64 R242, [R1+0xc28] ;  /* 0x000c280001f27983 */ /* 0x000f280000300a00 */
[----:B------:R-:W4:Y:S04]  /*14590*/  LDL.LU.64 R240, [R1+0xc20] ;  /* 0x000c200001f07983 */ /* 0x000f280000300a00 */
[----:B------:R-:W-:Y:S04]  /*145a0*/  LDGSTS.E [R3+0x20200], desc[UR10][R236.64], !P2 ;  /* 0x20200000ec037fae */ /* 0x000fe8000d12184a */
        /* <DEDUP_REMOVED lines=8> */
[----:B------:R-:W-:Y:S04]  /*14630*/  LDGSTS.E [R3+0x20480], desc[UR10][R226.64], !P2 ;  /* 0x20480000e2037fae */ /* 0x000fe8000d12184a */
[----:B------:R-:W-:Y:S04]  /*14640*/  LDGSTS.E [R3+0x20500], desc[UR10][R224.64], !P2 ;  /* 0x20500000e0037fae */ /* 0x000fe8000d12184a */
[----:B------:R-:W4:Y:S04]  /*14650*/  LDL.LU.64 R230, [R1+0xb70] ;  /* 0x000b700001e67983 */ /* 0x000f280000300a00 */
        /* <DEDUP_REMOVED lines=9> */
[----:B------:R-:W4:Y:S01]  /*146f0*/  LDL.LU.64 R218, [R1+0xb40] ;  /* 0x000b400001da7983 */ /* 0x000f220000300a00 */
[----:B--2---:R-:W-:-:S03]  /*14700*/  IMAD.WIDE R246, R2, 0x4, R246 ;  /* 0x0000000402f67825 */ /* 0x004fc600078e02f6 */
[----:B------:R1:W-:Y:S04]  /*14710*/  LDGSTS.E [R3+0x20780], desc[UR10][R214.64], !P2 ;  /* 0x20780000d6037fae */ /* 0x0003e8000d12184a */
[----:B------:R-:W2:Y:S04]  /*14720*/  LDL.LU.64 R216, [R1+0xb38] ;  /* 0x000b380001d87983 */ /* 0x000ea80000300a00 */
[----:B------:R2:W-:Y:S04]  /*14730*/  STL.64 [R1+0xc38], R246 ;  /* 0x000c38f601007387 */ /* 0x0005e80000100a00 */
[----:B------:R-:W-:Y:S01]  /*14740*/  LDGSTS.E [R3+0x22000], desc[UR10][R246.64], !P5 ;  /* 0x22000000f6037fae */ /* 0x000fe2000e92184a */
[----:B-1----:R-:W1:Y:S08]  /*14750*/  LDC R214, c[0x0][0x230] ;  /* 0x00008c00ffd67b82 */ /* 0x002e700000000800 */
[----:B------:R-:W1:Y:S01]  /*14760*/  LDC R215, c[0x0][0x230] ;  /* 0x00008c00ffd77b82 */ /* 0x000e620000000800 */
[----:B---3--:R-:W-:-:S04]  /*14770*/  IMAD.WIDE R244, R2, 0x4, R244 ;  /* 0x0000000402f47825 */ /* 0x008fc800078e02f4 */
[C---:B----4-:R-:W-:Y:S01]  /*14780*/  IMAD.WIDE R242, R2.reuse, 0x4, R242 ;  /* 0x0000000402f27825 */ /* 0x050fe200078e02f2 */
[----:B------:R3:W-:Y:S03]  /*14790*/  STL.64 [R1+0xc30], R244 ;  /* 0x000c30f401007387 */ /* 0x0007e60000100a00 */
[C---:B------:R-:W-:Y:S01]  /*147a0*/  IMAD.WIDE R240, R2.reuse, 0x4, R240 ;  /* 0x0000000402f07825 */ /* 0x040fe200078e02f0 */
        /* <DEDUP_REMOVED lines=8> */
[----:B------:R1:W-:Y:S04]  /*14830*/  STL.64 [R1+0xb80], R234 ;  /* 0x000b80ea01007387 */ /* 0x0003e80000100a00 */
[----:B------:R1:W-:Y:S04]  /*14840*/  STL.64 [R1+0xb78], R232 ;  /* 0x000b78e801007387 */ /* 0x0003e80000100a00 */
[----:B------:R-:W-:Y:S04]  /*14850*/  LDGSTS.E [R3+0x22080], desc[UR10][R244.64], !P5 ;  /* 0x22080000f4037fae */ /* 0x000fe8000e92184a */
[----:B------:R-:W-:Y:S01]  /*14860*/  LDGSTS.E [R3+0x22100], desc[UR10][R242.64], !P5 ;  /* 0x22100000f2037fae */ /* 0x000fe2000e92184a */
[----:B------:R-:W-:-:S03]  /*14870*/  IMAD.WIDE R230, R2, 0x4, R230 ;  /* 0x0000000402e67825 */ /* 0x000fc600078e02e6 */
[----:B------:R-:W-:Y:S01]  /*14880*/  LDGSTS.E [R3+0x22180], desc[UR10][R240.64], !P5 ;  /* 0x22180000f0037fae */ /* 0x000fe2000e92184a */
[----:B------:R-:W-:-:S03]  /*14890*/  IMAD.WIDE R228, R2, 0x4, R228 ;  /* 0x0000000402e47825 */ /* 0x000fc600078e02e4 */
[----:B------:R1:W-:Y:S01]  /*148a0*/  STL.64 [R1+0xb70], R230 ;  /* 0x000b70e601007387 */ /* 0x0003e20000100a00 */
        /* <DEDUP_REMOVED lines=10> */
[----:B--2---:R-:W-:-:S03]  /*14950*/  IMAD.WIDE R216, R2, 0x4, R216 ;  /* 0x0000000402d87825 */ /* 0x004fc600078e02d8 */
[----:B------:R2:W-:Y:S04]  /*14960*/  STL.64 [R1+0xb40], R218 ;  /* 0x000b40da01007387 */ /* 0x0005e80000100a00 */
[----:B------:R2:W-:Y:S04]  /*14970*/  STL.64 [R1+0xb38], R216 ;  /* 0x000b38d801007387 */ /* 0x0005e80000100a00 */
[----:B------:R-:W2:Y:S04]  /*14980*/  LDL.LU.64 R246, [R1+0xab0] ;  /* 0x000ab00001f67983 */ /* 0x000ea80000300a00 */
[----:B---3--:R-:W3:Y:S04]  /*14990*/  LDL.LU.64 R244, [R1+0xaa8] ;  /* 0x000aa80001f47983 */ /* 0x008ee80000300a00 */
[----:B----4-:R-:W4:Y:S04]  /*149a0*/  LDL.LU.64 R242, [R1+0xaa0] ;  /* 0x000aa00001f27983 */ /* 0x010f280000300a00 */
[----:B-1----:R-:W4:Y:S04]  /*149b0*/  LDL.LU.64 R240, [R1+0xa98] ;  /* 0x000a980001f07983 */ /* 0x002f280000300a00 */
[----:B------:R-:W-:Y:S04]  /*149c0*/  LDGSTS.E [R3+0x22200], desc[UR10][R238.64], !P5 ;  /* 0x22200000ee037fae */ /* 0x000fe8000e92184a */
[----:B------:R-:W-:Y:S04]  /*149d0*/  LDGSTS.E [R3+0x22280], desc[UR10][R236.64], !P5 ;  /* 0x22280000ec037fae */ /* 0x000fe8000e92184a */
[----:B------:R-:W-:Y:S04]  /*149e0*/  LDGSTS.E [R3+0x22300], desc[UR10][R234.64], !P5 ;  /* 0x22300000ea037fae */ /* 0x000fe8000e92184a */
[----:B------:R-:W4:Y:S04]  /*149f0*/  LDL.LU.64 R238, [R1+0xa90] ;  /* 0x000a900001ee7983 */ /* 0x000f280000300a00 */
[----:B------:R-:W4:Y:S04]  /*14a00*/  LDL.LU.64 R236, [R1+0xa88] ;  /* 0x000a880001ec7983 */ /* 0x000f280000300a00 */
        /* <DEDUP_REMOVED lines=15> */
[----:B------:R1:W-:Y:S04]  /*14b00*/  LDGSTS.E [R3+0x22780], desc[UR10][R216.64], !P5 ;  /* 0x22780000d8037fae */ /* 0x0003e8000e92184a */
[----:B------:R-:W4:Y:S04]  /*14b10*/  LDL.LU.64 R220, [R1+0xa48] ;  /* 0x000a480001dc7983 */ /* 0x000f280000300a00 */
[----:B--2---:R-:W2:Y:S04]  /*14b20*/  LDL.LU.64 R218, [R1+0xa40] ;  /* 0x000a400001da7983 */ /* 0x004ea80000300a00 */
[----:B------:R-:W2:Y:S01]  /*14b30*/  LDL.LU.64 R248, [R1+0xa38] ;  /* 0x000a380001f87983 */ /* 0x000ea20000300a00 */
[----:B-1----:R-:W1:Y:S01]  /*14b40*/  LDC R216, c[0x0][0x230] ;  /* 0x00008c00ffd87b82 */ /* 0x002e620000000800 */
[----:B------:R-:W-:-:S04]  /*14b50*/  IMAD.WIDE R246, R2, 0x4, R246 ;  /* 0x0000000402f67825 */ /* 0x000fc800078e02f6 */
[C---:B---3--:R-:W-:Y:S01]  /*14b60*/  IMAD.WIDE R244, R2.reuse, 0x4, R244 ;  /* 0x0000000402f47825 */ /* 0x048fe200078e02f4 */
[----:B------:R3:W-:Y:S03]  /*14b70*/  STL.64 [R1+0xab0], R246 ;  /* 0x000ab0f601007387 */ /* 0x0007e60000100a00 */
[C---:B----4-:R-:W-:Y:S01]  /*14b80*/  IMAD.WIDE R242, R2.reuse, 0x4, R242 ;  /* 0x0000000402f27825 */ /* 0x050fe200078e02f2 */
[----:B------:R4:W-:Y:S03]  /*14b90*/  STL.64 [R1+0x1c40], R244 ;  /* 0x001c40f401007387 */ /* 0x0009e60000100a00 */
[C---:B------:R-:W-:Y:S01]  /*14ba0*/  IMAD.WIDE R240, R2.reuse, 0x4, R240 ;  /* 0x0000000402f07825 */ /* 0x040fe200078e02f0 */
[----:B------:R1:W-:Y:S04]  /*14bb0*/  STL.64 [R1+0x1c48], R242 ;  /* 0x001c48f201007387 */ /* 0x0003e80000100a00 */
[----:B------:R1:W-:Y:S04]  /*14bc0*/  STL.64 [R1+0x1c50], R240 ;  /* 0x001c50f001007387 */ /* 0x0003e80000100a00 */
[----:B------:R1:W-:Y:S04]  /*14bd0*/  LDGSTS.E [R3+0x24000], desc[UR10][R246.64], !P3 ;  /* 0x24000000f6037fae */ /* 0x0003e8000d92184a */
[----:B------:R1:W-:Y:S01]  /*14be0*/  LDGSTS.E [R3+0x24080], desc[UR10][R244.64], !P3 ;  /* 0x24080000f4037fae */ /* 0x0003e2000d92184a */
[----:B------:R-:W-:-:S03]  /*14bf0*/  IMAD.WIDE R238, R2, 0x4, R238 ;  /* 0x0000000402ee7825 */ /* 0x000fc600078e02ee */
[----:B------:R1:W-:Y:S01]  /*14c00*/  LDGSTS.E [R3+0x24100], desc[UR10][R242.64], !P3 ;  /* 0x24100000f2037fae */ /* 0x0003e2000d92184a */
[----:B------:R-:W-:-:S03]  /*14c10*/  IMAD.WIDE R236, R2, 0x4, R236 ;  /* 0x0000000402ec7825 */ /* 0x000fc600078e02ec */
[----:B------:R1:W-:Y:S01]  /*14c20*/  STL.64 [R1+0x1c58], R238 ;  /* 0x001c58ee01007387 */ /* 0x0003e20000100a00 */
[----:B------:R-:W-:-:S03]  /*14c30*/  IMAD.WIDE R234, R2, 0x4, R234 ;  /* 0x0000000402ea7825 */ /* 0x000fc600078e02ea */
        /* <DEDUP_REMOVED lines=24> */
[----:B--2---:R-:W-:-:S03]  /*14dc0*/  IMAD.WIDE R218, R2, 0x4, R218 ;  /* 0x0000000402da7825 */ /* 0x004fc600078e02da */
[----:B------:R2:W-:Y:S01]  /*14dd0*/  STL.64 [R1+0x1cb0], R220 ;  /* 0x001cb0dc01007387 */ /* 0x0005e20000100a00 */
[----:B------:R-:W-:-:S03]  /*14de0*/  IMAD.WIDE R248, R2, 0x4, R248 ;  /* 0x0000000402f87825 */ /* 0x000fc600078e02f8 */
[----:B------:R2:W-:Y:S04]  /*14df0*/  STL.64 [R1+0x1cc0], R218 ;  /* 0x001cc0da01007387 */ /* 0x0005e80000100a00 */
[----:B------:R2:W-:Y:S04]  /*14e00*/  STL.64 [R1+0x1cd0], R248 ;  /* 0x001cd0f801007387 */ /* 0x0005e80000100a00 */
[----:B---3--:R-:W3:Y:S04]  /*14e10*/  LDL.LU.64 R246, [R1+0x9b0] ;  /* 0x0009b00001f67983 */ /* 0x008ee80000300a00 */
[----:B----4-:R-:W4:Y:S04]  /*14e20*/  LDL.LU.64 R244, [R1+0x9a8] ;  /* 0x0009a80001f47983 */ /* 0x010f280000300a00 */
[----:B-1----:R-:W4:Y:S04]  /*14e30*/  LDL.LU.64 R242, [R1+0x9a0] ;  /* 0x0009a00001f27983 */ /* 0x002f280000300a00 */
[----:B------:R-:W4:Y:S04]  /*14e40*/  LDL.LU.64 R240, [R1+0x998] ;  /* 0x0009980001f07983 */ /* 0x000f280000300a00 */
        /* <DEDUP_REMOVED lines=8> */
[----:B------:R1:W-:Y:S04]  /*14ed0*/  LDGSTS.E [R3+0x24600], desc[UR10][R222.64], !P3 ;  /* 0x24600000de037fae */ /* 0x0003e8000d92184a */
[----:B------:R1:W-:Y:S04]  /*14ee0*/  LDGSTS.E [R3+0x24680], desc[UR10][R220.64], !P3 ;  /* 0x24680000dc037fae */ /* 0x0003e8000d92184a */
[----:B------:R1:W-:Y:S04]  /*14ef0*/  LDGSTS.E [R3+0x24700], desc[UR10][R218.64], !P3 ;  /* 0x24700000da037fae */ /* 0x0003e8000d92184a */
[----:B------:R-:W1:Y:S04]  /*14f00*/  LDL.LU.64 R222, [R1+0x950] ;  /* 0x0009500001de7983 */ /* 0x000e680000300a00 */
[----:B--2---:R-:W2:Y:S04]  /*14f10*/  LDL.LU.64 R220, [R1+0x948] ;  /* 0x0009480001dc7983 */ /* 0x004ea80000300a00 */
[----:B------:R-:W2:Y:S04]  /*14f20*/  LDL.LU.64 R218, [R1+0x940] ;  /* 0x0009400001da7983 */ /* 0x000ea80000300a00 */
[----:B------:R-:W-:Y:S04]  /*14f30*/  LDGSTS.E [R3+0x24780], desc[UR10][R248.64], !P3 ;  /* 0x24780000f8037fae */ /* 0x000fe8000d92184a */
[----:B------:R-:W2:Y:S01]  /*14f40*/  LDL.LU.64 R248, [R1+0x938] ;  /* 0x0009380001f87983 */ /* 0x000ea20000300a00 */
[----:B------:R-:W-:-:S04]  /*14f50*/  IADD3 R214, R214, -0x59, RZ ;  /* 0xffffffa7d6d67810 */ /* 0x000fc80007ffe0ff */
[----:B------:R-:W-:Y:S01]  /*14f60*/  ISETP.GE.U32.AND P5, PT, R214, 0x7fffff68, PT ;  /* 0x7fffff68d600780c */ /* 0x000fe20003fa6070 */
[----:B------:R-:W-:Y:S02]  /*14f70*/  VIADD R214, R215, 0xffffffa3 ;  /* 0xffffffa3d7d67836 */ /* 0x000fe40000000000 */
[----:B------:R-:W2:Y:S03]  /*14f80*/  LDC R215, c[0x0][0x230] ;  /* 0x00008c00ffd77b82 */ /* 0x000ea60000000800 */
[----:B------:R-:W-:Y:S01]  /*14f90*/  ISETP.GE.U32.AND P3, PT, R214, 0x7fffff64, PT ;  /* 0x7fffff64d600780c */ /* 0x000fe20003f66070 */
[----:B------:R-:W-:Y:S02]  /*14fa0*/  VIADD R214, R216, 0xffffff9f ;  /* 0xffffff9fd8d67836 */ /* 0x000fe40000000000 */
        /* <DEDUP_REMOVED lines=26> */
[----:B-1----:R-:W-:-:S03]  /*15150*/  IMAD.WIDE R222, R2, 0x4, R222 ;  /* 0x0000000402de7825 */ /* 0x002fc600078e02de */
[----:B------:R-:W-:Y:S01]  /*15160*/  LDGSTS.E [R3+0x26100], desc[UR10][R242.64], !P1 ;  /* 0x26100000f2037fae */ /* 0x000fe2000c92184a */
[----:B--2---:R-:W-:-:S03]  /*15170*/  IMAD.WIDE R220, R2, 0x4, R220 ;  /* 0x0000000402dc7825 */ /* 0x004fc600078e02dc */
[----:B------:R1:W-:Y:S01]  /*15180*/  STL.64 [R1+0x1e08], R222 ;  /* 0x001e08de01007387 */ /* 0x0003e20000100a00 */
[----:B------:R-:W-:-:S03]  /*15190*/  IMAD.WIDE R218, R2, 0x4, R218 ;  /* 0x0000000402da7825 */ /* 0x000fc600078e02da */
[----:B------:R2:W-:Y:S04]  /*151a0*/  STL.64 [R1+0x1e20], R220 ;  /* 0x001e20dc01007387 */ /* 0x0005e80000100a00 */
[----:B------:R2:W-:Y:S04]  /*151b0*/  STL.64 [R1+0x1e38], R218 ;  /* 0x001e38da01007387 */ /* 0x0005e80000100a00 */
[----:B------:R-:W-:Y:S04]  /*151c0*/  LDGSTS.E [R3+0x26180], desc[UR10][R240.64], !P1 ;  /* 0x26180000f0037fae */ /* 0x000fe8000c92184a */
[----:B------:R-:W-:Y:S01]  /*151d0*/  LDGSTS.E [R3+0x26200], desc[UR10][R238.64], !P1 ;  /* 0x26200000ee037fae */ /* 0x000fe2000c92184a */
[----:B------:R-:W-:-:S03]  /*151e0*/  IMAD.WIDE R216, R2, 0x4, R248 ;  /* 0x0000000402d87825 */ /* 0x000fc600078e02f8 */
[----:B------:R-:W-:Y:S04]  /*151f0*/  LDGSTS.E [R3+0x26280], desc[UR10][R236.64], !P1 ;  /* 0x26280000ec037fae */ /* 0x000fe8000c92184a */
[----:B------:R2:W-:Y:S04]  /*15200*/  STL.64 [R1+0x1e50], R216 ;  /* 0x001e50d801007387 */ /* 0x0005e80000100a00 */
[----:B---3--:R-:W3:Y:S04]  /*15210*/  LDL.LU.64 R246, [R1+0x8b0] ;  /* 0x0008b00001f67983 */ /* 0x008ee80000300a00 */
[----:B----4-:R-:W4:Y:S04]  /*15220*/  LDL.LU.64 R244, [R1+0x8a8] ;  /* 0x0008a80001f47983 */ /* 0x010f280000300a00 */
[----:B------:R-:W4:Y:S04]  /*15230*/  LDL.LU.64 R242, [R1+0x8a0] ;  /* 0x0008a00001f27983 */ /* 0x000f280000300a00 */
        /* <DEDUP_REMOVED lines=18> */
[----:B-1----:R-:W4:Y:S04]  /*15360*/  LDL.LU.64 R222, [R1+0x850] ;  /* 0x0008500001de7983 */ /* 0x002f280000300a00 */
[----:B--2---:R-:W2:Y:S04]  /*15370*/  LDL.LU.64 R220, [R1+0x848] ;  /* 0x0008480001dc7983 */ /* 0x004ea80000300a00 */
[----:B------:R-:W2:Y:S04]  /*15380*/  LDL.LU.64 R218, [R1+0x840] ;  /* 0x0008400001da7983 */ /* 0x000ea80000300a00 */
[----:B------:R-:W2:Y:S04]  /*15390*/  LDL.LU.64 R248, [R1+0x838] ;  /* 0x0008380001f87983 */ /* 0x000ea80000300a00 */
[----:B------:R1:W-:Y:S02]  /*153a0*/  LDGSTS.E [R3+0x26780], desc[UR10][R216.64], !P1 ;  /* 0x26780000d8037fae */ /* 0x0003e4000c92184a */
[----:B-1----:R-:W1:Y:S01]  /*153b0*/  LDC R216, c[0x0][0x230] ;  /* 0x00008c00ffd87b82 */ /* 0x002e620000000800 */
        /* <DEDUP_REMOVED lines=54> */
[----:B------:R-:W4:Y:S04]  /*15720*/  LDL.LU.64 R226, [R1+0x760] ;  /* 0x0007600001e27983 */ /* 0x000f280000300a00 */
[----:B------:R-:W4:Y:S04]  /*15730*/  LDL.LU.64 R224, [R1+0x758] ;  /* 0x0007580001e07983 */ /* 0x000f280000300a00 */
[----:B------:R1:W-:Y:S04]  /*15740*/  LDGSTS.E [R3+0x28600], desc[UR10][R222.64], !P0 ;  /* 0x28600000de037fae */ /* 0x0003e8000c12184a */
[----:B------:R1:W-:Y:S04]  /*15750*/  LDGSTS.E [R3+0x28680], desc[UR10][R220.64], !P0 ;  /* 0x28680000dc037fae */ /* 0x0003e8000c12184a */
[----:B------:R1:W-:Y:S04]  /*15760*/  LDGSTS.E [R3+0x28700], desc[UR10][R218.64], !P0 ;  /* 0x28700000da037fae */ /* 0x0003e8000c12184a */
[----:B--2---:R-:W2:Y:S04]  /*15770*/  LDL.LU.64 R222, [R1+0x750] ;  /* 0x0007500001de7983 */ /* 0x004ea80000300a00 */
[----:B------:R-:W2:Y:S04]  /*15780*/  LDL.LU.64 R220, [R1+0x748] ;  /* 0x0007480001dc7983 */ /* 0x000ea80000300a00 */
[----:B------:R-:W2:Y:S04]  /*15790*/  LDL.LU.64 R218, [R1+0x740] ;  /* 0x0007400001da7983 */ /* 0x000ea80000300a00 */
[----:B------:R-:W-:Y:S04]  /*157a0*/  LDGSTS.E [R3+0x28780], desc[UR10][R248.64], !P0 ;  /* 0x28780000f8037fae */ /* 0x000fe8000c12184a */
[----:B------:R-:W2:Y:S01]  /*157b0*/  LDL.LU.64 R248, [R1+0x738] ;  /* 0x0007380001f87983 */ /* 0x000ea20000300a00 */
[----:B------:R-:W-:-:S02]  /*157c0*/  ISETP.GE.U32.AND P2, PT, R252, 0x7fffff6c, PT ;  /* 0x7fffff6cfc00780c */ /* 0x000fc40003f46070 */
[----:B------:R-:W-:Y:S01]  /*157d0*/  ISETP.GE.U32.AND P1, PT, R214, 0x7fffff60, PT ;  /* 0x7fffff60d600780c */ /* 0x000fe20003f26070 */
[----:B------:R-:W-:Y:S02]  /*157e0*/  VIADD R214, R215, 0xffffff9b ;  /* 0xffffff9bd7d67836 */ /* 0x000fe40000000000 */
[----:B------:R-:W2:Y:S03]  /*157f0*/  LDC R215, c[0x0][0x230] ;  /* 0x00008c00ffd77b82 */ /* 0x000ea60000000800 */
[----:B------:R-:W-:Y:S02]  /*15800*/  ISETP.GE.U32.AND P0, PT, R214, 0x7fffff5c, PT ;  /* 0x7fffff5cd600780c */ /* 0x000fe40003f06070 */
[----:B------:R-:W-:Y:S01]  /*15810*/  IADD3 R214, R216, -0x69, RZ ;  /* 0xffffff97d8d67810 */ /* 0x000fe20007ffe0ff */
        /* <DEDUP_REMOVED lines=22> */
[----:B------:R-:W-:-:S03]  /*15980*/  IMAD.WIDE R226, R2, 0x4, R226 ;  /* 0x0000000402e27825 */ /* 0x000fc600078e02e2 */
[----:B------:R1:W-:Y:S01]  /*15990*/  STL.64 [R1+0x20c0], R228 ;  /* 0x0020c0e401007387 */ /* 0x0003e20000100a00 */
[----:B------:R-:W-:-:S03]  /*159a0*/  IMAD.WIDE R224, R2, 0x4, R224 ;  /* 0x0000000402e07825 */ /* 0x000fc600078e02e0 */
[----:B------:R1:W-:Y:S04]  /*159b0*/  STL.64 [R1+0x20d8], R226 ;  /* 0x0020d8e201007387 */ /* 0x0003e80000100a00 */
[----:B------:R1:W-:Y:S04]  /*159c0*/  STL.64 [R1+0x20f0], R224 ;  /* 0x0020f0e001007387 */ /* 0x0003e80000100a00 */
[----:B------:R-:W-:Y:S04]  /*159d0*/  LDGSTS.E [R3+0x2a180], desc[UR10][R240.64], !P2 ;  /* 0x2a180000f0037fae */ /* 0x000fe8000d12184a */
[----:B------:R-:W-:Y:S01]  /*159e0*/  LDGSTS.E [R3+0x2a200], desc[UR10][R238.64], !P2 ;  /* 0x2a200000ee037fae */ /* 0x000fe2000d12184a */
[----:B--2---:R-:W-:-:S03]  /*159f0*/  IMAD.WIDE R222, R2, 0x4, R222 ;  /* 0x0000000402de7825 */ /* 0x004fc600078e02de */
        /* <DEDUP_REMOVED lines=17> */
[----:B------:R-:W4:Y:S04]  /*15b10*/  LDL.LU.64 R234, [R1+0x680] ;  /* 0x0006800001ea7983 */ /* 0x000f280000300a00 */
[----:B------:R-:W4:Y:S04]  /*15b20*/  LDL.LU.64 R232, [R1+0x678] ;  /* 0x0006780001e87983 */ /* 0x000f280000300a00 */
[----:B------:R-:W4:Y:S04]  /*15b30*/  LDL.LU.64 R230, [R1+0x670] ;  /* 0x0006700001e67983 */ /* 0x000f280000300a00 */
[----:B------:R-:W-:Y:S04]  /*15b40*/  LDGSTS.E [R3+0x2a480], desc[UR10][R228.64], !P2 ;  /* 0x2a480000e4037fae */ /* 0x000fe8000d12184a */
[----:B------:R-:W-:Y:S04]  /*15b50*/  LDGSTS.E [R3+0x2a500], desc[UR10][R226.64], !P2 ;  /* 0x2a500000e2037fae */ /* 0x000fe8000d12184a */
[----:B------:R-:W-:Y:S04]  /*15b60*/  LDGSTS.E [R3+0x2a580], desc[UR10][R224.64], !P2 ;  /* 0x2a580000e0037fae */ /* 0x000fe8000d12184a */
[----:B-1----:R-:W4:Y:S04]  /*15b70*/  LDL.LU.64 R228, [R1+0x668] ;  /* 0x0006680001e47983 */ /* 0x002f280000300a00 */
[----:B------:R-:W4:Y:S04]  /*15b80*/  LDL.LU.64 R226, [R1+0x660] ;  /* 0x0006600001e27983 */ /* 0x000f280000300a00 */
[----:B------:R-:W4:Y:S04]  /*15b90*/  LDL.LU.64 R224, [R1+0x658] ;  /* 0x0006580001e07983 */ /* 0x000f280000300a00 */
[----:B------:R-:W-:Y:S04]  /*15ba0*/  LDGSTS.E [R3+0x2a600], desc[UR10][R222.64], !P2 ;  /* 0x2a600000de037fae */ /* 0x000fe8000d12184a */
[----:B------:R-:W-:Y:S04]  /*15bb0*/  LDGSTS.E [R3+0x2a680], desc[UR10][R220.64], !P2 ;  /* 0x2a680000dc037fae */ /* 0x000fe8000d12184a */
[----:B------:R-:W-:Y:S04]  /*15bc0*/  LDGSTS.E [R3+0x2a700], desc[UR10][R218.64], !P2 ;  /* 0x2a700000da037fae */ /* 0x000fe8000d12184a */
[----:B--2---:R-:W2:Y:S04]  /*15bd0*/  LDL.LU.64 R222, [R1+0x650] ;  /* 0x0006500001de7983 */ /* 0x004ea80000300a00 */
[----:B------:R-:W2:Y:S04]  /*15be0*/  LDL.LU.64 R220, [R1+0x648] ;  /* 0x0006480001dc7983 */ /* 0x000ea80000300a00 */
        /* <DEDUP_REMOVED lines=33> */
[----:B--2---:R-:W-:-:S03]  /*15e00*/  IMAD.WIDE R222, R2, 0x4, R222 ;  /* 0x0000000402de7825 */ /* 0x004fc600078e02de */
[----:B------:R2:W-:Y:S01]  /*15e10*/  LDGSTS.E [R3+0x2c280], desc[UR10][R236.64], !P5 ;  /* 0x2c280000ec037fae */ /* 0x0005e2000e92184a */
[----:B------:R-:W-:-:S03]  /*15e20*/  IMAD.WIDE R220, R2, 0x4, R220 ;  /* 0x0000000402dc7825 */ /* 0x000fc600078e02dc */
        /* <DEDUP_REMOVED lines=21> */
[----:B------:R-:W4:Y:S04]  /*15f80*/  LDL.LU.64 R228, [R1+0x568] ;  /* 0x0005680001e47983 */ /* 0x000f280000300a00 */
        /* <DEDUP_REMOVED lines=10> */
[----:B------:R-:W-:Y:S01]  /*16030*/  ISETP.GE.U32.AND P2, PT, R214, 0x7fffff58, PT ;  /* 0x7fffff58d600780c */ /* 0x000fe20003f46070 */
[----:B------:R-:W-:-:S02]  /*16040*/  VIADD R214, R215, 0xffffff93 ;  /* 0xffffff93d7d67836 */ /* 0x000fc40000000000 */
        /* <DEDUP_REMOVED lines=53> */
[----:B-1----:R-:W4:Y:S04]  /*163a0*/  LDL.LU.64 R234, [R1+0x480] ;  /* 0x0004800001ea7983 */ /* 0x002f280000300a00 */
        /* <DEDUP_REMOVED lines=51> */
[----:B------:R4:W-:Y:S04]  /*166e0*/  LDGSTS.E [R3+0x30180], desc[UR10][R240.64], !P1 ;  /* 0x30180000f0037fae */ /* 0x0009e8000c92184a */
[----:B-1----:R-:W4:Y:S04]  /*166f0*/  LDL.LU.64 R242, [R1+0x3a0] ;  /* 0x0003a00001f27983 */ /* 0x002f280000300a00 */
[----:B------:R1:W-:Y:S04]  /*16700*/  LDGSTS.E [R3+0x30200], desc[UR10][R238.64], !P1 ;  /* 0x30200000ee037fae */ /* 0x0003e8000c92184a */
[----:B------:R-:W4:Y:S04]  /*16710*/  LDL.LU.64 R240, [R1+0x398] ;  /* 0x0003980001f07983 */ /* 0x000f280000300a00 */
[----:B------:R1:W-:Y:S04]  /*16720*/  LDGSTS.E [R3+0x30280], desc[UR10][R236.64], !P1 ;  /* 0x30280000ec037fae */ /* 0x0003e8000c92184a */
[----:B------:R-:W1:Y:S04]  /*16730*/  LDL.LU.64 R238, [R1+0x390] ;  /* 0x0003900001ee7983 */ /* 0x000e680000300a00 */
[----:B------:R1:W-:Y:S04]  /*16740*/  LDGSTS.E [R3+0x30300], desc[UR10][R234.64], !P1 ;  /* 0x30300000ea037fae */ /* 0x0003e8000c92184a */
[----:B------:R-:W4:Y:S04]  /*16750*/  LDL.LU.64 R236, [R1+0x388] ;  /* 0x0003880001ec7983 */ /* 0x000f280000300a00 */
        /* <DEDUP_REMOVED lines=13> */
[----:B--2---:R-:W2:Y:S04]  /*16830*/  LDL.LU.64 R222, [R1+0x350] ;  /* 0x0003500001de7983 */ /* 0x004ea80000300a00 */
[----:B------:R2:W-:Y:S04]  /*16840*/  LDGSTS.E [R3+0x30700], desc[UR10][R218.64], !P1 ;  /* 0x30700000da037fae */ /* 0x0005e8000c92184a */
[----:B------:R-:W2:Y:S04]  /*16850*/  LDL.LU.64 R220, [R1+0x348] ;  /* 0x0003480001dc7983 */ /* 0x000ea80000300a00 */
[----:B------:R-:W-:Y:S04]  /*16860*/  LDGSTS.E [R3+0x30780], desc[UR10][R248.64], !P1 ;  /* 0x30780000f8037fae */ /* 0x000fe8000c92184a */
[----:B------:R-:W2:Y:S04]  /*16870*/  LDL.LU.64 R218, [R1+0x340] ;  /* 0x0003400001da7983 */ /* 0x000ea80000300a00 */
[----:B------:R-:W2:Y:S01]  /*16880*/  LDL.LU.64 R248, [R1+0x338] ;  /* 0x0003380001f87983 */ /* 0x000ea20000300a00 */
[----:B------:R-:W-:Y:S01]  /*16890*/  ISETP.GE.U32.AND P3, PT, R214, 0x7fffff50, PT ;  /* 0x7fffff50d600780c */ /* 0x000fe20003f66070 */
[----:B------:R-:W-:-:S02]  /*168a0*/  VIADD R214, R215, 0xffffff8b ;  /* 0xffffff8bd7d67836 */ /* 0x000fc40000000000 */
        /* <DEDUP_REMOVED lines=10> */
[C---:B-1----:R-:W-:Y:S01]  /*16950*/  IMAD.WIDE R238, R2.reuse, 0x4, R238 ;  /* 0x0000000402ee7825 */ /* 0x042fe200078e02ee */
        /* <DEDUP_REMOVED lines=15> */
[C---:B--2---:R-:W-:Y:S01]  /*16a50*/  IMAD.WIDE R222, R2.reuse, 0x4, R222 ;  /* 0x0000000402de7825 */ /* 0x044fe200078e02de */
[----:B------:R2:W-:Y:S03]  /*16a60*/  STL.64 [R1+0x31e0], R224 ;  /* 0x0031e0e001007387 */ /* 0x0005e60000100a00 */
[C---:B------:R-:W-:Y:S01]  /*16a70*/  IMAD.WIDE R220, R2.reuse, 0x4, R220 ;  /* 0x0000000402dc7825 */ /* 0x040fe200078e02dc */
[----:B------:R2:W-:Y:S03]  /*16a80*/  STL.64 [R1+0x31e8], R222 ;  /* 0x0031e8de01007387 */ /* 0x0005e60000100a00 */
[C---:B------:R-:W-:Y:S01]  /*16a90*/  IMAD.WIDE R218, R2.reuse, 0x4, R218 ;  /* 0x0000000402da7825 */ /* 0x040fe200078e02da */
[----:B------:R2:W-:Y:S03]  /*16aa0*/  STL.64 [R1+0x31f0], R220 ;  /* 0x0031f0dc01007387 */ /* 0x0005e60000100a00 */
[C---:B------:R-:W-:Y:S01]  /*16ab0*/  IMAD.WIDE R216, R2.reuse, 0x4, R248 ;  /* 0x0000000402d87825 */ /* 0x040fe200078e02f8 */
[----:B------:R2:W-:Y:S04]  /*16ac0*/  STL.64 [R1+0x31f8], R218 ;  /* 0x0031f8da01007387 */ /* 0x0005e80000100a00 */
[----:B------:R-:W-:Y:S04]  /*16ad0*/  LDGSTS.E [R3+0x32000], desc[UR10][R246.64], !P0 ;  /* 0x32000000f6037fae */ /* 0x000fe8000c12184a */
[----:B------:R2:W-:Y:S04]  /*16ae0*/  STL.64 [R1+0x3200], R216 ;  /* 0x003200d801007387 */ /* 0x0005e80000100a00 */
[----:B------:R-:W-:Y:S04]  /*16af0*/  LDGSTS.E [R3+0x32080], desc[UR10][R244.64], !P0 ;  /* 0x32080000f4037fae */ /* 0x000fe8000c12184a */
[----:B---3--:R-:W3:Y:S04]  /*16b00*/  LDL.LU.64 R246, [R1+0x2b0] ;  /* 0x0002b00001f67983 */ /* 0x008ee80000300a00 */
[----:B------:R-:W-:Y:S04]  /*16b10*/  LDGSTS.E [R3+0x32100], desc[UR10][R242.64], !P0 ;  /* 0x32100000f2037fae */ /* 0x000fe8000c12184a */
[----:B----4-:R-:W4:Y:S04]  /*16b20*/  LDL.LU.64 R244, [R1+0x2a8] ;  /* 0x0002a80001f47983 */ /* 0x010f280000300a00 */
[----:B------:R-:W-:Y:S04]  /*16b30*/  LDGSTS.E [R3+0x32180], desc[UR10][R240.64], !P0 ;  /* 0x32180000f0037fae */ /* 0x000fe8000c12184a */
[----:B------:R-:W4:Y:S04]  /*16b40*/  LDL.LU.64 R242, [R1+0x2a0] ;  /* 0x0002a00001f27983 */ /* 0x000f280000300a00 */
[----:B------:R-:W-:Y:S04]  /*16b50*/  LDGSTS.E [R3+0x32200], desc[UR10][R238.64], !P0 ;  /* 0x32200000ee037fae */ /* 0x000fe8000c12184a */
[----:B-1----:R-:W4:Y:S04]  /*16b60*/  LDL.LU.64 R240, [R1+0x298] ;  /* 0x0002980001f07983 */ /* 0x002f280000300a00 */
        /* <DEDUP_REMOVED lines=15> */
[----:B--2---:R-:W2:Y:S04]  /*16c60*/  LDL.LU.64 R224, [R1+0x258] ;  /* 0x0002580001e07983 */ /* 0x004ea80000300a00 */
[----:B------:R-:W-:Y:S04]  /*16c70*/  LDGSTS.E [R3+0x32680], desc[UR10][R220.64], !P0 ;  /* 0x32680000dc037fae */ /* 0x000fe8000c12184a */
[----:B------:R-:W2:Y:S04]  /*16c80*/  LDL.LU.64 R222, [R1+0x250] ;  /* 0x0002500001de7983 */ /* 0x000ea80000300a00 */
[----:B------:R-:W-:Y:S04]  /*16c90*/  LDGSTS.E [R3+0x32700], desc[UR10][R218.64], !P0 ;  /* 0x32700000da037fae */ /* 0x000fe8000c12184a */
[----:B------:R-:W2:Y:S04]  /*16ca0*/  LDL.LU.64 R220, [R1+0x248] ;  /* 0x0002480001dc7983 */ /* 0x000ea80000300a00 */
[----:B------:R1:W-:Y:S04]  /*16cb0*/  LDGSTS.E [R3+0x32780], desc[UR10][R216.64], !P0 ;  /* 0x32780000d8037fae */ /* 0x0003e8000c12184a */
[----:B------:R-:W2:Y:S04]  /*16cc0*/  LDL.LU.64 R218, [R1+0x240] ;  /* 0x0002400001da7983 */ /* 0x000ea80000300a00 */
[----:B------:R-:W2:Y:S01]  /*16cd0*/  LDL.LU.64 R248, [R1+0x238] ;  /* 0x0002380001f87983 */ /* 0x000ea20000300a00 */
        /* <DEDUP_REMOVED lines=29> */
[----:B------:R2:W-:Y:S03]  /*16eb0*/  STL.64 [R1+0x4248], R220 ;  /* 0x004248dc01007387 */ /* 0x0005e60000100a00 */
[----:B------:R-:W-:Y:S01]  /*16ec0*/  IMAD.WIDE R248, R2, 0x4, R248 ;  /* 0x0000000402f87825 */ /* 0x000fe200078e02f8 */
[----:B------:R2:W-:Y:S04]  /*16ed0*/  STL.64 [R1+0x4240], R218 ;  /* 0x004240da01007387 */ /* 0x0005e80000100a00 */
[----:B------:R2:W-:Y:S04]  /*16ee0*/  LDGSTS.E [R3+0x34000], desc[UR10][R246.64], !P2 ;  /* 0x34000000f6037fae */ /* 0x0005e8000d12184a */
[----:B------:R2:W-:Y:S04]  /*16ef0*/  STL.64 [R1+0x4238], R248 ;  /* 0x004238f801007387 */ /* 0x0005e80000100a00 */
[----:B------:R2:W-:Y:S04]  /*16f00*/  LDGSTS.E [R3+0x34080], desc[UR10][R244.64], !P2 ;  /* 0x34080000f4037fae */ /* 0x0005e8000d12184a */
[----:B---3--:R-:W3:Y:S04]  /*16f10*/  LDL.LU.64 R246, [R1+0x1b0] ;  /* 0x0001b00001f67983 */ /* 0x008ee80000300a00 */
[----:B------:R3:W-:Y:S04]  /*16f20*/  LDGSTS.E [R3+0x34100], desc[UR10][R242.64], !P2 ;  /* 0x34100000f2037fae */ /* 0x0007e8000d12184a */
        /* <DEDUP_REMOVED lines=21> */
[----:B------:R2:W-:Y:S04]  /*17080*/  LDGSTS.E [R3+0x34680], desc[UR10][R220.64], !P2 ;  /* 0x34680000dc037fae */ /* 0x0005e8000d12184a */
[----:B------:R-:W2:Y:S04]  /*17090*/  LDL.LU.64 R222, [R1+0x150] ;  /* 0x0001500001de7983 */ /* 0x000ea80000300a00 */
[----:B------:R2:W-:Y:S04]  /*170a0*/  LDGSTS.E [R3+0x34700], desc[UR10][R218.64], !P2 ;  /* 0x34700000da037fae */ /* 0x0005e8000d12184a */
[----:B------:R-:W2:Y:S04]  /*170b0*/  LDL.LU.64 R220, [R1+0x148] ;  /* 0x0001480001dc7983 */ /* 0x000ea80000300a00 */
[----:B------:R-:W-:Y:S04]  /*170c0*/  LDGSTS.E [R3+0x34780], desc[UR10][R248.64], !P2 ;  /* 0x34780000f8037fae */ /* 0x000fe8000d12184a */
[----:B------:R-:W2:Y:S04]  /*170d0*/  LDL.LU.64 R218, [R1+0x140] ;  /* 0x0001400001da7983 */ /* 0x000ea80000300a00 */
[----:B------:R-:W2:Y:S01]  /*170e0*/  LDL.LU.64 R248, [R1+0x138] ;  /* 0x0001380001f87983 */ /* 0x000ea20000300a00 */
[----:B------:R-:W-:Y:S01]  /*170f0*/  ISETP.GE.U32.AND P0, PT, R214, 0x7fffff48, PT ;  /* 0x7fffff48d600780c */ /* 0x000fe20003f06070 */
[----:B------:R-:W-:-:S02]  /*17100*/  VIADD R214, R215, 0xffffff83 ;  /* 0xffffff83d7d67836 */ /* 0x000fc40000000000 */
[----:B------:R-:W-:Y:S01]  /*17110*/  IMAD.WIDE R208, R2, 0x4, R208 ;  /* 0x0000000402d07825 */ /* 0x000fe200078e02d0 */
[----:B------:R-:W2:Y:S02]  /*17120*/  LDC R215, c[0x0][0x230] ;  /* 0x00008c00ffd77b82 */ /* 0x000ea40000000800 */
        /* <DEDUP_REMOVED lines=35> */
[----:B------:R-:W2:Y:S04]  /*17360*/  LDL.LU.64 R248, [R1+0xb0] ;  /* 0x0000b00001f87983 */ /* 0x000ea80000300a00 */
        /* <DEDUP_REMOVED lines=24> */
[----:B------:R-:W-:Y:S04]  /*174f0*/  LDGSTS.E [R3+0x36680], desc[UR10][R220.64], !P5 ;  /* 0x36680000dc037fae */ /* 0x000fe8000e92184a */
[----:B------:R-:W2:Y:S04]  /*17500*/  LDL.LU.64 R222, [R1+0x48] ;  /* 0x0000480001de7983 */ /* 0x000ea80000300a00 */
[----:B------:R-:W-:Y:S04]  /*17510*/  LDGSTS.E [R3+0x36700], desc[UR10][R218.64], !P5 ;  /* 0x36700000da037fae */ /* 0x000fe8000e92184a */
[----:B------:R-:W2:Y:S01]  /*17520*/  LDL.LU.64 R220, [R1+0x40] ;  /* 0x0000400001dc7983 */ /* 0x000ea20000300a00 */
[----:B------:R-:W-:-:S03]  /*17530*/  IMAD.WIDE R206, R2, 0x4, R206 ;  /* 0x0000000402ce7825 */ /* 0x000fc600078e02ce */
[----:B------:R1:W-:Y:S04]  /*17540*/  LDGSTS.E [R3+0x36780], desc[UR10][R216.64], !P5 ;  /* 0x36780000d8037fae */ /* 0x0003e8000e92184a */
[----:B------:R-:W2:Y:S01]  /*17550*/  LDL.LU.64 R218, [R1+0x38] ;  /* 0x0000380001da7983 */ /* 0x000ea20000300a00 */
[----:B------:R-:W-:-:S04]  /*17560*/  IMAD.WIDE R204, R2, 0x4, R204 ;  /* 0x0000000402cc7825 */ /* 0x000fc800078e02cc */
[C---:B------:R-:W-:Y:S01]  /*17570*/  IMAD.WIDE R202, R2.reuse, 0x4, R202 ;  /* 0x0000000402ca7825 */ /* 0x040fe200078e02ca */
[----:B-1----:R-:W1:Y:S03]  /*17580*/  LDC R216, c[0x0][0x230] ;  /* 0x00008c00ffd87b82 */ /* 0x002e660000000800 */
[----:B------:R-:W-:-:S04]  /*17590*/  IMAD.WIDE R200, R2, 0x4, R200 ;  /* 0x0000000402c87825 */ /* 0x000fc800078e02c8 */
        /* <DEDUP_REMOVED lines=30> */
[C---:B---3--:R-:W-:Y:S01]  /*17780*/  IMAD.WIDE R246, R2.reuse, 0x4, R246 ;  /* 0x0000000402f67825 */ /* 0x048fe200078e02f6 */
[----:B------:R3:W-:Y:S03]  /*17790*/  STL.64 [R1+0x45f8], R248 ;  /* 0x0045f8f801007387 */ /* 0x0007e60000100a00 */
        /* <DEDUP_REMOVED lines=55> */
[----:B------:R2:W-:Y:S04]  /*17b10*/  STL.64 [R1+0x4758], R160 ;  /* 0x004758a001007387 */ /* 0x0005e80000100a00 */
[----:B------:R-:W-:Y:S01]  /*17b20*/  STL.64 [R1+0x4750], R158 ;  /* 0x0047509e01007387 */ /* 0x000fe20000100a00 */
[----:B------:R-:W-:-:S03]  /*17b30*/  IMAD.WIDE R140, R2, 0x4, R140 ;  /* 0x00000004028c7825 */ /* 0x000fc600078e028c */
[----:B------:R-:W-:Y:S01]  /*17b40*/  STL.64 [R1+0x4748], R156 ;  /* 0x0047489c01007387 */ /* 0x000fe20000100a00 */
[----:B------:R-:W-:-:S03]  /*17b50*/  IMAD.WIDE R138, R2, 0x4, R138 ;  /* 0x00000004028a7825 */ /* 0x000fc600078e028a */
[----:B------:R-:W-:Y:S01]  /*17b60*/  STL.64 [R1+0x4740], R154 ;  /* 0x0047409a01007387 */ /* 0x000fe20000100a00 */
[----:B------:R-:W-:-:S03]  /*17b70*/  IMAD.WIDE R136, R2, 0x4, R136 ;  /* 0x0000000402887825 */ /* 0x000fc600078e0288 */
[----:B------:R-:W-:Y:S01]  /*17b80*/  STL.64 [R1+0x4738], R152 ;  /* 0x0047389801007387 */ /* 0x000fe20000100a00 */
[----:B------:R-:W-:-:S03]  /*17b90*/  IMAD.WIDE R134, R2, 0x4, R134 ;  /* 0x0000000402867825 */ /* 0x000fc600078e0286 */
[----:B------:R2:W-:Y:S01]  /*17ba0*/  STL.64 [R1+0x4730], R150 ;  /* 0x0047309601007387 */ /* 0x0005e20000100a00 */
[----:B------:R-:W-:-:S03]  /*17bb0*/  IMAD.WIDE R132, R2, 0x4, R132 ;  /* 0x0000000402847825 */ /* 0x000fc600078e0284 */
[----:B------:R2:W-:Y:S01]  /*17bc0*/  STL.64 [R1+0x4728], R148 ;  /* 0x0047289401007387 */ /* 0x0005e20000100a00 */
[----:B------:R-:W-:-:S03]  /*17bd0*/  IMAD.WIDE R130, R2, 0x4, R130 ;  /* 0x0000000402827825 */ /* 0x000fc600078e0282 */
        /* <DEDUP_REMOVED lines=68> */
[----:B------:R1:W-:Y:S04]  /*18020*/  LDGSTS.E [R3+0x3a780], desc[UR10][R182.64], !P1 ;  /* 0x3a780000b6037fae */ /* 0x0003e8000c92184a */
[----:B------:R-:W-:Y:S04]  /*18030*/  LDGSTS.E [R3+0x3c000], desc[UR10][R180.64], !P0 ;  /* 0x3c000000b4037fae */ /* 0x000fe8000c12184a */
[----:B------:R-:W-:Y:S04]  /*18040*/  LDGSTS.E [R3+0x3c080], desc[UR10][R178.64], !P0 ;  /* 0x3c080000b2037fae */ /* 0x000fe8000c12184a */
[----:B------:R-:W-:Y:S01]  /*18050*/  LDGSTS.E [R3+0x3c100], desc[UR10][R176.64], !P0 ;  /* 0x3c100000b0037fae */ /* 0x000fe2000c12184a */
[----:B-1----:R-:W1:Y:S03]  /*18060*/  LDC R183, c[0x0][0x230] ;  /* 0x00008c00ffb77b82 */ /* 0x002e660000000800 */
[----:B------:R-:W-:Y:S04]  /*18070*/  LDGSTS.E [R3+0x3c180], desc[UR10][R174.64], !P0 ;  /* 0x3c180000ae037fae */ /* 0x000fe8000c12184a */
[----:B------:R-:W-:Y:S04]  /*18080*/  LDGSTS.E [R3+0x3c200], desc[UR10][R172.64], !P0 ;  /* 0x3c200000ac037fae */ /* 0x000fe8000c12184a */
[----:B------:R-:W-:Y:S04]  /*18090*/  LDGSTS.E [R3+0x3c280], desc[UR10][R170.64], !P0 ;  /* 0x3c280000aa037fae */ /* 0x000fe8000c12184a */
[----:B------:R-:W-:Y:S04]  /*180a0*/  LDGSTS.E [R3+0x3c300], desc[UR10][R168.64], !P0 ;  /* 0x3c300000a8037fae */ /* 0x000fe8000c12184a */
[----:B------:R-:W-:Y:S04]  /*180b0*/  LDGSTS.E [R3+0x3c380], desc[UR10][R166.64], !P0 ;  /* 0x3c380000a6037fae */ /* 0x000fe8000c12184a */
[----:B------:R-:W-:Y:S04]  /*180c0*/  LDGSTS.E [R3+0x3c400], desc[UR10][R164.64], !P0 ;  /* 0x3c400000a4037fae */ /* 0x000fe8000c12184a */
[----:B------:R1:W-:Y:S04]  /*180d0*/  LDGSTS.E [R3+0x3c480], desc[UR10][R162.64], !P0 ;  /* 0x3c480000a2037fae */ /* 0x0003e8000c12184a */
[----:B------:R1:W-:Y:S04]  /*180e0*/  LDGSTS.E [R3+0x3c500], desc[UR10][R160.64], !P0 ;  /* 0x3c500000a0037fae */ /* 0x0003e8000c12184a */
[----:B------:R-:W-:Y:S04]  /*180f0*/  LDGSTS.E [R3+0x3c580], desc[UR10][R158.64], !P0 ;  /* 0x3c5800009e037fae */ /* 0x000fe8000c12184a */
[----:B------:R-:W-:Y:S01]  /*18100*/  LDGSTS.E [R3+0x3c600], desc[UR10][R156.64], !P0 ;  /* 0x3c6000009c037fae */ /* 0x000fe2000c12184a */
[----:B------:R-:W-:Y:S01]  /*18110*/  ISETP.GE.U32.AND P5, PT, R214, 0x7fffff7f, PT ;  /* 0x7fffff7fd600780c */ /* 0x000fe20003fa6070 */
[C---:B------:R-:W-:Y:S01]  /*18120*/  IMAD.WIDE R116, R2.reuse, 0x4, R116 ;  /* 0x0000000402747825 */ /* 0x040fe200078e0274 */
[----:B-1----:R-:W1:Y:S01]  /*18130*/  LDC R162, c[0x0][0x230] ;  /* 0x00008c00ffa27b82 */ /* 0x002e620000000800 */
[----:B------:R-:W-:Y:S04]  /*18140*/  LDGSTS.E [R3+0x3c680], desc[UR10][R154.64], !P0 ;  /* 0x3c6800009a037fae */ /* 0x000fe8000c12184a */
[----:B------:R-:W-:Y:S01]  /*18150*/  LDGSTS.E [R3+0x3c700], desc[UR10][R152.64], !P0 ;  /* 0x3c70000098037fae */ /* 0x000fe2000c12184a */
[----:B------:R-:W-:-:S02]  /*18160*/  IMAD.WIDE R114, R2, 0x4, R114 ;  /* 0x0000000402727825 */ /* 0x000fc400078e0272 */
[----:B------:R-:W1:Y:S01]  /*18170*/  LDC R160, c[0x0][0x230] ;  /* 0x00008c00ffa07b82 */ /* 0x000e620000000800 */
[----:B------:R1:W-:Y:S04]  /*18180*/  LDGSTS.E [R3+0x3c780], desc[UR10][R150.64], !P0 ;  /* 0x3c78000096037fae */ /* 0x0003e8000c12184a */
[----:B------:R4:W-:Y:S01]  /*18190*/  LDGSTS.E [R3+0x3e000], desc[UR10][R148.64], !P2 ;  /* 0x3e00000094037fae */ /* 0x0009e2000d12184a */
[----:B------:R-:W-:Y:S02]  /*181a0*/  IMAD.WIDE R112, R2, 0x4, R112 ;  /* 0x0000000402707825 */ /* 0x000fe400078e0270 */
[----:B------:R-:W2:Y:S01]  /*181b0*/  LDC R161, c[0x0][0x230] ;  /* 0x00008c00ffa17b82 */ /* 0x000ea20000000800 */
[----:B------:R-:W-:Y:S04]  /*181c0*/  LDGSTS.E [R3+0x3e080], desc[UR10][R146.64], !P2 ;  /* 0x3e08000092037fae */ /* 0x000fe8000d12184a */
[----:B------:R-:W-:Y:S03]  /*181d0*/  LDGSTS.E [R3+0x3e100], desc[UR10][R144.64], !P2 ;  /* 0x3e10000090037fae */ /* 0x000fe6000d12184a */
[----:B-1----:R-:W1:Y:S01]  /*181e0*/  LDC R151, c[0x0][0x230] ;  /* 0x00008c00ff977b82 */ /* 0x002e620000000800 */
[----:B------:R-:W-:Y:S04]  /*181f0*/  LDGSTS.E [R3+0x3e180], desc[UR10][R142.64], !P2 ;  /* 0x3e1800008e037fae */ /* 0x000fe8000d12184a */
[----:B------:R-:W-:Y:S04]  /*18200*/  LDGSTS.E [R3+0x3e200], desc[UR10][R140.64], !P2 ;  /* 0x3e2000008c037fae */ /* 0x000fe8000d12184a */
[----:B------:R-:W-:Y:S04]  /*18210*/  LDGSTS.E [R3+0x3e280], desc[UR10][R138.64], !P2 ;  /* 0x3e2800008a037fae */ /* 0x000fe8000d12184a */
[----:B------:R-:W-:Y:S04]  /*18220*/  LDGSTS.E [R3+0x3e300], desc[UR10][R136.64], !P2 ;  /* 0x3e30000088037fae */ /* 0x000fe8000d12184a */
[----:B------:R-:W-:Y:S01]  /*18230*/  LDGSTS.E [R3+0x3e380], desc[UR10][R134.64], !P2 ;  /* 0x3e38000086037fae */ /* 0x000fe2000d12184a */
[----:B------:R-:W-:-:S03]  /*18240*/  VIADD R150, R183, 0xffffffae ;  /* 0xffffffaeb7967836 */ /* 0x000fc60000000000 */
[----:B------:R-:W-:Y:S04]  /*18250*/  LDGSTS.E [R3+0x3e400], desc[UR10][R132.64], !P2 ;  /* 0x3e40000084037fae */ /* 0x000fe8000d12184a */
[----:B------:R-:W-:Y:S04]  /*18260*/  LDGSTS.E [R3+0x3e480], desc[UR10][R130.64], !P2 ;  /* 0x3e48000082037fae */ /* 0x000fe8000d12184a */
[----:B------:R-:W-:Y:S04]  /*18270*/  LDGSTS.E [R3+0x3e500], desc[UR10][R128.64], !P2 ;  /* 0x3e50000080037fae */ /* 0x000fe8000d12184a */
[----:B------:R-:W-:Y:S04]  /*18280*/  LDGSTS.E [R3+0x3e580], desc[UR10][R126.64], !P2 ;  /* 0x3e5800007e037fae */ /* 0x000fe8000d12184a */
[----:B------:R-:W-:Y:S04]  /*18290*/  LDGSTS.E [R3+0x3e600], desc[UR10][R124.64], !P2 ;  /* 0x3e6000007c037fae */ /* 0x000fe8000d12184a */
[----:B------:R-:W-:Y:S01]  /*182a0*/  LDGSTS.E [R3+0x3e680], desc[UR10][R122.64], !P2 ;  /* 0x3e6800007a037fae */ /* 0x000fe2000d12184a */
[----:B---3--:R-:W-:-:S03]  /*182b0*/  IMAD.WIDE R152, R2, 0x4, R248 ;  /* 0x0000000402987825 */ /* 0x008fc600078e02f8 */
[----:B------:R3:W-:Y:S04]  /*182c0*/  LDGSTS.E [R3+0x3e700], desc[UR10][R120.64], !P2 ;  /* 0x3e70000078037fae */ /* 0x0007e8000d12184a */
[----:B------:R1:W-:Y:S01]  /*182d0*/  LDGSTS.E [R3+0x3e780], desc[UR10][R118.64], !P2 ;  /* 0x3e78000076037fae */ /* 0x0003e2000d12184a */
[----:B------:R-:W-:-:S03]  /*182e0*/  ISETP.GE.U32.AND P2, PT, R150, 0x7fffff6f, PT ;  /* 0x7fffff6f9600780c */ /* 0x000fc60003f46070 */
[----:B------:R-:W-:Y:S01]  /*182f0*/  STL.64 [R1+0x238], R152 ;  /* 0x0002389801007387 */ /* 0x000fe20000100a00 */
[C---:B----4-:R-:W-:Y:S01]  /*18300*/  IMAD.WIDE R148, R2.reuse, 0x4, R244 ;  /* 0x0000000402947825 */ /* 0x050fe200078e02f4 */
[----:B---3--:R-:W3:Y:S02]  /*18310*/  LDC R120, c[0x0][0x230] ;  /* 0x00008c00ff787b82 */ /* 0x008ee40000000800 */
[----:B------:R-:W-:Y:S01]  /*18320*/  LDGSTS.E [R0+0x20800], desc[UR10][R152.64], !P5 ;  /* 0x2080000098007fae */ /* 0x000fe2000e92184a */
[----:B-1----:R-:W-:Y:S02]  /*18330*/  VIADD R118, R151, 0xffffffaa ;  /* 0xffffffaa97767836 */ /* 0x002fe40000000000 */
[----:B------:R-:W-:-:S03]  /*18340*/  IMAD.WIDE R150, R2, 0x4, R246 ;  /* 0x0000000402967825 */ /* 0x000fc600078e02f6 */
[----:B------:R-:W1:Y:S01]  /*18350*/  LDC R119, c[0x0][0x230] ;  /* 0x00008c00ff777b82 */ /* 0x000e620000000800 */
[C---:B------:R-:W-:Y:S01]  /*18360*/  IMAD.WIDE R146, R2.reuse, 0x4, R242 ;  /* 0x0000000402927825 */ /* 0x040fe200078e02f2 */
[----:B------:R4:W-:Y:S03]  /*18370*/  STL.64 [R1+0x240], R150 ;  /* 0x0002409601007387 */ /* 0x0009e60000100a00 */
[C---:B------:R-:W-:Y:S01]  /*18380*/  IMAD.WIDE R144, R2.reuse, 0x4, R240 ;  /* 0x0000000402907825 */ /* 0x040fe200078e02f0 */
[----:B------:R4:W-:Y:S04]  /*18390*/  STL.64 [R1+0x248], R148 ;  /* 0x0002489401007387 */ /* 0x0009e80000100a00 */
        /* <DEDUP_REMOVED lines=22> */
[----:B------:R2:W-:Y:S04]  /*18500*/  STL.64 [R1+0x2a8], R124 ;  /* 0x0002a87c01007387 */ /* 0x0005e80000100a00 */
[----:B------:R2:W-:Y:S04]  /*18510*/  STL.64 [R1+0x2b0], R122 ;  /* 0x0002b07a01007387 */ /* 0x0005e80000100a00 */
[----:B------:R-:W4:Y:S04]  /*18520*/  LDL.LU.64 R248, [R1+0xb30] ;  /* 0x000b300001f87983 */ /* 0x000f280000300a00 */
[----:B------:R-:W2:Y:S04]  /*18530*/  LDL.LU.64 R246, [R1+0xb28] ;  /* 0x000b280001f67983 */ /* 0x000ea80000300a00 */
[----:B------:R-:W2:Y:S04]  /*18540*/  LDL.LU.64 R244, [R1+0xb20] ;  /* 0x000b200001f47983 */ /* 0x000ea80000300a00 */
[----:B------:R-:W2:Y:S04]  /*18550*/  LDL.LU.64 R242, [R1+0xb18] ;  /* 0x000b180001f27983 */ /* 0x000ea80000300a00 */
[----:B------:R-:W1:Y:S04]  /*18560*/  LDL.LU.64 R240, [R1+0xb10] ;  /* 0x000b100001f07983 */ /* 0x000e680000300a00 */
[----:B------:R-:W2:Y:S04]  /*18570*/  LDL.LU.64 R238, [R1+0xb08] ;  /* 0x000b080001ee7983 */ /* 0x000ea80000300a00 */
        /* <DEDUP_REMOVED lines=24> */
[----:B------:R1:W-:Y:S01]  /*18700*/  LDGSTS.E [R0+0x20f80], desc[UR10][R122.64], !P5 ;  /* 0x20f800007a007fae */ /* 0x0003e2000e92184a */
[----:B------:R-:W-:-:S02]  /*18710*/  ISETP.GE.U32.AND P5, PT, R118, 0x7fffff6b, PT ;  /* 0x7fffff6b7600780c */ /* 0x000fc40003fa6070 */
[----:B---3--:R-:W-:Y:S01]  /*18720*/  IADD3 R118, R120, -0x5a, RZ ;  /* 0xffffffa678767810 */ /* 0x008fe20007ffe0ff */
[----:B----4-:R-:W-:-:S04]  /*18730*/  IMAD.WIDE R150, R2, 0x4, R248 ;  /* 0x0000000402967825 */ /* 0x010fc800078e02f8 */
[C---:B--2---:R-:W-:Y:S01]  /*18740*/  IMAD.WIDE R148, R2.reuse, 0x4, R246 ;  /* 0x0000000402947825 */ /* 0x044fe200078e02f6 */
        /* <DEDUP_REMOVED lines=29> */
[----:B------:R1:W-:Y:S04]  /*18920*/  STL.64 [R1+0x4b0], R120 ;  /* 0x0004b07801007387 */ /* 0x0003e80000100a00 */
[----:B------:R-:W3:Y:S04]  /*18930*/  LDL.LU.64 R248, [R1+0xa30] ;  /* 0x000a300001f87983 */ /* 0x000ee80000300a00 */
[----:B------:R-:W2:Y:S04]  /*18940*/  LDL.LU.64 R246, [R1+0xa28] ;  /* 0x000a280001f67983 */ /* 0x000ea80000300a00 */
[----:B------:R-:W4:Y:S04]  /*18950*/  LDL.LU.64 R244, [R1+0xa20] ;  /* 0x000a200001f47983 */ /* 0x000f280000300a00 */
[----:B------:R-:W4:Y:S04]  /*18960*/  LDL.LU.64 R242, [R1+0xa18] ;  /* 0x000a180001f27983 */ /* 0x000f280000300a00 */
[----:B------:R-:W1:Y:S04]  /*18970*/  LDL.LU.64 R240, [R1+0xa10] ;  /* 0x000a100001f07983 */ /* 0x000e680000300a00 */
        /* <DEDUP_REMOVED lines=10> */
[----:B------:R-:W4:Y:S01]  /*18a20*/  LDL.LU.64 R218, [R1+0x9b8] ;  /* 0x0009b80001da7983 */ /* 0x000f220000300a00 */
[----:B------:R-:W-:-:S02]  /*18a30*/  VIADD R214, R215, 0xffffffba ;  /* 0xffffffbad7d67836 */ /* 0x000fc40000000000 */
[----:B------:R-:W1:Y:S03]  /*18a40*/  LDC R215, c[0x0][0x230] ;  /* 0x00008c00ffd77b82 */ /* 0x000e660000000800 */
[----:B------:R-:W-:-:S13]  /*18a50*/  ISETP.GE.U32.AND P3, PT, R214, 0x7fffff7b, PT ;  /* 0x7fffff7bd600780c */ /* 0x000fda0003f66070 */
        /* <DEDUP_REMOVED lines=15> */
[----:B---3--:R-:W-:Y:S01]  /*18b50*/  IMAD.WIDE R152, R2, 0x4, R248 ;  /* 0x0000000402987825 */ /* 0x008fe200078e02f8 */
[----:B------:R-:W-:-:S02]  /*18b60*/  IADD3 R214, R216, -0x4a, RZ ;  /* 0xffffffb6d8d67810 */ /* 0x000fc40007ffe0ff */
[----:B------:R3:W-:Y:S01]  /*18b70*/  LDGSTS.E [R0+0x22f80], desc[UR10][R120.64], !P3 ;  /* 0x22f8000078007fae */ /* 0x0007e2000d92184a */
[----:B--2---:R-:W-:-:S04]  /*18b80*/  IMAD.WIDE R150, R2, 0x4, R246 ;  /* 0x0000000402967825 */ /* 0x004fc800078e02f6 */
[C---:B----4-:R-:W-:Y:S01]  /*18b90*/  IMAD.WIDE R148, R2.reuse, 0x4, R244 ;  /* 0x0000000402947825 */ /* 0x050fe200078e02f4 */
[----:B------:R-:W-:Y:S03]  /*18ba0*/  STL.64 [R1+0x538], R152 ;  /* 0x0005389801007387 */ /* 0x000fe60000100a00 */
        /* <DEDUP_REMOVED lines=25> */
[----:B------:R4:W-:Y:S01]  /*18d40*/  STL.64 [R1+0x650], R126 ;  /* 0x0006507e01007387 */ /* 0x0009e20000100a00 */
[----:B------:R-:W-:Y:S01]  /*18d50*/  ISETP.GE.U32.AND P1, PT, R214, 0x7fffff77, PT ;  /* 0x7fffff77d600780c */ /* 0x000fe20003f26070 */
[----:B---3--:R-:W3:Y:S02]  /*18d60*/  LDC R120, c[0x0][0x230] ;  /* 0x00008c00ff787b82 */ /* 0x008ee40000000800 */
[----:B------:R4:W-:Y:S04]  /*18d70*/  STL.64 [R1+0x658], R124 ;  /* 0x0006587c01007387 */ /* 0x0009e80000100a00 */
[----:B------:R4:W-:Y:S04]  /*18d80*/  STL.64 [R1+0x660], R122 ;  /* 0x0006607a01007387 */ /* 0x0009e80000100a00 */
[----:B------:R-:W2:Y:S04]  /*18d90*/  LDL.LU.64 R248, [R1+0x930] ;  /* 0x0009300001f87983 */ /* 0x000ea80000300a00 */
        /* <DEDUP_REMOVED lines=16> */
[----:B------:R2:W-:Y:S04]  /*18ea0*/  LDGSTS.E [R0+0x24880], desc[UR10][R150.64], !P1 ;  /* 0x2488000096007fae */ /* 0x0005e8000c92184a */
[----:B------:R1:W-:Y:S04]  /*18eb0*/  LDGSTS.E [R0+0x24900], desc[UR10][R148.64], !P1 ;  /* 0x2490000094007fae */ /* 0x0003e8000c92184a */
[----:B------:R4:W-:Y:S04]  /*18ec0*/  LDGSTS.E [R0+0x24980], desc[UR10][R146.64], !P1 ;  /* 0x2498000092007fae */ /* 0x0009e8000c92184a */
[----:B------:R4:W-:Y:S04]  /*18ed0*/  LDGSTS.E [R0+0x24a00], desc[UR10][R144.64], !P1 ;  /* 0x24a0000090007fae */ /* 0x0009e8000c92184a */
[----:B------:R4:W-:Y:S04]  /*18ee0*/  LDGSTS.E [R0+0x24a80], desc[UR10][R142.64], !P1 ;  /* 0x24a800008e007fae */ /* 0x0009e8000c92184a */
[----:B------:R4:W-:Y:S01]  /*18ef0*/  LDGSTS.E [R0+0x24b00], desc[UR10][R140.64], !P1 ;  /* 0x24b000008c007fae */ /* 0x0009e2000c92184a */
[----:B------:R-:W-:-:S03]  /*18f00*/  ISETP.GE.U32.AND P3, PT, R118, 0x7fffff67, PT ;  /* 0x7fffff677600780c */ /* 0x000fc60003f66070 */
[----:B------:R4:W-:Y:S01]  /*18f10*/  LDGSTS.E [R0+0x24b80], desc[UR10][R138.64], !P1 ;  /* 0x24b800008a007fae */ /* 0x0009e2000c92184a */
[----:B------:R-:W-:Y:S02]  /*18f20*/  VIADD R118, R119, 0xffffffa2 ;  /* 0xffffffa277767836 */ /* 0x000fe40000000000 */
[----:B------:R-:W-:Y:S01]  /*18f30*/  VIADD R182, R215, 0xffffffb2 ;  /* 0xffffffb2d7b67836 */ /* 0x000fe20000000000 */
[----:B------:R4:W-:Y:S01]  /*18f40*/  LDGSTS.E [R0+0x24c00], desc[UR10][R136.64], !P1 ;  /* 0x24c0000088007fae */ /* 0x0009e2000c92184a */
[----:B------:R-:W4:Y:S03]  /*18f50*/  LDC R119, c[0x0][0x230] ;  /* 0x00008c00ff777b82 */ /* 0x000f260000000800 */
[----:B------:R4:W-:Y:S04]  /*18f60*/  LDGSTS.E [R0+0x24c80], desc[UR10][R134.64], !P1 ;  /* 0x24c8000086007fae */ /* 0x0009e8000c92184a */
[----:B------:R4:W-:Y:S04]  /*18f70*/  LDGSTS.E [R0+0x24d00], desc[UR10][R132.64], !P1 ;  /* 0x24d0000084007fae */ /* 0x0009e8000c92184a */
[----:B------:R4:W-:Y:S04]  /*18f80*/  LDGSTS.E [R0+0x24d80], desc[UR10][R130.64], !P1 ;  /* 0x24d8000082007fae */ /* 0x0009e8000c92184a */
[----:B------:R4:W-:Y:S04]  /*18f90*/  LDGSTS.E [R0+0x24e00], desc[UR10][R128.64], !P1 ;  /* 0x24e0000080007fae */ /* 0x0009e8000c92184a */
[----:B------:R4:W-:Y:S04]  /*18fa0*/  LDGSTS.E [R0+0x24e80], desc[UR10][R126.64], !P1 ;  /* 0x24e800007e007fae */ /* 0x0009e8000c92184a */
[----:B------:R4:W-:Y:S04]  /*18fb0*/  LDGSTS.E [R0+0x24f00], desc[UR10][R124.64], !P1 ;  /* 0x24f000007c007fae */ /* 0x0009e8000c92184a */
[----:B------:R4:W-:Y:S01]  /*18fc0*/  LDGSTS.E [R0+0x24f80], desc[UR10][R122.64], !P1 ;  /* 0x24f800007a007fae */ /* 0x0009e2000c92184a */
[----:B------:R-:W-:Y:S01]  /*18fd0*/  ISETP.GE.U32.AND P1, PT, R118, 0x7fffff63, PT ;  /* 0x7fffff637600780c */ /* 0x000fe20003f26070 */
[----:B---3--:R-:W-:-:S02]  /*18fe0*/  VIADD R118, R120, 0xffffff9e ;  /* 0xffffff9e78767836 */ /* 0x008fc40000000000 */
[----:B--2---:R-:W-:-:S04]  /*18ff0*/  IMAD.WIDE R150, R2, 0x4, R248 ;  /* 0x0000000402967825 */ /* 0x004fc800078e02f8 */
[C---:B-1----:R-:W-:Y:S01]  /*19000*/  IMAD.WIDE R148, R2.reuse, 0x4, R246 ;  /* 0x0000000402947825 */ /* 0x042fe200078e02f6 */
[----:B------:R-:W-:Y:S03]  /*19010*/  STL.64 [R1+0x668], R150 ;  /* 0x0006689601007387 */ /* 0x000fe60000100a00 */
[C---:B----4-:R-:W-:Y:S01]  /*19020*/  IMAD.WIDE R146, R2.reuse, 0x4, R244 ;  /* 0x0000000402927825 */ /* 0x050fe200078e02f4 */
[----:B------:R-:W-:Y:S03]  /*19030*/  STL.64 [R1+0x678], R148 ;  /* 0x0006789401007387 */ /* 0x000fe60000100a00 */
[C---:B------:R-:W-:Y:S01]  /*19040*/  IMAD.WIDE R144, R2.reuse, 0x4, R242 ;  /* 0x0000000402907825 */ /* 0x040fe200078e02f2 */
        /* <DEDUP_REMOVED lines=23> */
[----:B------:R-:W-:Y:S01]  /*191c0*/  IMAD.WIDE R120, R2, 0x4, R218 ;  /* 0x0000000402787825 */ /* 0x000fe200078e02da */
[----:B------:R-:W-:Y:S04]  /*191d0*/  STL.64 [R1+0xa50], R122 ;  /* 0x000a507a01007387 */ /* 0x000fe80000100a00 */
[----:B------:R1:W-:Y:S04]  /*191e0*/  STL.64 [R1+0xa68], R120 ;  /* 0x000a687801007387 */ /* 0x0003e80000100a00 */
[----:B------:R-:W2:Y:S04]  /*191f0*/  LDL.LU.64 R248, [R1+0x830] ;  /* 0x0008300001f87983 */ /* 0x000ea80000300a00 */
[----:B------:R-:W3:Y:S04]  /*19200*/  LDL.LU.64 R246, [R1+0x828] ;  /* 0x0008280001f67983 */ /* 0x000ee80000300a00 */
        /* <DEDUP_REMOVED lines=14> */
[----:B------:R-:W-:-:S13]  /*192f0*/  ISETP.GE.U32.AND P0, PT, R182, 0x7fffff73, PT ;  /* 0x7fffff73b600780c */ /* 0x000fda0003f06070 */
        /* <DEDUP_REMOVED lines=15> */
[----:B------:R1:W-:Y:S02]  /*193f0*/  LDGSTS.E [R0+0x26f80], desc[UR10][R120.64], !P0 ;  /* 0x26f8000078007fae */ /* 0x0003e4000c12184a */
[----:B-1----:R-:W1:Y:S01]  /*19400*/  LDC R120, c[0x0][0x230] ;  /* 0x00008c00ff787b82 */ /* 0x002e620000000800 */
[----:B--2---:R-:W-:-:S04]  /*19410*/  IMAD.WIDE R152, R2, 0x4, R248 ;  /* 0x0000000402987825 */ /* 0x004fc800078e02f8 */
[C---:B---3--:R-:W-:Y:S01]  /*19420*/  IMAD.WIDE R150, R2.reuse, 0x4, R246 ;  /* 0x0000000402967825 */ /* 0x048fe200078e02f6 */
[----:B------:R-:W-:Y:S03]  /*19430*/  STL.64 [R1+0xa80], R152 ;  /* 0x000a809801007387 */ /* 0x000fe60000100a00 */
        /* <DEDUP_REMOVED lines=55> */
[----:B------:R-:W4:Y:S01]  /*197b0*/  LDC R119, c[0x0][0x230] ;  /* 0x00008c00ff777b82 */ /* 0x000f220000000800 */
        /* <DEDUP_REMOVED lines=9> */
[----:B-1----:R-:W-:Y:S01]  /*19850*/  IADD3 R118, R120, -0x6a, RZ ;  /* 0xffffff9678767810 */ /* 0x002fe20007ffe0ff */
[----:B--2---:R-:W-:-:S04]  /*19860*/  IMAD.WIDE R150, R2, 0x4, R248 ;  /* 0x0000000402967825 */ /* 0x004fc800078e02f8 */
[C---:B---3--:R-:W-:Y:S01]  /*19870*/  IMAD.WIDE R148, R2.reuse, 0x4, R246 ;  /* 0x0000000402947825 */ /* 0x048fe200078e02f6 */
        /* <DEDUP_REMOVED lines=62> */
[----:B-1----:R-:W1:Y:S08]  /*19c60*/  LDC R121, c[0x0][0x230] ;  /* 0x00008c00ff797b82 */ /* 0x002e700000000800 */
[----:B------:R-:W1:Y:S01]  /*19c70*/  LDC R120, c[0x0][0x230] ;  /* 0x00008c00ff787b82 */ /* 0x000e620000000800 */
[----:B--2---:R-:W-:-:S04]  /*19c80*/  IMAD.WIDE R152, R2, 0x4, R248 ;  /* 0x0000000402987825 */ /* 0x004fc800078e02f8 */
        /* <DEDUP_REMOVED lines=31> */
[----:B------:R-:W2:Y:S04]  /*19e80*/  LDL.LU.64 R248, [R1+0x530] ;  /* 0x0005300001f87983 */ /* 0x000ea80000300a00 */
[----:B------:R-:W3:Y:S04]  /*19e90*/  LDL.LU.64 R246, [R1+0x528] ;  /* 0x0005280001f67983 */ /* 0x000ee80000300a00 */
        /* <DEDUP_REMOVED lines=30> */
[----:B--2---:R-:W-:-:S04]  /*1a080*/  IMAD.WIDE R152, R2, 0x4, R248 ;  /* 0x0000000402987825 */ /* 0x004fc800078e02f8 */
[C---:B---3--:R-:W-:Y:S01]  /*1a090*/  IMAD.WIDE R150, R2.reuse, 0x4, R246 ;  /* 0x0000000402967825 */ /* 0x048fe200078e02f6 */
[----:B------:R-:W-:Y:S03]  /*1a0a0*/  STL.64 [R1+0x1fe0], R152 ;  /* 0x001fe09801007387 */ /* 0x000fe60000100a00 */
[C---:B----4-:R-:W-:Y:S01]  /*1a0b0*/  IMAD.WIDE R148, R2.reuse, 0x4, R244 ;  /* 0x0000000402947825 */ /* 0x050fe200078e02f4 */
        /* <DEDUP_REMOVED lines=29> */
[----:B------:R-:W1:Y:S04]  /*1a290*/  LDL.LU.64 R246, [R1+0x428] ;  /* 0x0004280001f67983 */ /* 0x000e680000300a00 */
        /* <DEDUP_REMOVED lines=14> */
[----:B------:R-:W-:Y:S01]  /*1a380*/  LDGSTS.E [R0+0x2e800], desc[UR10][R152.64], !P1 ;  /* 0x2e80000098007fae */ /* 0x000fe2000c92184a */
        /* <DEDUP_REMOVED lines=8> */
[----:B------:R4:W-:Y:S01]  /*1a410*/  LDGSTS.E [R0+0x2eb00], desc[UR10][R140.64], !P1 ;  /* 0x2eb000008c007fae */ /* 0x0009e2000c92184a */
[----:B------:R-:W-:-:S03]  /*1a420*/  ISETP.GE.U32.AND P3, PT, R118, 0x7fffff53, PT ;  /* 0x7fffff537600780c */ /* 0x000fc60003f66070 */
[----:B------:R4:W-:Y:S01]  /*1a430*/  LDGSTS.E [R0+0x2eb80], desc[UR10][R138.64], !P1 ;  /* 0x2eb800008a007fae */ /* 0x0009e2000c92184a */
[----:B------:R-:W-:-:S03]  /*1a440*/  VIADD R118, R121, 0xffffff8e ;  /* 0xffffff8e79767836 */ /* 0x000fc60000000000 */
        /* <DEDUP_REMOVED lines=9> */
[----:B------:R-:W-:-:S02]  /*1a4e0*/  VIADD R118, R120, 0xffffff8a ;  /* 0xffffff8a78767836 */ /* 0x000fc40000000000 */
[----:B--2---:R-:W-:-:S04]  /*1a4f0*/  IMAD.WIDE R150, R2, 0x4, R248 ;  /* 0x0000000402967825 */ /* 0x004fc800078e02f8 */
[C---:B-1----:R-:W-:Y:S01]  /*1a500*/  IMAD.WIDE R148, R2.reuse, 0x4, R246 ;  /* 0x0000000402947825 */ /* 0x042fe200078e02f6 */
[----:B------:R-:W-:Y:S03]  /*1a510*/  STL.64 [R1+0x2158], R150 ;  /* 0x0021589601007387 */ /* 0x000fe60000100a00 */
        /* <DEDUP_REMOVED lines=121> */
[----:B------:R-:W-:Y:S02]  /*1acb0*/  IADD3 R118, R119, -0x7a, RZ ;  /* 0xffffff8677767810 */ /* 0x000fe40007ffe0ff */
[----:B------:R-:W4:Y:S01]  /*1acc0*/  LDC R119, c[0x0][0x230] ;  /* 0x00008c00ff777b82 */ /* 0x000f220000000800 */
[----:B------:R4:W-:Y:S04]  /*1acd0*/  LDGSTS.E [R0+0x32d00], desc[UR10][R132.64], !P2 ;  /* 0x32d0000084007fae */ /* 0x0009e8000d12184a */
[----:B------:R4:W-:Y:S04]  /*1ace0*/  LDGSTS.E [R0+0x32d80], desc[UR10][R130.64], !P2 ;  /* 0x32d8000082007fae */ /* 0x0009e8000d12184a */
[----:B------:R4:W-:Y:S04]  /*1acf0*/  LDGSTS.E [R0+0x32e00], desc[UR10][R128.64], !P2 ;  /* 0x32e0000080007fae */ /* 0x0009e8000d12184a */
[----:B------:R4:W-:Y:S04]  /*1ad00*/  LDGSTS.E [R0+0x32e80], desc[UR10][R126.64], !P2 ;  /* 0x32e800007e007fae */ /* 0x0009e8000d12184a */
[----:B------:R4:W-:Y:S04]  /*1ad10*/  LDGSTS.E [R0+0x32f00], desc[UR10][R124.64], !P2 ;  /* 0x32f000007c007fae */ /* 0x0009e8000d12184a */
[----:B------:R4:W-:Y:S01]  /*1ad20*/  LDGSTS.E [R0+0x32f80], desc[UR10][R122.64], !P2 ;  /* 0x32f800007a007fae */ /* 0x0009e2000d12184a */
[----:B------:R-:W-:Y:S01]  /*1ad30*/  ISETP.GE.U32.AND P2, PT, R118, 0x7fffff47, PT ;  /* 0x7fffff477600780c */ /* 0x000fe20003f46070 */
[----:B-1----:R-:W-:-:S02]  /*1ad40*/  VIADD R118, R120, 0xffffff82 ;  /* 0xffffff8278767836 */ /* 0x002fc40000000000 */
        /* <DEDUP_REMOVED lines=28> */
[----:B------:R-:W-:Y:S03]  /*1af10*/  LDGSTS.E [R0+0x34800], desc[UR10][R150.64], !P5 ;  /* 0x3480000096007fae */ /* 0x000fe6000e92184a */
[C---:B------:R-:W-:Y:S01]  /*1af20*/  IMAD.WIDE R120, R2.reuse, 0x4, R218 ;  /* 0x0000000402787825 */ /* 0x040fe200078e02da */
[----:B------:R-:W2:Y:S04]  /*1af30*/  LDL.LU.64 R220, [R1+0x130] ;  /* 0x0001300001dc7983 */ /* 0x000ea80000300a00 */
[----:B------:R-:W-:Y:S04]  /*1af40*/  STL.64 [R1+0x3e98], R124 ;  /* 0x003e987c01007387 */ /* 0x000fe80000100a00 */
[----:B------:R-:W-:Y:S04]  /*1af50*/  STL.64 [R1+0x3e90], R122 ;  /* 0x003e907a01007387 */ /* 0x000fe80000100a00 */
[----:B------:R-:W3:Y:S04]  /*1af60*/  LDL.LU.64 R234, [R1+0x128] ;  /* 0x0001280001ea7983 */ /* 0x000ee80000300a00 */
[----:B------:R1:W-:Y:S04]  /*1af70*/  STL.64 [R1+0x3e88], R120 ;  /* 0x003e887801007387 */ /* 0x0003e80000100a00 */
[----:B------:R-:W4:Y:S04]  /*1af80*/  LDL.LU.64 R218, [R1+0x120] ;  /* 0x0001200001da7983 */ /* 0x000f280000300a00 */
[----:B------:R-:W3:Y:S04]  /*1af90*/  LDL.LU.64 R232, [R1+0x118] ;  /* 0x0001180001e87983 */ /* 0x000ee80000300a00 */
        /* <DEDUP_REMOVED lines=24> */
[----:B--2---:R-:W-:-:S02]  /*1b120*/  IMAD.WIDE R152, R2, 0x4, R220 ;  /* 0x0000000402987825 */ /* 0x004fc400078e02dc */
[----:B------:R-:W2:Y:S04]  /*1b130*/  LDL.LU.64 R220, [R1+0xd0] ;  /* 0x0000d00001dc7983 */ /* 0x000ea80000300a00 */
[----:B------:R-:W-:Y:S01]  /*1b140*/  LDGSTS.E [R0+0x36800], desc[UR10][R152.64], !P3 ;  /* 0x3680000098007fae */ /* 0x000fe2000d92184a */
[----:B----4-:R-:W-:-:S03]  /*1b150*/  IMAD.WIDE R148, R2, 0x4, R218 ;  /* 0x0000000402947825 */ /* 0x010fc600078e02da */
[----:B------:R-:W4:Y:S01]  /*1b160*/  LDL.LU.64 R218, [R1+0xc8] ;  /* 0x0000c80001da7983 */ /* 0x000f220000300a00 */
[----:B---3--:R-:W-:-:S03]  /*1b170*/  IMAD.WIDE R150, R2, 0x4, R234 ;  /* 0x0000000402967825 */ /* 0x008fc600078e02ea */
[----:B------:R-:W3:Y:S01]  /*1b180*/  LDL.LU.64 R234, [R1+0xc0] ;  /* 0x0000c00001ea7983 */ /* 0x000ee20000300a00 */
[----:B------:R-:W-:-:S03]  /*1b190*/  IMAD.WIDE R146, R2, 0x4, R232 ;  /* 0x0000000402927825 */ /* 0x000fc600078e02e8 */
[----:B------:R-:W3:Y:S01]  /*1b1a0*/  LDL.LU.64 R232, [R1+0xb8] ;  /* 0x0000b80001e87983 */ /* 0x000ee20000300a00 */
        /* <DEDUP_REMOVED lines=15> */
[----:B------:R-:W3:Y:S01]  /*1b2a0*/  LDL.LU.64 R230, [R1+0x30] ;  /* 0x0000300001e67983 */ /* 0x000ee20000300a00 */
[----:B------:R-:W-:-:S03]  /*1b2b0*/  IMAD.WIDE R130, R2, 0x4, R222 ;  /* 0x0000000402827825 */ /* 0x000fc600078e02de */
[----:B------:R-:W-:Y:S04]  /*1b2c0*/  STL.64 [R1+0x3f40], R136 ;  /* 0x003f408801007387 */ /* 0x000fe80000100a00 */
[----:B------:R-:W3:Y:S04]  /*1b2d0*/  LDL.LU.64 R228, [R1+0x28] ;  /* 0x0000280001e47983 */ /* 0x000ee80000300a00 */
[----:B------:R1:W-:Y:S04]  /*1b2e0*/  STL.64 [R1+0x3f38], R134 ;  /* 0x003f388601007387 */ /* 0x0003e80000100a00 */
[----:B------:R-:W3:Y:S04]  /*1b2f0*/  LDL.LU.64 R226, [R1+0x20] ;  /* 0x0000200001e27983 */ /* 0x000ee80000300a00 */
[----:B------:R1:W-:Y:S04]  /*1b300*/  STL.64 [R1+0x3f30], R132 ;  /* 0x003f308401007387 */ /* 0x0003e80000100a00 */
[----:B------:R-:W3:Y:S04]  /*1b310*/  LDL.LU.64 R224, [R1+0x18] ;  /* 0x0000180001e07983 */ /* 0x000ee80000300a00 */
[----:B------:R-:W3:Y:S04]  /*1b320*/  LDL.LU.64 R222, [R1+0x10] ;  /* 0x0000100001de7983 */ /* 0x000ee80000300a00 */
[----:B------:R-:W-:Y:S04]  /*1b330*/  LDGSTS.E [R0+0x36880], desc[UR10][R150.64], !P3 ;  /* 0x3688000096007fae */ /* 0x000fe8000d92184a */
[----:B------:R-:W-:Y:S04]  /*1b340*/  LDGSTS.E [R0+0x36900], desc[UR10][R148.64], !P3 ;  /* 0x3690000094007fae */ /* 0x000fe8000d92184a */
[----:B------:R-:W-:Y:S04]  /*1b350*/  LDGSTS.E [R0+0x36980], desc[UR10][R146.64], !P3 ;  /* 0x3698000092007fae */ /* 0x000fe8000d92184a */
[----:B------:R-:W-:Y:S04]  /*1b360*/  LDGSTS.E [R0+0x36a00], desc[UR10][R144.64], !P3 ;  /* 0x36a0000090007fae */ /* 0x000fe8000d92184a */
[----:B------:R-:W-:Y:S04]  /*1b370*/  LDGSTS.E [R0+0x36a80], desc[UR10][R142.64], !P3 ;  /* 0x36a800008e007fae */ /* 0x000fe8000d92184a */
[----:B------:R-:W-:Y:S01]  /*1b380*/  LDGSTS.E [R0+0x36b00], desc[UR10][R140.64], !P3 ;  /* 0x36b000008c007fae */ /* 0x000fe2000d92184a */
[----:B------:R-:W-:-:S03]  /*1b390*/  ISETP.GE.U32.AND P5, PT, R118, 0x7fffff43, PT ;  /* 0x7fffff437600780c */ /* 0x000fc60003fa6070 */
[----:B------:R-:W-:Y:S01]  /*1b3a0*/  LDGSTS.E [R0+0x36b80], desc[UR10][R138.64], !P3 ;  /* 0x36b800008a007fae */ /* 0x000fe2000d92184a */
[----:B--2---:R-:W-:-:S03]  /*1b3b0*/  IMAD.WIDE R128, R2, 0x4, R220 ;  /* 0x0000000402807825 */ /* 0x004fc600078e02dc */
[----:B------:R-:W-:Y:S04]  /*1b3c0*/  LDGSTS.E [R0+0x36c00], desc[UR10][R136.64], !P3 ;  /* 0x36c0000088007fae */ /* 0x000fe8000d92184a */
[----:B------:R-:W2:Y:S04]  /*1b3d0*/  LDL.LU.64 R220, [R1+0x8] ;  /* 0x0000080001dc7983 */ /* 0x000ea80000300a00 */
[----:B------:R1:W-:Y:S01]  /*1b3e0*/  STL.64 [R1+0x3f28], R130 ;  /* 0x003f288201007387 */ /* 0x0003e20000100a00 */
[----:B----4-:R-:W-:-:S03]  /*1b3f0*/  IMAD.WIDE R126, R2, 0x4, R218 ;  /* 0x00000004027e7825 */ /* 0x010fc600078e02da */
[----:B------:R1:W-:Y:S04]  /*1b400*/  LDGSTS.E [R0+0x36c80], desc[UR10][R134.64], !P3 ;  /* 0x36c8000086007fae */ /* 0x0003e8000d92184a */
[----:B------:R-:W4:Y:S01]  /*1b410*/  LDL.LU.64 R218, [R1] ;  /* 0x0000000001da7983 */ /* 0x000f220000300a00 */
[----:B---3--:R-:W-:-:S03]  /*1b420*/  IMAD.WIDE R124, R2, 0x4, R234 ;  /* 0x00000004027c7825 */ /* 0x008fc600078e02ea */
[----:B------:R3:W-:Y:S01]  /*1b430*/  LDGSTS.E [R0+0x36d00], desc[UR10][R132.64], !P3 ;  /* 0x36d0000084007fae */ /* 0x0007e2000d92184a */
[----:B------:R-:W-:-:S03]  /*1b440*/  IMAD.WIDE R122, R2, 0x4, R232 ;  /* 0x00000004027a7825 */ /* 0x000fc600078e02e8 */
[----:B------:R3:W-:Y:S01]  /*1b450*/  LDGSTS.E [R0+0x36d80], desc[UR10][R130.64], !P3 ;  /* 0x36d8000082007fae */ /* 0x0007e2000d92184a */
[----:B------:R-:W-:Y:S02]  /*1b460*/  VIADD R118, R119, 0xffffffbd ;  /* 0xffffffbd77767836 */ /* 0x000fe40000000000 */
[C---:B------:R-:W-:Y:S01]  /*1b470*/  IMAD.WIDE R110, R2.reuse, 0x4, R110 ;  /* 0x00000004026e7825 */ /* 0x040fe200078e026e */
[----:B------:R3:W-:Y:S01]  /*1b480*/  STL.64 [R1+0x3f20], R128 ;  /* 0x003f208001007387 */ /* 0x0007e20000100a00 */
[----:B------:R-:W4:Y:S03]  /*1b490*/  LDC R119, c[0x0][0x230] ;  /* 0x00008c00ff777b82 */ /* 0x000f260000000800 */
        /* <DEDUP_REMOVED lines=8> */
[----:B---3--:R-:W-:Y:S01]  /*1b520*/  IMAD.WIDE R132, R2, 0x4, R228 ;  /* 0x0000000402847825 */ /* 0x008fe200078e02e4 */
[----:B------:R-:W-:Y:S02]  /*1b530*/  ISETP.GE.U32.AND P3, PT, R118, 0x7fffff7e, PT ;  /* 0x7fffff7e7600780c */ /* 0x000fe40003f66070 */
[----:B------:R-:W-:Y:S01]  /*1b540*/  STL.64 [R1+0x4000], R134 ;  /* 0x0040008601007387 */ /* 0x000fe20000100a00 */
[----:B------:R-:W-:Y:S02]  /*1b550*/  VIADD R118, R120, 0xffffffb9 ;  /* 0xffffffb978767836 */ /* 0x000fe40000000000 */
[C---:B------:R-:W-:Y:S01]  /*1b560*/  IMAD.WIDE R130, R2.reuse, 0x4, R226 ;  /* 0x0000000402827825 */ /* 0x040fe200078e02e2 */
[----:B------:R-:W-:Y:S03]  /*1b570*/  STL.64 [R1+0x3ff8], R132 ;  /* 0x003ff88401007387 */ /* 0x000fe60000100a00 */
[----:B------:R-:W-:-:S04]  /*1b580*/  IMAD.WIDE R120, R2, 0x4, R250 ;  /* 0x0000000402787825 */ /* 0x000fc800078e02fa */
[C---:B------:R-:W-:Y:S01]  /*1b590*/  IMAD.WIDE R128, R2.reuse, 0x4, R224 ;  /* 0x0000000402807825 */ /* 0x040fe200078e02e0 */
[----:B------:R-:W-:Y:S03]  /*1b5a0*/  STL.64 [R1+0x3ff0], R130 ;  /* 0x003ff08201007387 */ /* 0x000fe60000100a00 */
[C---:B------:R-:W-:Y:S01]  /*1b5b0*/  IMAD.WIDE R126, R2.reuse, 0x4, R222 ;  /* 0x00000004027e7825 */ /* 0x040fe200078e02de */
[----:B------:R-:W-:Y:S04]  /*1b5c0*/  STL.64 [R1+0x3fe8], R128 ;  /* 0x003fe88001007387 */ /* 0x000fe80000100a00 */
[----:B------:R-:W-:Y:S01]  /*1b5d0*/  STL.64 [R1+0x3fe0], R126 ;  /* 0x003fe07e01007387 */ /* 0x000fe20000100a00 */
        /* <DEDUP_REMOVED lines=46> */
[----:B--2---:R-:W-:-:S05]  /*1b8c0*/  IMAD.WIDE R124, R2, 0x4, R220 ;  /* 0x00000004027c7825 */ /* 0x004fca00078e02dc */
[----:B------:R-:W-:Y:S01]  /*1b8d0*/  STL.64 [R1+0x3fd8], R124 ;  /* 0x003fd87c01007387 */ /* 0x000fe20000100a00 */
[----:B------:R-:W-:-:S03]  /*1b8e0*/  IMAD.WIDE R26, R2, 0x4, R26 ;  /* 0x00000004021a7825 */ /* 0x000fc600078e021a */
[----:B------:R-:W-:Y:S01]  /*1b8f0*/  LDGSTS.E [R0+0x38a80], desc[UR10][R124.64], !P1 ;  /* 0x38a800007c007fae */ /* 0x000fe2000c92184a */
[----:B----4-:R-:W-:-:S05]  /*1b900*/  IMAD.WIDE R122, R2, 0x4, R218 ;  /* 0x00000004027a7825 */ /* 0x010fca00078e02da */
        /* <DEDUP_REMOVED lines=39> */
[----:B------:R-:W-:Y:S01]  /*1bb80*/  STL.64 [R1+0x4168], R42 ;  /* 0x0041682a01007387 */ /* 0x000fe20000100a00 */
[----:B------:R-:W-:-:S03]  /*1bb90*/  IMAD.WIDE R24, R2, 0x4, R24 ;  /* 0x0000000402187825 */ /* 0x000fc600078e0218 */
[----:B------:R-:W-:Y:S01]  /*1bba0*/  STL.64 [R1+0x4160], R40 ;  /* 0x0041602801007387 */ /* 0x000fe20000100a00 */
        /* <DEDUP_REMOVED lines=38> */
[----:B------:R-:W2:Y:S04]  /*1be10*/  LDL.LU.64 R222, [R1+0xc98] ;  /* 0x000c980001de7983 */ /* 0x000ea80000300a00 */
[----:B------:R-:W3:Y:S04]  /*1be20*/  LDL.LU.64 R220, [R1+0xca0] ;  /* 0x000ca00001dc7983 */ /* 0x000ee80000300a00 */
[----:B------:R-:W4:Y:S04]  /*1be30*/  LDL.LU.64 R224, [R1+0xca8] ;  /* 0x000ca80001e07983 */ /* 0x000f280000300a00 */
        /* <DEDUP_REMOVED lines=31> */
[----:B----4-:R-:W-:-:S03]  /*1c030*/  IMAD.WIDE R158, R2, 0x4, R224 ;  /* 0x00000004029e7825 */ /* 0x010fc600078e02e0 */
[----:B------:R-:W-:Y:S01]  /*1c040*/  LDGSTS.E [R0+0x3c980], desc[UR10][R62.64], !P2 ;  /* 0x3c9800003e007fae */ /* 0x000fe2000d12184a */
[----:B--2---:R-:W-:-:S03]  /*1c050*/  IMAD.WIDE R156, R2, 0x4, R218 ;  /* 0x00000004029c7825 */ /* 0x004fc600078e02da */
[----:B------:R-:W-:Y:S01]  /*1c060*/  LDGSTS.E [R0+0x3ca00], desc[UR10][R60.64], !P2 ;  /* 0x3ca000003c007fae */ /* 0x000fe2000d12184a */
[----:B------:R-:W-:-:S03]  /*1c070*/  IMAD.WIDE R222, R2, 0x4, R222 ;  /* 0x0000000402de7825 */ /* 0x000fc600078e02de */
[----:B------:R-:W-:Y:S01]  /*1c080*/  LDGSTS.E [R0+0x3ca80], desc[UR10][R58.64], !P2 ;  /* 0x3ca800003a007fae */ /* 0x000fe2000d12184a */
[----:B---3--:R-:W-:-:S03]  /*1c090*/  IMAD.WIDE R220, R2, 0x4, R220 ;  /* 0x0000000402dc7825 */ /* 0x008fc600078e02dc */
[----:B------:R-:W-:Y:S01]  /*1c0a0*/  LDGSTS.E [R0+0x3cb00], desc[UR10][R56.64], !P2 ;  /* 0x3cb0000038007fae */ /* 0x000fe2000d12184a */
[----:B------:R-:W-:Y:S01]  /*1c0b0*/  ISETP.GE.U32.AND P1, PT, R118, 0x7fffff7a, PT ;  /* 0x7fffff7a7600780c */ /* 0x000fe20003f26070 */
[----:B-1----:R-:W1:Y:S02]  /*1c0c0*/  LDC R71, c[0x0][0x230] ;  /* 0x00008c00ff477b82 */ /* 0x002e640000000800 */
        /* <DEDUP_REMOVED lines=12> */
[----:B------:R-:W-:Y:S01]  /*1c190*/  IADD3 R102, R119, -0x4b, RZ ;  /* 0xffffffb577667810 */ /* 0x000fe20007ffe0ff */
[----:B------:R-:W-:Y:S01]  /*1c1a0*/  VIADD R70, R103, 0xffffffb1 ;  /* 0xffffffb167467836 */ /* 0x000fe20000000000 */
[----:B--2---:R-:W2:Y:S01]  /*1c1b0*/  LDC R39, c[0x0][0x230] ;  /* 0x00008c00ff277b82 */ /* 0x004ea20000000800 */
[----:B------:R3:W-:Y:S04]  /*1c1c0*/  LDGSTS.E [R0+0x3e980], desc[UR10][R30.64], !P5 ;  /* 0x3e9800001e007fae */ /* 0x0007e8000e92184a */
[----:B------:R4:W-:Y:S04]  /*1c1d0*/  LDGSTS.E [R0+0x3ea00], desc[UR10][R28.64], !P5 ;  /* 0x3ea000001c007fae */ /* 0x0009e8000e92184a */
[----:B------:R1:W-:Y:S01]  /*1c1e0*/  LDGSTS.E [R0+0x3ea80], desc[UR10][R26.64], !P5 ;  /* 0x3ea800001a007fae */ /* 0x0003e2000e92184a */
[----:B---3--:R-:W-:-:S03]  /*1c1f0*/  IMAD.WIDE R30, R2, 0x4, R248 ;  /* 0x00000004021e7825 */ /* 0x008fc600078e02f8 */
[----:B------:R3:W-:Y:S01]  /*1c200*/  LDGSTS.E [R0+0x3eb00], desc[UR10][R24.64], !P5 ;  /* 0x3eb0000018007fae */ /* 0x0007e2000e92184a */
[----:B----4-:R-:W-:-:S03]  /*1c210*/  IMAD.WIDE R28, R2, 0x4, R246 ;  /* 0x00000004021c7825 */ /* 0x010fc600078e02f6 */
[----:B------:R4:W-:Y:S01]  /*1c220*/  LDGSTS.E [R0+0x3eb80], desc[UR10][R22.64], !P5 ;  /* 0x3eb8000016007fae */ /* 0x0009e2000e92184a */
[----:B-1----:R-:W-:-:S03]  /*1c230*/  IMAD.WIDE R26, R2, 0x4, R244 ;  /* 0x00000004021a7825 */ /* 0x002fc600078e02f4 */
[----:B------:R1:W-:Y:S01]  /*1c240*/  LDGSTS.E [R0+0x3ec00], desc[UR10][R20.64], !P5 ;  /* 0x3ec0000014007fae */ /* 0x0003e2000e92184a */
[----:B---3--:R-:W-:-:S03]  /*1c250*/  IMAD.WIDE R24, R2, 0x4, R242 ;  /* 0x0000000402187825 */ /* 0x008fc600078e02f2 */
[----:B------:R3:W-:Y:S01]  /*1c260*/  LDGSTS.E [R0+0x3ec80], desc[UR10][R18.64], !P5 ;  /* 0x3ec8000012007fae */ /* 0x0007e2000e92184a */
[----:B----4-:R-:W-:-:S03]  /*1c270*/  IMAD.WIDE R22, R2, 0x4, R240 ;  /* 0x0000000402167825 */ /* 0x010fc600078e02f0 */
[----:B------:R-:W-:Y:S01]  /*1c280*/  STL.64 [R1+0x188], R30 ;  /* 0x0001881e01007387 */ /* 0x000fe20000100a00 */
[----:B-1----:R-:W-:-:S03]  /*1c290*/  IMAD.WIDE R20, R2, 0x4, R238 ;  /* 0x0000000402147825 */ /* 0x002fc600078e02ee */
        /* <DEDUP_REMOVED lines=15> */
[----:B------:R-:W-:Y:S01]  /*1c390*/  STL.64 [R1+0x158], R18 ;  /* 0x0001581201007387 */ /* 0x000fe20000100a00 */
[----:B-1----:R-:W-:-:S03]  /*1c3a0*/  IMAD.WIDE R8, R2, 0x4, R226 ;  /* 0x0000000402087825 */ /* 0x002fc600078e02e2 */
[----:B------:R-:W-:Y:S04]  /*1c3b0*/  STL.64 [R1+0x150], R16 ;  /* 0x0001501001007387 */ /* 0x000fe80000100a00 */
[----:B------:R-:W-:Y:S04]  /*1c3c0*/  STL.64 [R1+0x148], R14 ;  /* 0x0001480e01007387 */ /* 0x000fe80000100a00 */
[----:B------:R-:W-:Y:S04]  /*1c3d0*/  STL.64 [R1+0x140], R12 ;  /* 0x0001400c01007387 */ /* 0x000fe80000100a00 */
[----:B------:R-:W-:Y:S04]  /*1c3e0*/  STL.64 [R1+0xf8], R10 ;  /* 0x0000f80a01007387 */ /* 0x000fe80000100a00 */
[----:B------:R1:W-:Y:S04]  /*1c3f0*/  STL.64 [R1+0xf0], R8 ;  /* 0x0000f00801007387 */ /* 0x0003e80000100a00 */
[----:B------:R-:W3:Y:S04]  /*1c400*/  LDL.LU.64 R212, [R1+0xcb8] ;  /* 0x000cb80001d47983 */ /* 0x000ee80000300a00 */
[----:B------:R-:W4:Y:S04]  /*1c410*/  LDL.LU.64 R216, [R1+0xcc0] ;  /* 0x000cc00001d87983 */ /* 0x000f280000300a00 */
        /* <DEDUP_REMOVED lines=14> */
[----:B------:R-:W-:Y:S04]  /*1c500*/  STL.64 [R1+0x4840], R222 ;  /* 0x004840de01007387 */ /* 0x000fe80000100a00 */
[----:B------:R-:W-:Y:S04]  /*1c510*/  STL.64 [R1+0x4848], R220 ;  /* 0x004848dc01007387 */ /* 0x000fe80000100a00 */
[----:B------:R-:W-:Y:S04]  /*1c520*/  STL.64 [R1+0x4850], R158 ;  /* 0x0048509e01007387 */ /* 0x000fe80000100a00 */
[----:B------:R-:W-:Y:S01]  /*1c530*/  STL.64 [R1+0x4858], R156 ;  /* 0x0048589c01007387 */ /* 0x000fe20000100a00 */
[----:B------:R-:W-:-:S03]  /*1c540*/  ISETP.GE.U32.AND P0, PT, R102, 0x7fffff76, PT ;  /* 0x7fffff766600780c */ /* 0x000fc60003f06070 */
        /* <DEDUP_REMOVED lines=13> */
[----:B------:R1:W-:Y:S01]  /*1c620*/  LDGSTS.E [R4+0x21580], desc[UR10][R8.64], !P3 ;  /* 0x2158000008047fae */ /* 0x0003e2000d92184a */
[----:B------:R-:W-:-:S03]  /*1c630*/  VIADD R38, R71, 0xffffffad ;  /* 0xffffffad47267836 */ /* 0x000fc60000000000 */
[----:B------:R-:W-:Y:S04]  /*1c640*/  LDGSTS.E [R4+0x21600], desc[UR10][R222.64], !P3 ;  /* 0x21600000de047fae */ /* 0x000fe8000d92184a */
[----:B------:R-:W-:Y:S01]  /*1c650*/  LDGSTS.E [R4+0x21680], desc[UR10][R220.64], !P3 ;  /* 0x21680000dc047fae */ /* 0x000fe2000d92184a */
[----:B-1----:R-:W1:Y:S03]  /*1c660*/  LDC R8, c[0x0][0x230] ;  /* 0x00008c00ff087b82 */ /* 0x002e660000000800 */
[----:B------:R-:W-:Y:S01]  /*1c670*/  LDGSTS.E [R4+0x21700], desc[UR10][R158.64], !P3 ;  /* 0x217000009e047fae */ /* 0x000fe2000d92184a */
[----:B---3--:R-:W-:-:S03]  /*1c680*/  IMAD.WIDE R122, R2, 0x4, R212 ;  /* 0x00000004027a7825 */ /* 0x008fc600078e02d4 */
[----:B------:R-:W-:Y:S01]  /*1c690*/  LDGSTS.E [R4+0x21780], desc[UR10][R156.64], !P3 ;  /* 0x217800009c047fae */ /* 0x000fe2000d92184a */
[----:B----4-:R-:W-:-:S03]  /*1c6a0*/  IMAD.WIDE R120, R2, 0x4, R216 ;  /* 0x0000000402787825 */ /* 0x010fc600078e02d8 */
[----:B------:R-:W3:Y:S01]  /*1c6b0*/  LDL.LU.64 R212, [R1+0x1430] ;  /* 0x0014300001d47983 */ /* 0x000ee20000300a00 */
[----:B--2---:R-:W-:-:S03]  /*1c6c0*/  IMAD.WIDE R118, R2, 0x4, R248 ;  /* 0x0000000402767825 */ /* 0x004fc600078e02f8 */
[----:B------:R-:W2:Y:S01]  /*1c6d0*/  LDL.LU.64 R216, [R1+0x1428] ;  /* 0x0014280001d87983 */ /* 0x000ea20000300a00 */
[----:B------:R-:W-:-:S03]  /*1c6e0*/  IMAD.WIDE R116, R2, 0x4, R246 ;  /* 0x0000000402747825 */ /* 0x000fc600078e02f6 */
[----:B------:R-:W4:Y:S01]  /*1c6f0*/  LDL.LU.64 R248, [R1+0x1420] ;  /* 0x0014200001f87983 */ /* 0x000f220000300a00 */
        /* <DEDUP_REMOVED lines=23> */
[----:B------:R-:W4:Y:S04]  /*1c870*/  LDL.LU.64 R224, [R1+0x13c0] ;  /* 0x0013c00001e07983 */ /* 0x000f280000300a00 */
[----:B------:R-:W4:Y:S04]  /*1c880*/  LDL.LU.64 R218, [R1+0x13b8] ;  /* 0x0013b80001da7983 */ /* 0x000f280000300a00 */
[----:B------:R-:W-:Y:S04]  /*1c890*/  STL.64 [R1+0x4860], R122 ;  /* 0x0048607a01007387 */ /* 0x000fe80000100a00 */
[----:B------:R-:W-:Y:S04]  /*1c8a0*/  STL.64 [R1+0x4868], R120 ;  /* 0x0048687801007387 */ /* 0x000fe80000100a00 */
[----:B------:R-:W-:Y:S04]  /*1c8b0*/  STL.64 [R1+0x4870], R118 ;  /* 0x0048707601007387 */ /* 0x000fe80000100a00 */
[----:B------:R-:W-:Y:S04]  /*1c8c0*/  STL.64 [R1+0x4878], R116 ;  /* 0x0048787401007387 */ /* 0x000fe80000100a00 */
[----:B------:R-:W-:Y:S04]  /*1c8d0*/  STL.64 [R1+0x4880], R114 ;  /* 0x0048807201007387 */ /* 0x000fe80000100a00 */
[----:B------:R-:W-:Y:S04]  /*1c8e0*/  STL.64 [R1+0x4888], R112 ;  /* 0x0048887001007387 */ /* 0x000fe80000100a00 */
[----:B------:R-:W-:Y:S01]  /*1c8f0*/  STL.64 [R1+0x4890], R110 ;  /* 0x0048906e01007387 */ /* 0x000fe20000100a00 */
[----:B------:R-:W-:-:S03]  /*1c900*/  ISETP.GE.U32.AND P5, PT, R38, 0x7fffff6e, PT ;  /* 0x7fffff6e2600780c */ /* 0x000fc60003fa6070 */
[----:B------:R-:W-:Y:S01]  /*1c910*/  STL.64 [R1+0x4898], R108 ;  /* 0x0048986c01007387 */ /* 0x000fe20000100a00 */
[----:B------:R-:W-:-:S03]  /*1c920*/  VIADD R6, R39, 0xffffffa9 ;  /* 0xffffffa927067836 */ /* 0x000fc60000000000 */
[----:B------:R-:W-:Y:S04]  /*1c930*/  LDGSTS.E [R4+0x23000], desc[UR10][R122.64], !P1 ;  /* 0x230000007a047fae */ /* 0x000fe8000c92184a */
[----:B------:R-:W-:Y:S04]  /*1c940*/  STL.64 [R1+0x48a0], R106 ;  /* 0x0048a06a01007387 */ /* 0x000fe80000100a00 */
        /* <DEDUP_REMOVED lines=13> */
[----:B------:R-:W-:Y:S01]  /*1ca20*/  STL.64 [R1+0x48d8], R92 ;  /* 0x0048d85c01007387 */ /* 0x000fe20000100a00 */
[----:B------:R-:W-:-:S03]  /*1ca30*/  ISETP.GE.U32.AND P3, PT, R6, 0x7fffff6a, PT ;  /* 0x7fffff6a0600780c */ /* 0x000fc60003f66070 */
[----:B------:R-:W-:Y:S01]  /*1ca40*/  LDGSTS.E [R4+0x23400], desc[UR10][R106.64], !P1 ;  /* 0x234000006a047fae */ /* 0x000fe2000c92184a */
[----:B------:R-:W-:Y:S02]  /*1ca50*/  IADD3 R6, R7, -0x5b, RZ ;  /* 0xffffffa507067810 */ /* 0x000fe40007ffe0ff */
[----:B------:R-:W-:Y:S01]  /*1ca60*/  ISETP.GE.U32.AND P2, PT, R70, 0x7fffff72, PT ;  /* 0x7fffff724600780c */ /* 0x000fe20003f46070 */
[----:B------:R-:W-:Y:S01]  /*1ca70*/  LDGSTS.E [R4+0x23480], desc[UR10][R104.64], !P1 ;  /* 0x2348000068047fae */ /* 0x000fe2000c92184a */
[----:B------:R-:W4:Y:S03]  /*1ca80*/  LDC R7, c[0x0][0x230] ;  /* 0x00008c00ff077b82 */ /* 0x000f260000000800 */
[----:B------:R-:W-:Y:S04]  /*1ca90*/  LDGSTS.E [R4+0x23500], desc[UR10][R102.64], !P1 ;  /* 0x2350000066047fae */ /* 0x000fe8000c92184a */
[----:B------:R-:W-:Y:S04]  /*1caa0*/  LDGSTS.E [R4+0x23580], desc[UR10][R100.64], !P1 ;  /* 0x2358000064047fae */ /* 0x000fe8000c92184a */
[----:B------:R-:W-:Y:S04]  /*1cab0*/  LDGSTS.E [R4+0x23600], desc[UR10][R98.64], !P1 ;  /* 0x2360000062047fae */ /* 0x000fe8000c92184a */
[----:B------:R-:W-:Y:S04]  /*1cac0*/  LDGSTS.E [R4+0x23680], desc[UR10][R96.64], !P1 ;  /* 0x2368000060047fae */ /* 0x000fe8000c92184a */
[----:B------:R-:W-:Y:S04]  /*1cad0*/  LDGSTS.E [R4+0x23700], desc[UR10][R94.64], !P1 ;  /* 0x237000005e047fae */ /* 0x000fe8000c92184a */
[----:B------:R-:W-:Y:S01]  /*1cae0*/  LDGSTS.E [R4+0x23780], desc[UR10][R92.64], !P1 ;  /* 0x237800005c047fae */ /* 0x000fe2000c92184a */
[----:B------:R-:W-:Y:S01]  /*1caf0*/  ISETP.GE.U32.AND P1, PT, R6, 0x7fffff66, PT ;  /* 0x7fffff660600780c */ /* 0x000fe20003f26070 */
[----:B-1----:R-:W-:-:S02]  /*1cb00*/  VIADD R6, R8, 0xffffffa1 ;  /* 0xffffffa108067836 */ /* 0x002fc40000000000 */
[----:B---3--:R-:W-:-:S04]  /*1cb10*/  IMAD.WIDE R38, R2, 0x4, R212 ;  /* 0x0000000402267825 */ /* 0x008fc800078e02d4 */
[C---:B--2---:R-:W-:Y:S01]  /*1cb20*/  IMAD.WIDE R36, R2.reuse, 0x4, R216 ;  /* 0x0000000402247825 */ /* 0x044fe200078e02d8 */
        /* <DEDUP_REMOVED lines=931> */
[----:B--2---:R-:W-:-:S03]  /*20560*/  IMAD.WIDE R154, R2, 0x4, R212 ;  /* 0x00000004029a7825 */ /* 0x004fc600078e02d4 */
[----:B------:R-:W2:Y:S01]  /*20570*/  LDL.LU.64 R212, [R1+0x14b8] ;  /* 0x0014b80001d47983 */ /* 0x000ea20000300a00 */
[----:B---3--:R-:W-:-:S03]  /*20580*/  IMAD.WIDE R152, R2, 0x4, R216 ;  /* 0x0000000402987825 */ /* 0x008fc600078e02d8 */
[----:B------:R-:W3:Y:S01]  /*20590*/  LDL.LU.64 R216, [R1+0x14c0] ;  /* 0x0014c00001d87983 */ /* 0x000ee20000300a00 */
[----:B----4-:R-:W-:-:S03]  /*205a0*/  IMAD.WIDE R150, R2, 0x4, R248 ;  /* 0x0000000402967825 */ /* 0x010fc600078e02f8 */
        /* <DEDUP_REMOVED lines=54> */
[----:B------:R-:W-:Y:S01]  /*20910*/  LDGSTS.E [R5+0x21c80], desc[UR10][R136.64], !P1 ;  /* 0x21c8000088057fae */ /* 0x000fe2000c92184a */
[----:B---3--:R-:W-:-:S03]  /*20920*/  IMAD.WIDE R88, R2, 0x4, R216 ;  /* 0x0000000402587825 */ /* 0x008fc600078e02d8 */
[----:B------:R-:W2:Y:S01]  /*20930*/  LDL.LU.64 R212, [R1+0x1538] ;  /* 0x0015380001d47983 */ /* 0x000ea20000300a00 */
[----:B----4-:R-:W-:-:S03]  /*20940*/  IMAD.WIDE R86, R2, 0x4, R248 ;  /* 0x0000000402567825 */ /* 0x010fc600078e02f8 */
[----:B------:R-:W3:Y:S01]  /*20950*/  LDL.LU.64 R216, [R1+0x1540] ;  /* 0x0015400001d87983 */ /* 0x000ee20000300a00 */
        /* <DEDUP_REMOVED lines=15> */
[----:B------:R-:W1:Y:S01]  /*20a50*/  LDL.LU.64 R234, [R1+0x1580] ;  /* 0x0015800001ea7983 */ /* 0x000e620000300a00 */
        /* <DEDUP_REMOVED lines=25> */
[----:B------:R1:W-:Y:S04]  /*20bf0*/  STL.64 [R1+0x49d0], R62 ;  /* 0x0049d03e01007387 */ /* 0x0003e80000100a00 */
[----:B------:R1:W-:Y:S01]  /*20c00*/  STL.64 [R1+0x49d8], R60 ;  /* 0x0049d83c01007387 */ /* 0x0003e20000100a00 */
[----:B------:R-:W-:-:S02]  /*20c10*/  VIADD R6, R7, 0xffffffac ;  /* 0xffffffac07067836 */ /* 0x000fc40000000000 */
[----:B------:R-:W1:Y:S01]  /*20c20*/  LDC R7, c[0x0][0x230] ;  /* 0x00008c00ff077b82 */ /* 0x000e620000000800 */
[----:B------:R-:W-:Y:S04]  /*20c30*/  LDGSTS.E [R5+0x21d00], desc[UR10][R134.64], !P1 ;  /* 0x21d0000086057fae */ /* 0x000fe8000c92184a */
[----:B------:R-:W-:Y:S04]  /*20c40*/  LDGSTS.E [R5+0x21d80], desc[UR10][R132.64], !P1 ;  /* 0x21d8000084057fae */ /* 0x000fe8000c92184a */
[----:B------:R-:W-:Y:S04]  /*20c50*/  LDGSTS.E [R5+0x21e00], desc[UR10][R130.64], !P1 ;  /* 0x21e0000082057fae */ /* 0x000fe8000c92184a */
        /* <DEDUP_REMOVED lines=19> */
[----:B-1----:R-:W-:-:S03]  /*20d90*/  IMAD.WIDE R40, R2, 0x4, R234 ;  /* 0x0000000402287825 */ /* 0x002fc600078e02ea */
        /* <DEDUP_REMOVED lines=13> */
[----:B------:R-:W4:Y:S01]  /*20e70*/  LDL.LU.64 R218, [R1+0x1630] ;  /* 0x0016300001da7983 */ /* 0x000f220000300a00 */
[----:B------:R-:W-:-:S03]  /*20e80*/  ISETP.GE.U32.AND P3, PT, R6, 0x7fffff6d, PT ;  /* 0x7fffff6d0600780c */ /* 0x000fc60003f66070 */
[----:B------:R-:W-:Y:S01]  /*20e90*/  LDGSTS.E [R5+0x21f80], desc[UR10][R124.64], !P1 ;  /* 0x21f800007c057fae */ /* 0x000fe2000c92184a */
[----:B------:R-:W-:Y:S02]  /*20ea0*/  VIADD R6, R8, 0xffffffa8 ;  /* 0xffffffa808067836 */ /* 0x000fe40000000000 */
[----:B------:R-:W1:Y:S01]  /*20eb0*/  LDC R8, c[0x0][0x230] ;  /* 0x00008c00ff087b82 */ /* 0x000e620000000800 */
        /* <DEDUP_REMOVED lines=14> */
[----:B------:R4:W-:Y:S04]  /*20fa0*/  LDGSTS.E [R5+0x23f00], desc[UR10][R62.64], !P0 ;  /* 0x23f000003e057fae */ /* 0x0009e8000c12184a */
[----:B------:R4:W-:Y:S04]  /*20fb0*/  LDGSTS.E [R5+0x23f80], desc[UR10][R60.64], !P0 ;  /* 0x23f800003c057fae */ /* 0x0009e8000c12184a */
[----:B------:R4:W-:Y:S04]  /*20fc0*/  LDGSTS.E [R5+0x25800], desc[UR10][R58.64], !P2 ;  /* 0x258000003a057fae */ /* 0x0009e8000d12184a */
[----:B------:R-:W-:Y:S01]  /*20fd0*/  LDGSTS.E [R5+0x25880], desc[UR10][R56.64], !P2 ;  /* 0x2588000038057fae */ /* 0x000fe2000d12184a */
[----:B------:R-:W-:-:S03]  /*20fe0*/  ISETP.GE.U32.AND P1, PT, R6, 0x7fffff69, PT ;  /* 0x7fffff690600780c */ /* 0x000fc60003f26070 */
[----:B------:R4:W-:Y:S04]  /*20ff0*/  STL.64 [R1+0x49e0], R58 ;  /* 0x0049e03a01007387 */ /* 0x0009e80000100a00 */
[----:B------:R-:W-:Y:S01]  /*21000*/  LDGSTS.E [R5+0x25900], desc[UR10][R54.64], !P2 ;  /* 0x2590000036057fae */ /* 0x000fe2000d12184a */
[----:B------:R-:W-:-:S03]  /*21010*/  IADD3 R6, R7, -0x5c, RZ ;  /* 0xffffffa407067810 */ /* 0x000fc60007ffe0ff */
[----:B------:R-:W-:Y:S04]  /*21020*/  LDGSTS.E [R5+0x25980], desc[UR10][R52.64], !P2 ;  /* 0x2598000034057fae */ /* 0x000fe8000d12184a */
[----:B------:R-:W-:Y:S04]  /*21030*/  LDGSTS.E [R5+0x25a00], desc[UR10][R50.64], !P2 ;  /* 0x25a0000032057fae */ /* 0x000fe8000d12184a */
[----:B------:R-:W-:Y:S04]  /*21040*/  LDGSTS.E [R5+0x25a80], desc[UR10][R48.64], !P2 ;  /* 0x25a8000030057fae */ /* 0x000fe8000d12184a */
[----:B------:R-:W-:Y:S01]  /*21050*/  LDGSTS.E [R5+0x25b00], desc[UR10][R46.64], !P2 ;  /* 0x25b000002e057fae */ /* 0x000fe2000d12184a */
[----:B------:R-:W-:-:S03]  /*21060*/  ISETP.GE.U32.AND P0, PT, R6, 0x7fffff65, PT ;  /* 0x7fffff650600780c */ /* 0x000fc60003f06070 */
[----:B------:R-:W-:Y:S01]  /*21070*/  LDGSTS.E [R5+0x25b80], desc[UR10][R44.64], !P2 ;  /* 0x25b800002c057fae */ /* 0x000fe2000d12184a */
[----:B-1----:R-:W-:-:S03]  /*21080*/  VIADD R6, R8, 0xffffffa0 ;  /* 0xffffffa008067836 */ /* 0x002fc60000000000 */
        /* <DEDUP_REMOVED lines=9> */
[----:B--2---:R-:W-:-:S04]  /*21120*/  IMAD.WIDE R26, R2, 0x4, R212 ;  /* 0x00000004021a7825 */ /* 0x004fc800078e02d4 */
[C---:B---3--:R-:W-:Y:S01]  /*21130*/  IMAD.WIDE R24, R2.reuse, 0x4, R216 ;  /* 0x0000000402187825 */ /* 0x048fe200078e02d8 */
[----:B------:R-:W-:Y:S03]  /*21140*/  LDGSTS.E [R5+0x27800], desc[UR10][R26.64], !P5 ;  /* 0x278000001a057fae */ /* 0x000fe6000e92184a */
[C---:B----4-:R-:W-:Y:S01]  /*21150*/  IMAD.WIDE R22, R2.reuse, 0x4, R248 ;  /* 0x0000000402167825 */ /* 0x050fe200078e02f8 */
[----:B------:R-:W-:Y:S03]  /*21160*/  LDGSTS.E [R5+0x27880], desc[UR10][R24.64], !P5 ;  /* 0x2788000018057fae */ /* 0x000fe6000e92184a */
[C---:B------:R-:W-:Y:S01]  /*21170*/  IMAD.WIDE R20, R2.reuse, 0x4, R246 ;  /* 0x0000000402147825 */ /* 0x040fe200078e02f6 */
        /* <DEDUP_REMOVED lines=14> */
[----:B------:R1:W-:Y:S03]  /*21260*/  STL.64 [R1+0x190], R66 ;  /* 0x0001904201007387 */ /* 0x0003e60000100a00 */
[C---:B------:R-:W-:Y:S01]  /*21270*/  IMAD.WIDE R62, R2.reuse, 0x4, R226 ;  /* 0x00000004023e7825 */ /* 0x040fe200078e02e2 */
[----:B------:R2:W-:Y:S03]  /*21280*/  STL.64 [R1+0x198], R64 ;  /* 0x0001984001007387 */ /* 0x0005e60000100a00 */
[C---:B------:R-:W-:Y:S01]  /*21290*/  IMAD.WIDE R60, R2.reuse, 0x4, R224 ;  /* 0x00000004023c7825 */ /* 0x040fe200078e02e0 */
[----:B------:R-:W3:Y:S03]  /*212a0*/  LDL.LU.64 R212, [R1+0x1638] ;  /* 0x0016380001d47983 */ /* 0x000ee60000300a00 */
[C---:B------:R-:W-:Y:S01]  /*212b0*/  IMAD.WIDE R58, R2.reuse, 0x4, R218 ;  /* 0x00000004023a7825 */ /* 0x040fe200078e02da */
[----:B------:R4:W-:Y:S04]  /*212c0*/  STL.64 [R1+0x1a0], R62 ;  /* 0x0001a03e01007387 */ /* 0x0009e80000100a00 */
[----:B------:R-:W2:Y:S04]  /*212d0*/  LDL.LU.64 R216, [R1+0x1640] ;  /* 0x0016400001d87983 */ /* 0x000ea80000300a00 */
[----:B------:R4:W-:Y:S04]  /*212e0*/  STL.64 [R1+0x1a8], R60 ;  /* 0x0001a83c01007387 */ /* 0x0009e80000100a00 */
[----:B------:R-:W4:Y:S04]  /*212f0*/  LDL.LU.64 R248, [R1+0x1648] ;  /* 0x0016480001f87983 */ /* 0x000f280000300a00 */
[----:B------:R1:W-:Y:S04]  /*21300*/  STL.64 [R1+0x1b0], R58 ;  /* 0x0001b03a01007387 */ /* 0x0003e80000100a00 */
[----:B------:R-:W4:Y:S04]  /*21310*/  LDL.LU.64 R246, [R1+0x1650] ;  /* 0x0016500001f67983 */ /* 0x000f280000300a00 */
[----:B------:R-:W4:Y:S01]  /*21320*/  LDL.LU.64 R244, [R1+0x1658] ;  /* 0x0016580001f47983 */ /* 0x000f220000300a00 */
[----:B------:R-:W-:-:S03]  /*21330*/  IMAD.WIDE R8, R2, 0x4, R234 ;  /* 0x0000000402087825 */ /* 0x000fc600078e02ea */
[----:B------:R-:W4:Y:S01]  /*21340*/  LDL.LU.64 R242, [R1+0x1660] ;  /* 0x0016600001f27983 */ /* 0x000f220000300a00 */
[----:B------:R-:W-:-:S03]  /*21350*/  IMAD.WIDE R6, R2, 0x4, R232 ;  /* 0x0000000402067825 */ /* 0x000fc600078e02e8 */
[----:B------:R-:W4:Y:S04]  /*21360*/  LDL.LU.64 R240, [R1+0x1668] ;  /* 0x0016680001f07983 */ /* 0x000f280000300a00 */
[----:B------:R-:W4:Y:S04]  /*21370*/  LDL.LU.64 R238, [R1+0x1670] ;  /* 0x0016700001ee7983 */ /* 0x000f280000300a00 */
[----:B------:R-:W4:Y:S04]  /*21380*/  LDL.LU.64 R236, [R1+0x1678] ;  /* 0x0016780001ec7983 */ /* 0x000f280000300a00 */
[----:B------:R-:W4:Y:S04]  /*21390*/  LDL.LU.64 R234, [R1+0x1680] ;  /* 0x0016800001ea7983 */ /* 0x000f280000300a00 */
[----:B------:R-:W4:Y:S04]  /*213a0*/  LDL.LU.64 R232, [R1+0x1688] ;  /* 0x0016880001e87983 */ /* 0x000f280000300a00 */
[----:B------:R-:W1:Y:S04]  /*213b0*/  LDL.LU.64 R230, [R1+0x1690] ;  /* 0x0016900001e67983 */ /* 0x000e680000300a00 */
[----:B------:R-:W4:Y:S04]  /*213c0*/  LDL.LU.64 R228, [R1+0x1698] ;  /* 0x0016980001e47983 */ /* 0x000f280000300a00 */
[----:B------:R-:W4:Y:S04]  /*213d0*/  LDL.LU.64 R226, [R1+0x16a0] ;  /* 0x0016a00001e27983 */ /* 0x000f280000300a00 */
[----:B------:R-:W4:Y:S04]  /*213e0*/  LDL.LU.64 R224, [R1+0x16a8] ;  /* 0x0016a80001e07983 */ /* 0x000f280000300a00 */
[----:B------:R-:W4:Y:S04]  /*213f0*/  LDL.LU.64 R218, [R1+0x16b8] ;  /* 0x0016b80001da7983 */ /* 0x000f280000300a00 */
[----:B------:R-:W-:Y:S04]  /*21400*/  LDGSTS.E [R5+0x27c80], desc[UR10][R8.64], !P5 ;  /* 0x27c8000008057fae */ /* 0x000fe8000e92184a */
[----:B------:R-:W-:Y:S04]  /*21410*/  LDGSTS.E [R5+0x27d00], desc[UR10][R6.64], !P5 ;  /* 0x27d0000006057fae */ /* 0x000fe8000e92184a */
[----:B------:R1:W-:Y:S04]  /*21420*/  LDGSTS.E [R5+0x27d80], desc[UR10][R66.64], !P5 ;  /* 0x27d8000042057fae */ /* 0x0003e8000e92184a */
[----:B------:R1:W-:Y:S04]  /*21430*/  LDGSTS.E [R5+0x27e00], desc[UR10][R64.64], !P5 ;  /* 0x27e0000040057fae */ /* 0x0003e8000e92184a */
[----:B------:R1:W-:Y:S04]  /*21440*/  LDGSTS.E [R5+0x27e80], desc[UR10][R62.64], !P5 ;  /* 0x27e800003e057fae */ /* 0x0003e8000e92184a */
[----:B------:R1:W-:Y:S04]  /*21450*/  LDGSTS.E [R5+0x27f00], desc[UR10][R60.64], !P5 ;  /* 0x27f000003c057fae */ /* 0x0003e8000e92184a */
[----:B------:R1:W-:Y:S01]  /*21460*/  LDGSTS.E [R5+0x27f80], desc[UR10][R58.64], !P5 ;  /* 0x27f800003a057fae */ /* 0x0003e2000e92184a */
[----:B---3--:R-:W-:-:S04]  /*21470*/  IMAD.WIDE R88, R2, 0x4, R212 ;  /* 0x0000000402587825 */ /* 0x008fc800078e02d4 */
[C---:B--2---:R-:W-:Y:S01]  /*21480*/  IMAD.WIDE R86, R2.reuse, 0x4, R216 ;  /* 0x0000000402567825 */ /* 0x044fe200078e02d8 */
        /* <DEDUP_REMOVED lines=302> */
[----:B------:R-:W-:-:S05]  /*22770*/  VIADD R160, R160, 0xffffff9c ;  /* 0xffffff9ca0a07836 */ /* 0x000fca0000000000 */
        /* <DEDUP_REMOVED lines=50> */
[----:B------:R-:W2:Y:S01]  /*22aa0*/  LDL.LU.64 R218, [R1+0x1c30] ;  /* 0x001c300001da7983 */ /* 0x000ea20000300a00 */
[----:B------:R-:W-:-:S02]  /*22ab0*/  VIADD R160, R162, 0xffffff98 ;  /* 0xffffff98a2a07836 */ /* 0x000fc40000000000 */
[----:B------:R-:W1:Y:S01]  /*22ac0*/  LDC R162, c[0x0][0x230] ;  /* 0x00008c00ffa27b82 */ /* 0x000e620000000800 */
[----:B------:R-:W4:Y:S02]  /*22ad0*/  LDL.LU.64 R248, [R1+0x1c28] ;  /* 0x001c280001f87983 */ /* 0x000f240000300a00 */
[----:B------:R-:W-:Y:S02]  /*22ae0*/  ISETP.GE.U32.AND P3, PT, R160, 0x7fffff59, PT ;  /* 0x7fffff59a000780c */ /* 0x000fe40003f66070 */
        /* <DEDUP_REMOVED lines=11> */
[----:B------:R-:W-:Y:S04]  /*22ba0*/  STL [R1+0x13b0], RZ ;  /* 0x0013b0ff01007387 */ /* 0x000fe80000100800 */
[----:B------:R-:W-:Y:S04]  /*22bb0*/  LDGSTS.E [R5+0x33800], desc[UR10][R88.64], !P3 ;  /* 0x3380000058057fae */ /* 0x000fe8000d92184a */
[----:B------:R-:W-:Y:S04]  /*22bc0*/  STL [R1+0x13b4], RZ ;  /* 0x0013b4ff01007387 */ /* 0x000fe80000100800 */
[----:B------:R2:W-:Y:S04]  /*22bd0*/  LDGSTS.E [R5+0x33880], desc[UR10][R86.64], !P3 ;  /* 0x3388000056057fae */ /* 0x0005e8000d92184a */
        /* <DEDUP_REMOVED lines=17> */
[----:B---3--:R-:W-:-:S04]  /*22cf0*/  IMAD.WIDE R88, R2, 0x4, R216 ;  /* 0x0000000402587825 */ /* 0x008fc800078e02d8 */
[C---:B----4-:R-:W-:Y:S01]  /*22d00*/  IMAD.WIDE R84, R2.reuse, 0x4, R248 ;  /* 0x0000000402547825 */ /* 0x050fe200078e02f8 */
[----:B------:R-:W-:Y:S03]  /*22d10*/  STL.64 [R1+0x1830], R88 ;  /* 0x0018305801007387 */ /* 0x000fe60000100a00 */
[C---:B------:R-:W-:Y:S01]  /*22d20*/  IMAD.WIDE R82, R2.reuse, 0x4, R246 ;  /* 0x0000000402527825 */ /* 0x040fe200078e02f6 */
[----:B------:R-:W-:Y:S03]  /*22d30*/  STL.64 [R1+0x1828], R86 ;  /* 0x0018285601007387 */ /* 0x000fe60000100a00 */
[C---:B------:R-:W-:Y:S01]  /*22d40*/  IMAD.WIDE R80, R2.reuse, 0x4, R244 ;  /* 0x0000000402507825 */ /* 0x040fe200078e02f4 */
[----:B------:R-:W-:Y:S03]  /*22d50*/  STL.64 [R1+0x1820], R84 ;  /* 0x0018205401007387 */ /* 0x000fe60000100a00 */
[C---:B-1----:R-:W-:Y:S01]  /*22d60*/  IMAD.WIDE R78, R2.reuse, 0x4, R242 ;  /* 0x00000004024e7825 */ /* 0x042fe200078e02f2 */
        /* <DEDUP_REMOVED lines=16> */
[----:B------:R-:W3:Y:S04]  /*22e70*/  LDL.LU.64 R232, [R1+0x2880] ;  /* 0x0028800001e87983 */ /* 0x000ee80000300a00 */
[----:B------:R-:W-:Y:S04]  /*22e80*/  STL.64 [R1+0x17d8], R66 ;  /* 0x0017d84201007387 */ /* 0x000fe80000100a00 */
[----:B------:R-:W-:Y:S04]  /*22e90*/  STL.64 [R1+0x17d0], R64 ;  /* 0x0017d04001007387 */ /* 0x000fe80000100a00 */
[----:B------:R-:W4:Y:S01]  /*22ea0*/  LDL.LU.64 R244, [R1+0x2878] ;  /* 0x0028780001f47983 */ /* 0x000f220000300a00 */
[----:B------:R-:W-:-:S03]  /*22eb0*/  IMAD.WIDE R60, R2, 0x4, R224 ;  /* 0x00000004023c7825 */ /* 0x000fc600078e02e0 */
[----:B------:R-:W-:Y:S04]  /*22ec0*/  STL.64 [R1+0x17c8], R62 ;  /* 0x0017c83e01007387 */ /* 0x000fe80000100a00 */
[----:B------:R-:W4:Y:S04]  /*22ed0*/  LDL.LU.64 R228, [R1+0x2808] ;  /* 0x0028080001e47983 */ /* 0x000f280000300a00 */
[----:B------:R-:W-:Y:S04]  /*22ee0*/  STL.64 [R1+0x17c0], R60 ;  /* 0x0017c03c01007387 */ /* 0x000fe80000100a00 */
[----:B------:R-:W4:Y:S01]  /*22ef0*/  LDL.LU.64 R226, [R1+0x2800] ;  /* 0x0028000001e27983 */ /* 0x000f220000300a00 */
[----:B--2---:R-:W-:-:S05]  /*22f00*/  IMAD.WIDE R58, R2, 0x4, R218 ;  /* 0x00000004023a7825 */ /* 0x004fca00078e02da */
[----:B------:R1:W-:Y:S04]  /*22f10*/  STL.64 [R1+0x17b8], R58 ;  /* 0x0017b83a01007387 */ /* 0x0003e80000100a00 */
[----:B------:R-:W2:Y:S04]  /*22f20*/  LDL.LU.64 R230, [R1+0x2780] ;  /* 0x0027800001e67983 */ /* 0x000ea80000300a00 */
[----:B------:R-:W2:Y:S04]  /*22f30*/  LDL.LU.64 R224, [R1+0x2778] ;  /* 0x0027780001e07983 */ /* 0x000ea80000300a00 */
[----:B------:R-:W2:Y:S04]  /*22f40*/  LDL.LU.64 R218, [R1+0x26d0] ;  /* 0x0026d00001da7983 */ /* 0x000ea80000300a00 */
[----:B------:R-:W2:Y:S01]  /*22f50*/  LDL.LU.64 R242, [R1+0x26c8] ;  /* 0x0026c80001f27983 */ /* 0x000ea20000300a00 */
[----:B------:R-:W-:-:S02]  /*22f60*/  IADD3 R160, R161, -0x6c, RZ ;  /* 0xffffff94a1a07810 */ /* 0x000fc40007ffe0ff */
[----:B------:R-:W1:Y:S01]  /*22f70*/  LDC R161, c[0x0][0x230] ;  /* 0x00008c00ffa17b82 */ /* 0x000e620000000800 */
[----:B------:R-:W2:Y:S01]  /*22f80*/  LDL.LU.64 R240, [R1+0x2650] ;  /* 0x0026500001f07983 */ /* 0x000ea20000300a00 */
[----:B------:R-:W-:Y:S01]  /*22f90*/  ISETP.GE.U32.AND P1, PT, R160, 0x7fffff55, PT ;  /* 0x7fffff55a000780c */ /* 0x000fe20003f26070 */
[----:B------:R-:W-:Y:S02]  /*22fa0*/  VIADD R160, R162, 0xffffff90 ;  /* 0xffffff90a2a07836 */ /* 0x000fe40000000000 */
[----:B------:R-:W2:Y:S03]  /*22fb0*/  LDL.LU.64 R238, [R1+0x2648] ;  /* 0x0026480001ee7983 */ /* 0x000ea60000300a00 */
[----:B------:R-:W3:Y:S01]  /*22fc0*/  LDC R162, c[0x0][0x230] ;  /* 0x00008c00ffa27b82 */ /* 0x000ee20000000800 */
[----:B------:R-:W-:Y:S01]  /*22fd0*/  ISETP.GE.U32.AND P0, PT, R160, 0x7fffff51, PT ;  /* 0x7fffff51a000780c */ /* 0x000fe20003f06070 */
[----:B------:R-:W2:Y:S04]  /*22fe0*/  LDL.LU.64 R236, [R1+0x25d0] ;  /* 0x0025d00001ec7983 */ /* 0x000ea80000300a00 */
[----:B------:R-:W2:Y:S04]  /*22ff0*/  LDL.LU.64 R234, [R1+0x25c8] ;  /* 0x0025c80001ea7983 */ /* 0x000ea80000300a00 */
[----:B------:R-:W-:Y:S04]  /*23000*/  LDGSTS.E [R5+0x35800], desc[UR10][R88.64], !P1 ;  /* 0x3580000058057fae */ /* 0x000fe8000c92184a */
[----:B------:R-:W-:Y:S01]  /*23010*/  LDGSTS.E [R5+0x35880], desc[UR10][R86.64], !P1 ;  /* 0x3588000056057fae */ /* 0x000fe2000c92184a */
[----:B-1----:R-:W-:-:S02]  /*23020*/  VIADD R160, R161, 0xffffff8c ;  /* 0xffffff8ca1a07836 */ /* 0x002fc40000000000 */
[----:B------:R-:W1:Y:S01]  /*23030*/  LDC R161, c[0x0][0x230] ;  /* 0x00008c00ffa17b82 */ /* 0x000e620000000800 */
[----:B------:R-:W-:Y:S02]  /*23040*/  LDGSTS.E [R5+0x35900], desc[UR10][R84.64], !P1 ;  /* 0x3590000054057fae */ /* 0x000fe4000c92184a */
[----:B------:R-:W-:Y:S02]  /*23050*/  ISETP.GE.U32.AND P2, PT, R160, 0x7fffff4d, PT ;  /* 0x7fffff4da000780c */ /* 0x000fe40003f46070 */
[----:B------:R-:W-:Y:S01]  /*23060*/  LDGSTS.E [R5+0x35980], desc[UR10][R82.64], !P1 ;  /* 0x3598000052057fae */ /* 0x000fe2000c92184a */
[----:B---3--:R-:W-:Y:S02]  /*23070*/  VIADD R160, R162, 0xffffff88 ;  /* 0xffffff88a2a07836 */ /* 0x008fe40000000000 */
[----:B------:R-:W3:Y:S01]  /*23080*/  LDC R162, c[0x0][0x23c] ;  /* 0x00008f00ffa27b82 */ /* 0x000ee20000000800 */
[----:B------:R-:W-:Y:S02]  /*23090*/  LDGSTS.E [R5+0x35a00], desc[UR10][R80.64], !P1 ;  /* 0x35a0000050057fae */ /* 0x000fe4000c92184a */
[----:B------:R-:W-:-:S02]  /*230a0*/  ISETP.GE.U32.AND P5, PT, R160, 0x7fffff49, PT ;  /* 0x7fffff49a000780c */ /* 0x000fc40003fa6070 */
[----:B------:R-:W-:Y:S04]  /*230b0*/  LDGSTS.E [R5+0x35a80], desc[UR10][R78.64], !P1 ;  /* 0x35a800004e057fae */ /* 0x000fe8000c92184a */
[----:B------:R-:W-:Y:S04]  /*230c0*/  LDGSTS.E [R5+0x35b00], desc[UR10][R76.64], !P1 ;  /* 0x35b000004c057fae */ /* 0x000fe8000c92184a */
[----:B------:R-:W-:Y:S01]  /*230d0*/  LDGSTS.E [R5+0x35b80], desc[UR10][R74.64], !P1 ;  /* 0x35b800004a057fae */ /* 0x000fe2000c92184a */
[----:B-1----:R-:W-:-:S03]  /*230e0*/  IADD3 R160, R161, -0x7c, RZ ;  /* 0xffffff84a1a07810 */ /* 0x002fc60007ffe0ff */
[----:B------:R-:W-:Y:S01]  /*230f0*/  LDGSTS.E [R5+0x35c00], desc[UR10][R72.64], !P1 ;  /* 0x35c0000048057fae */ /* 0x000fe2000c92184a */
[----:B------:R-:W-:-:S03]  /*23100*/  ISETP.GE.U32.AND P3, PT, R160, 0x7fffff45, PT ;  /* 0x7fffff45a000780c */ /* 0x000fc60003f66070 */
[----:B------:R-:W-:Y:S01]  /*23110*/  LDGSTS.E [R5+0x35c80], desc[UR10][R70.64], !P1 ;  /* 0x35c8000046057fae */ /* 0x000fe2000c92184a */
[----:B---3--:R-:W-:-:S03]  /*23120*/  IMAD.SHL.U32 R160, R162, 0x40, RZ ;  /* 0x00000040a2a07824 */ /* 0x008fc600078e00ff */
[----:B------:R-:W-:Y:S01]  /*23130*/  LDGSTS.E [R5+0x35d00], desc[UR10][R68.64], !P1 ;  /* 0x35d0000044057fae */ /* 0x000fe2000c92184a */
[----:B------:R-:W-:-:S03]  /*23140*/  IMAD.WIDE R192, R160, 0x4, R232 ;  /* 0x00000004a0c07825 */ /* 0x000fc600078e02e8 */
[----:B------:R-:W-:Y:S01]  /*23150*/  LDGSTS.E [R5+0x35d80], desc[UR10][R66.64], !P1 ;  /* 0x35d8000042057fae */ /* 0x000fe2000c92184a */
[----:B----4-:R-:W-:-:S03]  /*23160*/  IMAD.WIDE R188, R160, 0x4, R228 ;  /* 0x00000004a0bc7825 */ /* 0x010fc600078e02e4 */
[----:B------:R-:W3:Y:S01]  /*23170*/  LDL.LU.64 R232, [R1+0x2550] ;  /* 0x0025500001e87983 */ /* 0x000ee20000300a00 */
[----:B------:R-:W-:-:S03]  /*23180*/  IMAD.WIDE R186, R160, 0x4, R226 ;  /* 0x00000004a0ba7825 */ /* 0x000fc600078e02e2 */
[----:B------:R-:W4:Y:S01]  /*23190*/  LDL.LU.64 R228, [R1+0x2548] ;  /* 0x0025480001e47983 */ /* 0x000f220000300a00 */
[----:B------:R-:W-:-:S03]  /*231a0*/  IMAD.WIDE R190, R160, 0x4, R244 ;  /* 0x00000004a0be7825 */ /* 0x000fc600078e02f4 */
[----:B------:R-:W4:Y:S04]  /*231b0*/  LDL.LU.64 R226, [R1+0x24d0] ;  /* 0x0024d00001e27983 */ /* 0x000f280000300a00 */
[----:B------:R-:W-:Y:S04]  /*231c0*/  STL.64 [R1+0x4608], R192 ;  /* 0x004608c001007387 */ /* 0x000fe80000100a00 */
[----:B------:R-:W-:Y:S04]  /*231d0*/  LDGSTS.E [R5+0x35e00], desc[UR10][R64.64], !P1 ;  /* 0x35e0000040057fae */ /* 0x000fe8000c92184a */
[----:B------:R-:W-:Y:S04]  /*231e0*/  LDGSTS.E [R5+0x35e80], desc[UR10][R62.64], !P1 ;  /* 0x35e800003e057fae */ /* 0x000fe8000c92184a */
[----:B------:R-:W-:Y:S04]  /*231f0*/  LDGSTS.E [R5+0x35f00], desc[UR10][R60.64], !P1 ;  /* 0x35f000003c057fae */ /* 0x000fe8000c92184a */
[----:B------:R1:W-:Y:S01]  /*23200*/  LDGSTS.E [R5+0x35f80], desc[UR10][R58.64], !P1 ;  /* 0x35f800003a057fae */ /* 0x0003e2000c92184a */
[----:B--2---:R-:W-:-:S03]  /*23210*/  IMAD.WIDE R184, R160, 0x4, R230 ;  /* 0x00000004a0b87825 */ /* 0x004fc600078e02e6 */
[----:B------:R-:W2:Y:S01]  /*23220*/  LDL.LU.64 R230, [R1+0x24c8] ;  /* 0x0024c80001e67983 */ /* 0x000ea20000300a00 */
[----:B------:R-:W-:-:S03]  /*23230*/  IMAD.WIDE R182, R160, 0x4, R224 ;  /* 0x00000004a0b67825 */ /* 0x000fc600078e02e0 */
[----:B------:R-:W-:Y:S01]  /*23240*/  STL.64 [R1+0x4600], R190 ;  /* 0x004600be01007387 */ /* 0x000fe20000100a00 */
[----:B------:R-:W-:-:S03]  /*23250*/  IMAD.WIDE R180, R160, 0x4, R218 ;  /* 0x00000004a0b47825 */ /* 0x000fc600078e02da */
[----:B------:R-:W1:Y:S04]  /*23260*/  LDL.LU.64 R224, [R1+0x1bb8] ;  /* 0x001bb80001e07983 */ /* 0x000e680000300a00 */
[----:B------:R-:W-:Y:S04]  /*23270*/  STL.64 [R1+0x4698], R188 ;  /* 0x004698bc01007387 */ /* 0x000fe80000100a00 */
[----:B------:R-:W2:Y:S01]  /*23280*/  LDL.LU.64 R218, [R1+0x1bb0] ;  /* 0x001bb00001da7983 */ /* 0x000ea20000300a00 */
[----:B------:R-:W-:-:S03]  /*23290*/  IMAD.WIDE R178, R160, 0x4, R242 ;  /* 0x00000004a0b27825 */ /* 0x000fc600078e02f2 */
[----:B------:R-:W-:Y:S04]  /*232a0*/  STL.64 [R1+0x4690], R186 ;  /* 0x004690ba01007387 */ /* 0x000fe80000100a00 */
[----:B------:R-:W-:Y:S04]  /*232b0*/  STL.64 [R1+0x46a8], R184 ;  /* 0x0046a8b801007387 */ /* 0x000fe80000100a00 */
[----:B------:R-:W2:Y:S01]  /*232c0*/  LDL.LU.64 R242, [R1+0x1b38] ;  /* 0x001b380001f27983 */ /* 0x000ea20000300a00 */
[----:B------:R-:W-:-:S03]  /*232d0*/  IMAD.WIDE R176, R160, 0x4, R240 ;  /* 0x00000004a0b07825 */ /* 0x000fc600078e02f0 */
[----:B------:R-:W-:Y:S01]  /*232e0*/  STL.64 [R1+0x46a0], R182 ;  /* 0x0046a0b601007387 */ /* 0x000fe20000100a00 */
[----:B------:R-:W-:-:S03]  /*232f0*/  IMAD.WIDE R174, R160, 0x4, R238 ;  /* 0x00000004a0ae7825 */ /* 0x000fc600078e02ee */
[----:B------:R-:W2:Y:S01]  /*23300*/  LDL.LU.64 R240, [R1+0x1b30] ;  /* 0x001b300001f07983 */ /* 0x000ea20000300a00 */
[----:B------:R-:W-:-:S03]  /*23310*/  IMAD.WIDE R172, R160, 0x4, R236 ;  /* 0x00000004a0ac7825 */ /* 0x000fc600078e02ec */
[----:B------:R-:W-:Y:S01]  /*23320*/  STL.64 [R1+0x47b8], R180 ;  /* 0x0047b8b401007387 */ /* 0x000fe20000100a00 */
[----:B------:R-:W-:-:S03]  /*23330*/  IMAD.WIDE R170, R160, 0x4, R234 ;  /* 0x00000004a0aa7825 */ /* 0x000fc600078e02ea */
[----:B------:R-:W2:Y:S04]  /*23340*/  LDL.LU.64 R238, [R1+0x1ab8] ;  /* 0x001ab80001ee7983 */ /* 0x000ea80000300a00 */
[----:B------:R-:W-:Y:S04]  /*23350*/  STL.64 [R1+0x47b0], R178 ;  /* 0x0047b0b201007387 */ /* 0x000fe80000100a00 */
[----:B------:R-:W2:Y:S04]  /*23360*/  LDL.LU.64 R236, [R1+0x1ab0] ;  /* 0x001ab00001ec7983 */ /* 0x000ea80000300a00 */
[----:B------:R-:W2:Y:S04]  /*23370*/  LDL.LU.64 R234, [R1+0x1a38] ;  /* 0x001a380001ea7983 */ /* 0x000ea80000300a00 */
[----:B------:R-:W-:Y:S01]  /*23380*/  STL.64 [R1+0x47f8], R176 ;  /* 0x0047f8b001007387 */ /* 0x000fe20000100a00 */
[----:B---3--:R-:W-:-:S03]  /*23390*/  IMAD.WIDE R168, R160, 0x4, R232 ;  /* 0x00000004a0a87825 */ /* 0x008fc600078e02e8 */
[----:B------:R-:W3:Y:S01]  /*233a0*/  LDL.LU.64 R232, [R1+0x1a30] ;  /* 0x001a300001e87983 */ /* 0x000ee20000300a00 */
[----:B----4-:R-:W-:-:S03]  /*233b0*/  IMAD.WIDE R166, R160, 0x4, R228 ;  /* 0x00000004a0a67825 */ /* 0x010fc600078e02e4 */
[----:B------:R-:W-:Y:S01]  /*233c0*/  STL.64 [R1+0x47f0], R174 ;  /* 0x0047f0ae01007387 */ /* 0x000fe20000100a00 */
[----:B------:R-:W-:-:S03]  /*233d0*/  IMAD.WIDE R164, R160, 0x4, R226 ;  /* 0x00000004a0a47825 */ /* 0x000fc600078e02e2 */
[----:B------:R-:W4:Y:S04]  /*233e0*/  LDL.LU.64 R228, [R1+0x1738] ;  /* 0x0017380001e47983 */ /* 0x000f280000300a00 */
[----:B------:R-:W-:Y:S04]  /*233f0*/  STL.64 [R1+0x47e8], R172 ;  /* 0x0047e8ac01007387 */ /* 0x000fe80000100a00 */
[----:B------:R-:W4:Y:S04]  /*23400*/  LDL.LU.64 R226, [R1+0x1728] ;  /* 0x0017280001e27983 */ /* 0x000f280000300a00 */
[----:B------:R-:W-:Y:S01]  /*23410*/  STL.64 [R1+0x47e0], R170 ;  /* 0x0047e0aa01007387 */ /* 0x000fe20000100a00 */
[----:B--2---:R-:W-:-:S03]  /*23420*/  IMAD.WIDE R162, R160, 0x4, R230 ;  /* 0x00000004a0a27825 */ /* 0x004fc600078e02e6 */
[----:B------:R-:W2:Y:S04]  /*23430*/  LDL.LU.64 R230, [R1+0x1ba8] ;  /* 0x001ba80001e67983 */ /* 0x000ea80000300a00 */
[----:B------:R-:W-:Y:S01]  /*23440*/  STL.64 [R1+0x47d8], R168 ;  /* 0x0047d8a801007387 */ /* 0x000fe20000100a00 */
[----:B-1----:R-:W-:-:S03]  /*23450*/  IMAD.WIDE R58, R2, 0x4, R224 ;  /* 0x00000004023a7825 */ /* 0x002fc600078e02e0 */
[----:B------:R-:W2:Y:S04]  /*23460*/  LDL.LU.64 R224, [R1+0x1ba0] ;  /* 0x001ba00001e07983 */ /* 0x000ea80000300a00 */
[----:B------:R-:W-:Y:S01]  /*23470*/  STL.64 [R1+0x47d0], R166 ;  /* 0x0047d0a601007387 */ /* 0x000fe20000100a00 */
[----:B------:R-:W-:-:S03]  /*23480*/  IMAD.WIDE R60, R2, 0x4, R218 ;  /* 0x00000004023c7825 */ /* 0x000fc600078e02da */
[----:B------:R-:W2:Y:S04]  /*23490*/  LDL.LU.64 R218, [R1+0x1b98] ;  /* 0x001b980001da7983 */ /* 0x000ea80000300a00 */
[----:B------:R-:W-:Y:S04]  /*234a0*/  STL.64 [R1+0x47c8], R164 ;  /* 0x0047c8a401007387 */ /* 0x000fe80000100a00 */
[----:B------:R1:W-:Y:S04]  /*234b0*/  STL.64 [R1+0x18a0], R58 ;  /* 0x0018a03a01007387 */ /* 0x0003e80000100a00 */
[----:B------:R-:W-:Y:S04]  /*234c0*/  STL.64 [R1+0x47c0], R162 ;  /* 0x0047c0a201007387 */ /* 0x000fe80000100a00 */
[----:B------:R1:W-:Y:S04]  /*234d0*/  STL.64 [R1+0x1898], R60 ;  /* 0x0018983c01007387 */ /* 0x0003e80000100a00 */
[----:B------:R-:W2:Y:S01]  /*234e0*/  LDL.LU.64 R248, [R1+0x1b90] ;  /* 0x001b900001f87983 */ /* 0x000ea20000300a00 */
[----:B------:R-:W-:-:S03]  /*234f0*/  IMAD.WIDE R90, R2, 0x4, R242 ;  /* 0x00000004025a7825 */ /* 0x000fc600078e02f2 */
[----:B------:R-:W2:Y:S04]  /*23500*/  LDL.LU.64 R244, [R1+0x1b88] ;  /* 0x001b880001f47983 */ /* 0x000ea80000300a00 */
[----:B------:R-:W2:Y:S01]  /*23510*/  LDL.LU.64 R242, [R1+0x1b80] ;  /* 0x001b800001f27983 */ /* 0x000ea20000300a00 */
[----:B------:R-:W-:-:S03]  /*23520*/  IMAD.WIDE R124, R2, 0x4, R240 ;  /* 0x00000004027c7825 */ /* 0x000fc600078e02f0 */
[----:B------:R-:W-:Y:S01]  /*23530*/  STL.64 [R1+0x1920], R90 ;  /* 0x0019205a01007387 */ /* 0x000fe20000100a00 */
[----:B------:R-:W-:-:S03]  /*23540*/  IMAD.WIDE R154, R2, 0x4, R238 ;  /* 0x00000004029a7825 */ /* 0x000fc600078e02ee */
[----:B------:R-:W2:Y:S01]  /*23550*/  LDL.LU.64 R240, [R1+0x1b78] ;  /* 0x001b780001f07983 */ /* 0x000ea20000300a00 */
[----:B------:R-:W-:-:S03]  /*23560*/  IMAD.WIDE R92, R2, 0x4, R236 ;  /* 0x00000004025c7825 */ /* 0x000fc600078e02ec */
[----:B------:R-:W2:Y:S01]  /*23570*/  LDL.LU.64 R238, [R1+0x1b70] ;  /* 0x001b700001ee7983 */ /* 0x000ea20000300a00 */
[----:B------:R-:W-:-:S03]  /*23580*/  IMAD.WIDE R122, R2, 0x4, R234 ;  /* 0x00000004027a7825 */ /* 0x000fc600078e02ea */
[----:B------:R-:W-:Y:S04]  /*23590*/  STL.64 [R1+0x1918], R124 ;  /* 0x0019187c01007387 */ /* 0x000fe80000100a00 */
[----:B------:R-:W2:Y:S04]  /*235a0*/  LDL.LU.64 R236, [R1+0x1b68] ;  /* 0x001b680001ec7983 */ /* 0x000ea80000300a00 */
[----:B------:R-:W-:Y:S04]  /*235b0*/  STL.64 [R1+0x19a0], R154 ;  /* 0x0019a09a01007387 */ /* 0x000fe80000100a00 */
[----:B------:R-:W2:Y:S04]  /*235c0*/  LDL.LU.64 R234, [R1+0x1b60] ;  /* 0x001b600001ea7983 */ /* 0x000ea80000300a00 */
[----:B------:R-:W-:Y:S01]  /*235d0*/  STL.64 [R1+0x1998], R92 ;  /* 0x0019985c01007387 */ /* 0x000fe20000100a00 */
[----:B---3--:R-:W-:-:S03]  /*235e0*/  IMAD.WIDE R156, R2, 0x4, R232 ;  /* 0x00000004029c7825 */ /* 0x008fc600078e02e8 */
[----:B------:R-:W3:Y:S04]  /*235f0*/  LDL.LU.64 R246, [R1+0x1b58] ;  /* 0x001b580001f67983 */ /* 0x000ee80000300a00 */
[----:B------:R-:W-:Y:S01]  /*23600*/  STL.64 [R1+0x1ab8], R122 ;  /* 0x001ab87a01007387 */ /* 0x000fe20000100a00 */
[----:B----4-:R-:W-:-:S03]  /*23610*/  IMAD.WIDE R228, R2, 0x4, R228 ;  /* 0x0000000402e47825 */ /* 0x010fc600078e02e4 */
[----:B------:R-:W4:Y:S04]  /*23620*/  LDL.LU.64 R232, [R1+0x1b50] ;  /* 0x001b500001e87983 */ /* 0x000f280000300a00 */
[----:B------:R-:W-:Y:S01]  /*23630*/  STL.64 [R1+0x1ab0], R156 ;  /* 0x001ab09c01007387 */ /* 0x000fe20000100a00 */
[----:B------:R-:W-:-:S03]  /*23640*/  IMAD.WIDE R226, R2, 0x4, R226 ;  /* 0x0000000402e27825 */ /* 0x000fc600078e02e2 */
[----:B------:R-:W-:Y:S04]  /*23650*/  LDGSTS.E [R5+0x37800], desc[UR10][R58.64], !P0 ;  /* 0x378000003a057fae */ /* 0x000fe8000c12184a */
[----:B------:R-:W-:Y:S01]  /*23660*/  LDGSTS.E [R5+0x37880], desc[UR10][R60.64], !P0 ;  /* 0x378800003c057fae */ /* 0x000fe2000c12184a */
[----:B--2---:R-:W-:-:S03]  /*23670*/  IMAD.WIDE R62, R2, 0x4, R230 ;  /* 0x00000004023e7825 */ /* 0x004fc600078e02e6 */
[----:B------:R-:W2:Y:S04]  /*23680*/  LDL.LU.64 R230, [R1+0x1b48] ;  /* 0x001b480001e67983 */ /* 0x000ea80000300a00 */
[----:B------:R-:W-:Y:S01]  /*23690*/  STL.64 [R1+0x1b38], R228 ;  /* 0x001b38e401007387 */ /* 0x000fe20000100a00 */
[----:B------:R-:W-:-:S03]  /*236a0*/  IMAD.WIDE R64, R2, 0x4, R224 ;  /* 0x0000000402407825 */ /* 0x000fc600078e02e0 */
[----:B------:R1:W-:Y:S04]  /*236b0*/  STL.64 [R1+0x1890], R62 ;  /* 0x0018903e01007387 */ /* 0x0003e80000100a00 */
[----:B------:R-:W2:Y:S01]  /*236c0*/  LDL.LU.64 R224, [R1+0x1b40] ;  /* 0x001b400001e07983 */ /* 0x000ea20000300a00 */
[----:B------:R-:W-:-:S03]  /*236d0*/  IMAD.WIDE R66, R2, 0x4, R218 ;  /* 0x0000000402427825 */ /* 0x000fc600078e02da */
[----:B------:R-:W2:Y:S04]  /*236e0*/  LDL.LU.64 R218, [R1+0x1b28] ;  /* 0x001b280001da7983 */ /* 0x000ea80000300a00 */
[----:B------:R-:W-:Y:S04]  /*236f0*/  STL.64 [R1+0x1b30], R226 ;  /* 0x001b30e201007387 */ /* 0x000fe80000100a00 */
[----:B------:R1:W-:Y:S04]  /*23700*/  STL.64 [R1+0x1888], R64 ;  /* 0x0018884001007387 */ /* 0x0003e80000100a00 */
[----:B------:R-:W-:Y:S04]  /*23710*/  LDGSTS.E [R5+0x37900], desc[UR10][R62.64], !P0 ;  /* 0x379000003e057fae */ /* 0x000fe8000c12184a */
[----:B------:R-:W-:Y:S01]  /*23720*/  LDGSTS.E [R5+0x37980], desc[UR10][R64.64], !P0 ;  /* 0x3798000040057fae */ /* 0x000fe2000c12184a */
[----:B------:R-:W-:-:S03]  /*23730*/  IMAD.WIDE R68, R2, 0x4, R248 ;  /* 0x0000000402447825 */ /* 0x000fc600078e02f8 */
[----:B------:R-:W-:Y:S01]  /*23740*/  LDGSTS.E [R5+0x37a00], desc[UR10][R66.64], !P0 ;  /* 0x37a0000042057fae */ /* 0x000fe2000c12184a */
[----:B------:R-:W-:-:S03]  /*23750*/  IMAD.WIDE R70, R2, 0x4, R244 ;  /* 0x0000000402467825 */ /* 0x000fc600078e02f4 */
[----:B------:R-:W2:Y:S01]  /*23760*/  LDL.LU.64 R244, [R1+0x1b20] ;  /* 0x001b200001f47983 */ /* 0x000ea20000300a00 */
[----:B------:R-:W-:-:S03]  /*23770*/  IMAD.WIDE R72, R2, 0x4, R242 ;  /* 0x0000000402487825 */ /* 0x000fc600078e02f2 */
[----:B------:R1:W-:Y:S04]  /*23780*/  STL.64 [R1+0x1880], R66 ;  /* 0x0018804201007387 */ /* 0x0003e80000100a00 */
[----:B------:R-:W2:Y:S01]  /*23790*/  LDL.LU.64 R242, [R1+0x1b18] ;  /* 0x001b180001f27983 */ /* 0x000ea20000300a00 */
[----:B------:R-:W-:-:S03]  /*237a0*/  IMAD.WIDE R74, R2, 0x4, R240 ;  /* 0x00000004024a7825 */ /* 0x000fc600078e02f0 */
[----:B------:R-:W2:Y:S01]  /*237b0*/  LDL.LU.64 R240, [R1+0x1b10] ;  /* 0x001b100001f07983 */ /* 0x000ea20000300a00 */
[----:B------:R-:W-:-:S03]  /*237c0*/  IMAD.WIDE R76, R2, 0x4, R238 ;  /* 0x00000004024c7825 */ /* 0x000fc600078e02ee */
[----:B------:R1:W-:Y:S04]  /*237d0*/  STL.64 [R1+0x1878], R68 ;  /* 0x0018784401007387 */ /* 0x0003e80000100a00 */
[----:B------:R-:W2:Y:S01]  /*237e0*/  LDL.LU.64 R238, [R1+0x1b08] ;  /* 0x001b080001ee7983 */ /* 0x000ea20000300a00 */
[----:B------:R-:W-:-:S03]  /*237f0*/  IMAD.WIDE R78, R2, 0x4, R236 ;  /* 0x00000004024e7825 */ /* 0x000fc600078e02ec */
[----:B------:R1:W-:Y:S04]  /*23800*/  STL.64 [R1+0x1870], R70 ;  /* 0x0018704601007387 */ /* 0x0003e80000100a00 */
[----:B------:R-:W2:Y:S01]  /*23810*/  LDL.LU.64 R236, [R1+0x1b00] ;  /* 0x001b000001ec7983 */ /* 0x000ea20000300a00 */
[----:B------:R-:W-:-:S03]  /*23820*/  IMAD.WIDE R80, R2, 0x4, R234 ;  /* 0x0000000402507825 */ /* 0x000fc600078e02ea */
[----:B------:R1:W-:Y:S04]  /*23830*/  STL.64 [R1+0x1868], R72 ;  /* 0x0018684801007387 */ /* 0x0003e80000100a00 */
[----:B------:R-:W2:Y:S01]  /*23840*/  LDL.LU.64 R234, [R1+0x1af8] ;  /* 0x001af80001ea7983 */ /* 0x000ea20000300a00 */
[----:B---3--:R-:W-:-:S03]  /*23850*/  IMAD.WIDE R82, R2, 0x4, R246 ;  /* 0x0000000402527825 */ /* 0x008fc600078e02f6 */
[----:B------:R3:W-:Y:S04]  /*23860*/  STL.64 [R1+0x1860], R74 ;  /* 0x0018604a01007387 */ /* 0x0007e80000100a00 */
[----:B------:R-:W3:Y:S01]  /*23870*/  LDL.LU.64 R246, [R1+0x1af0] ;  /* 0x001af00001f67983 */ /* 0x000ee20000300a00 */
[----:B----4-:R-:W-:-:S03]  /*23880*/  IMAD.WIDE R84, R2, 0x4, R232 ;  /* 0x0000000402547825 */ /* 0x010fc600078e02e8 */
[----:B------:R4:W-:Y:S04]  /*23890*/  STL.64 [R1+0x1858], R76 ;  /* 0x0018584c01007387 */ /* 0x0009e80000100a00 */
[----:B------:R-:W4:Y:S04]  /*238a0*/  LDL.LU.64 R232, [R1+0x1ae8] ;  /* 0x001ae80001e87983 */ /* 0x000f280000300a00 */
[----:B------:R1:W-:Y:S04]  /*238b0*/  STL.64 [R1+0x1850], R78 ;  /* 0x0018504e01007387 */ /* 0x0003e80000100a00 */
        /* <DEDUP_REMOVED lines=9> */
[----:B--2---:R-:W-:-:S03]  /*23950*/  IMAD.WIDE R86, R2, 0x4, R230 ;  /* 0x0000000402567825 */ /* 0x004fc600078e02e6 */
[----:B------:R-:W2:Y:S04]  /*23960*/  LDL.LU.64 R230, [R1+0x1ae0] ;  /* 0x001ae00001e67983 */ /* 0x000ea80000300a00 */
[----:B------:R1:W-:Y:S04]  /*23970*/  STL.64 [R1+0x1848], R80 ;  /* 0x0018485001007387 */ /* 0x0003e80000100a00 */
[----:B------:R-:W-:Y:S01]  /*23980*/  LDGSTS.E [R5+0x37f00], desc[UR10][R86.64], !P0 ;  /* 0x37f0000056057fae */ /* 0x000fe2000c12184a */
[----:B------:R-:W-:-:S03]  /*23990*/  IMAD.WIDE R88, R2, 0x4, R224 ;  /* 0x0000000402587825 */ /* 0x000fc600078e02e0 */
[----:B------:R-:W2:Y:S01]  /*239a0*/  LDL.LU.64 R224, [R1+0x1ad8] ;  /* 0x001ad80001e07983 */ /* 0x000ea20000300a00 */
[----:B------:R-:W-:-:S03]  /*239b0*/  IMAD.WIDE R126, R2, 0x4, R218 ;  /* 0x00000004027e7825 */ /* 0x000fc600078e02da */
[----:B------:R1:W-:Y:S04]  /*239c0*/  STL.64 [R1+0x1840], R82 ;  /* 0x0018405201007387 */ /* 0x0003e80000100a00 */
[----:B------:R-:W2:Y:S04]  /*239d0*/  LDL.LU.64 R218, [R1+0x1ad0] ;  /* 0x001ad00001da7983 */ /* 0x000ea80000300a00 */
[----:B------:R1:W-:Y:S04]  /*239e0*/  STL.64 [R1+0x1838], R84 ;  /* 0x0018385401007387 */ /* 0x0003e80000100a00 */
[----:B------:R-:W-:Y:S04]  /*239f0*/  LDGSTS.E [R5+0x37f80], desc[UR10][R88.64], !P0 ;  /* 0x37f8000058057fae */ /* 0x000fe8000c12184a */
[----:B------:R-:W-:Y:S04]  /*23a00*/  LDGSTS.E [R5+0x39800], desc[UR10][R90.64], !P2 ;  /* 0x398000005a057fae */ /* 0x000fe8000d12184a */
[----:B------:R-:W-:Y:S01]  /*23a10*/  LDGSTS.E [R5+0x39880], desc[UR10][R124.64], !P2 ;  /* 0x398800007c057fae */ /* 0x000fe2000d12184a */
[----:B------:R-:W-:-:S03]  /*23a20*/  IMAD.WIDE R128, R2, 0x4, R244 ;  /* 0x0000000402807825 */ /* 0x000fc600078e02f4 */
[----:B------:R-:W2:Y:S04]  /*23a30*/  LDL.LU.64 R244, [R1+0x1ac8] ;  /* 0x001ac80001f47983 */ /* 0x000ea80000300a00 */
[----:B------:R1:W-:Y:S01]  /*23a40*/  STL.64 [R1+0x1738], R86 ;  /* 0x0017385601007387 */ /* 0x0003e20000100a00 */
        /* <DEDUP_REMOVED lines=16> */
[----:B------:R3:W-:Y:S01]  /*23b50*/  STL.64 [R1+0x18f0], R134 ;  /* 0x0018f08601007387 */ /* 0x0007e20000100a00 */
[----:B----4-:R-:W-:-:S03]  /*23b60*/  IMAD.WIDE R142, R2, 0x4, R232 ;  /* 0x00000004028e7825 */ /* 0x010fc600078e02e8 */
        /* <DEDUP_REMOVED lines=16> */
[----:B------:R-:W3:Y:S04]  /*23c70*/  LDL.LU.64 R224, [R1+0x1a78] ;  /* 0x001a780001e07983 */ /* 0x000ee80000300a00 */
[----:B------:R1:W-:Y:S01]  /*23c80*/  STL.64 [R1+0x18d8], R140 ;  /* 0x0018d88c01007387 */ /* 0x0003e20000100a00 */
[----:B------:R-:W-:-:S03]  /*23c90*/  IMAD.WIDE R148, R2, 0x4, R218 ;  /* 0x0000000402947825 */ /* 0x000fc600078e02da */
[----:B------:R-:W3:Y:S04]  /*23ca0*/  LDL.LU.64 R218, [R1+0x1a70] ;  /* 0x001a700001da7983 */ /* 0x000ee80000300a00 */
[----:B------:R1:W-:Y:S04]  /*23cb0*/  STL.64 [R1+0x18d0], R142 ;  /* 0x0018d08e01007387 */ /* 0x0003e80000100a00 */
[----:B------:R-:W3:Y:S04]  /*23cc0*/  LDL.LU.64 R248, [R1+0x1a68] ;  /* 0x001a680001f87983 */ /* 0x000ee80000300a00 */
[----:B------:R-:W-:Y:S04]  /*23cd0*/  LDGSTS.E [R5+0x39e00], desc[UR10][R146.64], !P2 ;  /* 0x39e0000092057fae */ /* 0x000fe8000d12184a */
[----:B------:R-:W-:Y:S01]  /*23ce0*/  LDGSTS.E [R5+0x39e80], desc[UR10][R148.64], !P2 ;  /* 0x39e8000094057fae */ /* 0x000fe2000d12184a */
[----:B------:R-:W-:-:S03]  /*23cf0*/  IMAD.WIDE R150, R2, 0x4, R244 ;  /* 0x0000000402967825 */ /* 0x000fc600078e02f4 */
[----:B------:R-:W3:Y:S04]  /*23d00*/  LDL.LU.64 R244, [R1+0x1a60] ;  /* 0x001a600001f47983 */ /* 0x000ee80000300a00 */
[----:B------:R1:W-:Y:S01]  /*23d10*/  STL.64 [R1+0x18c8], R144 ;  /* 0x0018c89001007387 */ /* 0x0003e20000100a00 */
        /* <DEDUP_REMOVED lines=14> */
[----:B------:R-:W3:Y:S04]  /*23e00*/  LDL.LU.64 R234, [R1+0x1a20] ;  /* 0x001a200001ea7983 */ /* 0x000ee80000300a00 */
        /* <DEDUP_REMOVED lines=12> */
[----:B------:R-:W-:-:S03]  /*23ed0*/  UIADD3 UR6, UR6, -0x80, URZ ;  /* 0xffffff8006067890 */ /* 0x000fc6000fffe03f */
[----:B------:R-:W-:Y:S01]  /*23ee0*/  LDGSTS.E [R5+0x3bb00], desc[UR10][R102.64], !P5 ;  /* 0x3bb0000066057fae */ /* 0x000fe2000e92184a */
[----:B--2---:R-:W-:-:S03]  /*23ef0*/  IMAD.WIDE R104, R2, 0x4, R230 ;  /* 0x0000000402687825 */ /* 0x004fc600078e02e6 */
[----:B------:R-:W2:Y:S04]  /*23f00*/  LDL.LU.64 R230, [R1+0x1a10] ;  /* 0x001a100001e67983 */ /* 0x000ea80000300a00 */
[----:B------:R1:W-:Y:S04]  /*23f10*/  STL.64 [R1+0x1980], R98 ;  /* 0x0019806201007387 */ /* 0x0003e80000100a00 */
[----:B------:R-:W-:Y:S01]  /*23f20*/  LDGSTS.E [R5+0x3bb80], desc[UR10][R104.64], !P5 ;  /* 0x3bb8000068057fae */ /* 0x000fe2000e92184a */
[----:B---3--:R-:W-:-:S03]  /*23f30*/  IMAD.WIDE R106, R2, 0x4, R224 ;  /* 0x00000004026a7825 */ /* 0x008fc600078e02e0 */
[----:B------:R-:W3:Y:S04]  /*23f40*/  LDL.LU.64 R224, [R1+0x1a08] ;  /* 0x001a080001e07983 */ /* 0x000ee80000300a00 */
[----:B------:R1:W-:Y:S01]  /*23f50*/  STL.64 [R1+0x1978], R100 ;  /* 0x0019786401007387 */ /* 0x0003e20000100a00 */
[----:B------:R-:W-:-:S03]  /*23f60*/  IMAD.WIDE R108, R2, 0x4, R218 ;  /* 0x00000004026c7825 */ /* 0x000fc600078e02da */
[----:B------:R-:W3:Y:S04]  /*23f70*/  LDL.LU.64 R218, [R1+0x1a00] ;  /* 0x001a000001da7983 */ /* 0x000ee80000300a00 */
[----:B------:R1:W-:Y:S04]  /*23f80*/  STL.64 [R1+0x1970], R102 ;  /* 0x0019706601007387 */ /* 0x0003e80000100a00 */
[----:B------:R1:W-:Y:S01]  /*23f90*/  STL.64 [R1+0x1968], R104 ;  /* 0x0019686801007387 */ /* 0x0003e20000100a00 */
[----:B------:R-:W-:-:S03]  /*23fa0*/  IMAD.WIDE R110, R2, 0x4, R248 ;  /* 0x00000004026e7825 */ /* 0x000fc600078e02f8 */
        /* <DEDUP_REMOVED lines=9> */
[----:B------:R1:W-:Y:S01]  /*24040*/  STL.64 [R1+0x1950], R110 ;  /* 0x0019506e01007387 */ /* 0x0003e20000100a00 */
[----:B------:R-:W-:-:S03]  /*24050*/  IMAD.WIDE R118, R2, 0x4, R240 ;  /* 0x0000000402767825 */ /* 0x000fc600078e02f0 */
[----:B------:R-:W-:Y:S04]  /*24060*/  LDGSTS.E [R5+0x3bd00], desc[UR10][R110.64], !P5 ;  /* 0x3bd000006e057fae */ /* 0x000fe8000e92184a */
[----:B------:R-:W3:Y:S01]  /*24070*/  LDL.LU.64 R240, [R1+0x19e8] ;  /* 0x0019e80001f07983 */ /* 0x000ee20000300a00 */
[----:B------:R-:W-:-:S03]  /*24080*/  IMAD.WIDE R120, R2, 0x4, R238 ;  /* 0x0000000402787825 */ /* 0x000fc600078e02ee */
[----:B------:R1:W-:Y:S04]  /*24090*/  STL.64 [R1+0x1948], R112 ;  /* 0x0019487001007387 */ /* 0x0003e80000100a00 */
[----:B------:R-:W3:Y:S01]  /*240a0*/  LDL.LU.64 R238, [R1+0x19e0] ;  /* 0x0019e00001ee7983 */ /* 0x000ee20000300a00 */
[----:B------:R-:W-:-:S03]  /*240b0*/  IMAD.WIDE R158, R2, 0x4, R236 ;  /* 0x00000004029e7825 */ /* 0x000fc600078e02ec */
[----:B------:R1:W-:Y:S04]  /*240c0*/  STL.64 [R1+0x1940], R114 ;  /* 0x0019407201007387 */ /* 0x0003e80000100a00 */
[----:B------:R1:W-:Y:S01]  /*240d0*/  STL.64 [R1+0x1938], R116 ;  /* 0x0019387401007387 */ /* 0x0003e20000100a00 */
[----:B------:R-:W-:-:S03]  /*240e0*/  IMAD.WIDE R220, R2, 0x4, R234 ;  /* 0x0000000402dc7825 */ /* 0x000fc600078e02ea */
[----:B------:R-:W3:Y:S04]  /*240f0*/  LDL.LU.64 R236, [R1+0x19d8] ;  /* 0x0019d80001ec7983 */ /* 0x000ee80000300a00 */
[----:B------:R1:W-:Y:S01]  /*24100*/  STL.64 [R1+0x1930], R118 ;  /* 0x0019307601007387 */ /* 0x0003e20000100a00 */
[----:B----4-:R-:W-:-:S03]  /*24110*/  IMAD.WIDE R222, R2, 0x4, R232 ;  /* 0x0000000402de7825 */ /* 0x010fc600078e02e8 */
[----:B------:R-:W4:Y:S04]  /*24120*/  LDL.LU.64 R234, [R1+0x19d0] ;  /* 0x0019d00001ea7983 */ /* 0x000f280000300a00 */
[----:B------:R1:W-:Y:S04]  /*24130*/  STL.64 [R1+0x1928], R120 ;  /* 0x0019287801007387 */ /* 0x0003e80000100a00 */
[----:B------:R1:W-:Y:S04]  /*24140*/  STL.64 [R1+0x1a28], R158 ;  /* 0x001a289e01007387 */ /* 0x0003e80000100a00 */
[----:B------:R-:W4:Y:S01]  /*24150*/  LDL.LU.64 R232, [R1+0x19c8] ;  /* 0x0019c80001e87983 */ /* 0x000f220000300a00 */
[----:B------:R-:W-:-:S03]  /*24160*/  UISETP.GE.U32.AND UP0, UPT, UR6, 0x7fffff41, UPT ;  /* 0x7fffff410600788c */ /* 0x000fc6000bf06070 */
[----:B------:R-:W-:Y:S04]  /*24170*/  LDGSTS.E [R5+0x3bd80], desc[UR10][R112.64], !P5 ;  /* 0x3bd8000070057fae */ /* 0x000fe8000e92184a */
[----:B------:R-:W-:Y:S04]  /*24180*/  LDGSTS.E [R5+0x3be00], desc[UR10][R114.64], !P5 ;  /* 0x3be0000072057fae */ /* 0x000fe8000e92184a */
[----:B------:R-:W-:Y:S04]  /*24190*/  LDGSTS.E [R5+0x3be80], desc[UR10][R116.64], !P5 ;  /* 0x3be8000074057fae */ /* 0x000fe8000e92184a */
[----:B------:R-:W-:Y:S04]  /*241a0*/  LDGSTS.E [R5+0x3bf00], desc[UR10][R118.64], !P5 ;  /* 0x3bf0000076057fae */ /* 0x000fe8000e92184a */
[----:B------:R-:W-:Y:S01]  /*241b0*/  LDGSTS.E [R5+0x3bf80], desc[UR10][R120.64], !P5 ;  /* 0x3bf8000078057fae */ /* 0x000fe2000e92184a */
[----:B--2---:R-:W-:-:S03]  /*241c0*/  IMAD.WIDE R246, R2, 0x4, R230 ;  /* 0x0000000402f67825 */ /* 0x004fc600078e02e6 */
[----:B------:R-:W-:Y:S04]  /*241d0*/  LDGSTS.E [R5+0x3d800], desc[UR10][R122.64], !P3 ;  /* 0x3d8000007a057fae */ /* 0x000fe8000d92184a */
[----:B------:R-:W2:Y:S04]  /*241e0*/  LDL.LU.64 R230, [R1+0x19c0] ;  /* 0x0019c00001e67983 */ /* 0x000ea80000300a00 */
[----:B------:R1:W-:Y:S01]  /*241f0*/  STL.64 [R1+0x1a20], R220 ;  /* 0x001a20dc01007387 */ /* 0x0003e20000100a00 */
[----:B---3--:R-:W-:-:S03]  /*24200*/  IMAD.WIDE R248, R2, 0x4, R224 ;  /* 0x0000000402f87825 */ /* 0x008fc600078e02e0 */
[----:B------:R-:W-:Y:S04]  /*24210*/  LDGSTS.E [R5+0x3d880], desc[UR10][R156.64], !P3 ;  /* 0x3d8800009c057fae */ /* 0x000fe8000d92184a */
[----:B------:R-:W3:Y:S01]  /*24220*/  LDL.LU.64 R224, [R1+0x1720] ;  /* 0x0017200001e07983 */ /* 0x000ee20000300a00 */
[----:B------:R-:W-:-:S03]  /*24230*/  IMAD.WIDE R250, R2, 0x4, R218 ;  /* 0x0000000402fa7825 */ /* 0x000fc600078e02da */
[----:B------:R-:W-:Y:S04]  /*24240*/  LDGSTS.E [R5+0x3d900], desc[UR10][R158.64], !P3 ;  /* 0x3d9000009e057fae */ /* 0x000fe8000d92184a */
[----:B------:R-:W3:Y:S04]  /*24250*/  LDL.LU.64 R218, [R1+0x1718] ;  /* 0x0017180001da7983 */ /* 0x000ee80000300a00 */
[----:B------:R1:W-:Y:S04]  /*24260*/  STL.64 [R1+0x1a18], R222 ;  /* 0x001a18de01007387 */ /* 0x0003e80000100a00 */
[----:B------:R-:W3:Y:S04]  /*24270*/  LDL.LU.64 R216, [R1+0x1710] ;  /* 0x0017100001d87983 */ /* 0x000ee80000300a00 */
[----:B------:R-:W3:Y:S04]  /*24280*/  LDL.LU.64 R214, [R1+0x1708] ;  /* 0x0017080001d67983 */ /* 0x000ee80000300a00 */
[----:B------:R1:W-:Y:S01]  /*24290*/  STL.64 [R1+0x1a10], R246 ;  /* 0x001a10f601007387 */ /* 0x0003e20000100a00 */
[----:B------:R-:W-:-:S03]  /*242a0*/  IMAD.WIDE R244, R2, 0x4, R244 ;  /* 0x0000000402f47825 */ /* 0x000fc600078e02f4 */
[----:B------:R-:W3:Y:S04]  /*242b0*/  LDL.LU.64 R212, [R1+0x1700] ;  /* 0x0017000001d47983 */ /* 0x000ee80000300a00 */
[----:B------:R-:W3:Y:S04]  /*242c0*/  LDL.LU.64 R210, [R1+0x16f8] ;  /* 0x0016f80001d27983 */ /* 0x000ee80000300a00 */
[----:B------:R1:W-:Y:S04]  /*242d0*/  STL.64 [R1+0x1a08], R248 ;  /* 0x001a08f801007387 */ /* 0x0003e80000100a00 */
[----:B------:R-:W3:Y:S01]  /*242e0*/  LDL.LU.64 R208, [R1+0x16f0] ;  /* 0x0016f00001d07983 */ /* 0x000ee20000300a00 */
[----:B------:R-:W-:-:S03]  /*242f0*/  IMAD.WIDE R242, R2, 0x4, R242 ;  /* 0x0000000402f27825 */ /* 0x000fc600078e02f2 */
[----:B------:R-:W3:Y:S04]  /*24300*/  LDL.LU.64 R206, [R1+0x16e8] ;  /* 0x0016e80001ce7983 */ /* 0x000ee80000300a00 */
[----:B------:R-:W-:Y:S04]  /*24310*/  STL.64 [R1+0x1a00], R250 ;  /* 0x001a00fa01007387 */ /* 0x000fe80000100a00 */
[----:B------:R-:W3:Y:S04]  /*24320*/  LDL.LU.64 R204, [R1+0x16e0] ;  /* 0x0016e00001cc7983 */ /* 0x000ee80000300a00 */
[----:B------:R-:W3:Y:S04]  /*24330*/  LDL.LU.64 R202, [R1+0x16d8] ;  /* 0x0016d80001ca7983 */ /* 0x000ee80000300a00 */
[----:B------:R-:W-:Y:S04]  /*24340*/  STL.64 [R1+0x19f8], R244 ;  /* 0x0019f8f401007387 */ /* 0x000fe80000100a00 */
[----:B------:R-:W3:Y:S04]  /*24350*/  LDL.LU.64 R200, [R1+0x16d0] ;  /* 0x0016d00001c87983 */ /* 0x000ee80000300a00 */
[----:B------:R-:W3:Y:S04]  /*24360*/  LDL.LU.64 R198, [R1+0x16c8] ;  /* 0x0016c80001c67983 */ /* 0x000ee80000300a00 */
[----:B------:R-:W-:Y:S04]  /*24370*/  STL.64 [R1+0x19f0], R242 ;  /* 0x0019f0f201007387 */ /* 0x000fe80000100a00 */
[----:B------:R-:W3:Y:S04]  /*24380*/  LDL.LU.64 R196, [R1+0x16c0] ;  /* 0x0016c00001c47983 */ /* 0x000ee80000300a00 */
[----:B------:R-:W3:Y:S01]  /*24390*/  LDL.LU.64 R194, [R1+0x16b0] ;  /* 0x0016b00001c27983 */ /* 0x000ee20000300a00 */
[----:B------:R-:W-:-:S04]  /*243a0*/  IMAD.WIDE R240, R2, 0x4, R240 ;  /* 0x0000000402f07825 */ /* 0x000fc800078e02f0 */
[C---:B------:R-:W-:Y:S01]  /*243b0*/  IMAD.WIDE R238, R2.reuse, 0x4, R238 ;  /* 0x0000000402ee7825 */ /* 0x040fe200078e02ee */
[----:B------:R-:W-:Y:S03]  /*243c0*/  STL.64 [R1+0x19e8], R240 ;  /* 0x0019e8f001007387 */ /* 0x000fe60000100a00 */
[C---:B------:R-:W-:Y:S01]  /*243d0*/  IMAD.WIDE R236, R2.reuse, 0x4, R236 ;  /* 0x0000000402ec7825 */ /* 0x040fe200078e02ec */
[----:B------:R-:W-:Y:S03]  /*243e0*/  STL.64 [R1+0x19e0], R238 ;  /* 0x0019e0ee01007387 */ /* 0x000fe60000100a00 */
[C---:B----4-:R-:W-:Y:S01]  /*243f0*/  IMAD.WIDE R234, R2.reuse, 0x4, R234 ;  /* 0x0000000402ea7825 */ /* 0x050fe200078e02ea */
[----:B------:R-:W-:Y:S03]  /*24400*/  STL.64 [R1+0x19d8], R236 ;  /* 0x0019d8ec01007387 */ /* 0x000fe60000100a00 */
[----:B------:R-:W-:Y:S01]  /*24410*/  IMAD.WIDE R232, R2, 0x4, R232 ;  /* 0x0000000402e87825 */ /* 0x000fe200078e02e8 */
[----:B------:R-:W-:Y:S04]  /*24420*/  STL.64 [R1+0x19b8], R234 ;  /* 0x0019b8ea01007387 */ /* 0x000fe80000100a00 */
[----:B------:R-:W-:Y:S01]  /*24430*/  STL.64 [R1+0x19b0], R232 ;  /* 0x0019b0e801007387 */ /* 0x000fe20000100a00 */
[----:B------:R-:W-:-:S03]  /*24440*/  PLOP3.LUT P1, PT, PT, PT, UP0, 0x80, 0x0 ;  /* 0x000000000000781c */ /* 0x000fc60003f2f008 */
        /* <DEDUP_REMOVED lines=12> */
[----:B--2---:R-:W-:-:S05]  /*24510*/  IMAD.WIDE R230, R2, 0x4, R230 ;  /* 0x0000000402e67825 */ /* 0x004fca00078e02e6 */
[----:B------:R-:W-:Y:S04]  /*24520*/  STL.64 [R1+0x19a8], R230 ;  /* 0x0019a8e601007387 */ /* 0x000fe80000100a00 */
[----:B------:R-:W-:Y:S01]  /*24530*/  LDGSTS.E [R5+0x3df80], desc[UR10][R230.64], !P3 ;  /* 0x3df80000e6057fae */ /* 0x000fe2000d92184a */
[----:B---3--:R-:W-:-:S03]  /*24540*/  IMAD.WIDE R224, R2, 0x4, R224 ;  /* 0x0000000402e07825 */ /* 0x008fc600078e02e0 */
[----:B------:R-:W-:Y:S01]  /*24550*/  LDGSTS.E [R5+0x3f800], desc[UR10][R228.64], !P1 ;  /* 0x3f800000e4057fae */ /* 0x000fe2000c92184a */
        /* <DEDUP_REMOVED lines=22> */
[----:B-1----:R-:W5:Y:S01]  /*246c0*/  LDL.LU.64 R58, [R1+0x49e0] ;  /* 0x0049e000013a7983 */ /* 0x002f620000300a00 */
[----:B------:R-:W-:-:S03]  /*246d0*/  IMAD.WIDE R196, R2, 0x4, R196 ;  /* 0x0000000402c47825 */ /* 0x000fc600078e02c4 */
[----:B------:R-:W-:Y:S01]  /*246e0*/  STL.64 [R1+0x19d0], R198 ;  /* 0x0019d0c601007387 */ /* 0x000fe20000100a00 */
[----:B------:R-:W-:-:S03]  /*246f0*/  IMAD.WIDE R194, R2, 0x4, R194 ;  /* 0x0000000402c27825 */ /* 0x000fc600078e02c2 */
[----:B------:R-:W5:Y:S04]  /*24700*/  LDL.LU.64 R60, [R1+0x49d8] ;  /* 0x0049d800013c7983 */ /* 0x000f680000300a00 */
[----:B------:R-:W-:Y:S04]  /*24710*/  STL.64 [R1+0x19c8], R196 ;  /* 0x0019c8c401007387 */ /* 0x000fe80000100a00 */
[----:B------:R-:W5:Y:S04]  /*24720*/  LDL.LU.64 R62, [R1+0x49d0] ;  /* 0x0049d000013e7983 */ /* 0x000f680000300a00 */
[----:B------:R-:W-:Y:S04]  /*24730*/  STL.64 [R1+0x19c0], R194 ;  /* 0x0019c0c201007387 */ /* 0x000fe80000100a00 */
[----:B------:R-:W5:Y:S04]  /*24740*/  LDL.LU.64 R64, [R1+0x49c8] ;  /* 0x0049c80001407983 */ /* 0x000f680000300a00 */
        /* <DEDUP_REMOVED lines=44> */
[----:B------:R-:W-:Y:S04]  /*24a10*/  LDGSTS.E [R5+0x3f880], desc[UR10][R226.64], !P1 ;  /* 0x3f880000e2057fae */ /* 0x000fe8000c92184a */
        /* <DEDUP_REMOVED lines=10> */
[----:B------:R-:W3:Y:S04]  /*24ac0*/  LDL.LU.64 R246, [R1+0x4838] ;  /* 0x0048380001f67983 */ /* 0x000ee80000300a00 */
[----:B------:R-:W-:Y:S04]  /*24ad0*/  LDGSTS.E [R5+0x3fb80], desc[UR10][R210.64], !P1 ;  /* 0x3fb80000d2057fae */ /* 0x000fe8000c92184a */
[----:B------:R-:W4:Y:S04]  /*24ae0*/  LDL.LU.64 R248, [R1+0x4830] ;  /* 0x0048300001f87983 */ /* 0x000f280000300a00 */
[----:B------:R-:W-:Y:S04]  /*24af0*/  LDGSTS.E [R5+0x3fc00], desc[UR10][R208.64], !P1 ;  /* 0x3fc00000d0057fae */ /* 0x000fe8000c92184a */
[----:B------:R-:W-:Y:S04]  /*24b00*/  LDGSTS.E [R5+0x3fc80], desc[UR10][R206.64], !P1 ;  /* 0x3fc80000ce057fae */ /* 0x000fe8000c92184a */
[----:B------:R-:W-:Y:S04]  /*24b10*/  LDGSTS.E [R5+0x3fd00], desc[UR10][R204.64], !P1 ;  /* 0x3fd00000cc057fae */ /* 0x000fe8000c92184a */
[----:B--2---:R-:W2:Y:S04]  /*24b20*/  LDL.LU.64 R208, [R1+0x2870] ;  /* 0x0028700001d07983 */ /* 0x004ea80000300a00 */
        /* <DEDUP_REMOVED lines=20> */
[----:B------:R-:W0:Y:S04]  /*24c70*/  LDGDEPBAR ;  /* 0x00000000000079af */ /* 0x000e280000000000 */
[----:B------:R2:W-:Y:S04]  /*24c80*/  LDGSTS.E [R3+0x44000], desc[UR10][R192.64], P6 ;  /* 0x44000000c0037fae */ /* 0x0005e8000b12184a */
        /* <DEDUP_REMOVED lines=14> */
[----:B------:R1:W-:Y:S01]  /*24d70*/  LDGSTS.E [R3+0x47880], desc[UR10][R162.64], P4 ;  /* 0x47880000a2037fae */ /* 0x0003e2000a12184a */
[----:B--2---:R-:W-:-:S04]  /*24d80*/  IMAD.WIDE R192, R160, 0x4, R208 ;  /* 0x00000004a0c07825 */ /* 0x004fc800078e02d0 */
[C---:B---3--:R-:W-:Y:S01]  /*24d90*/  IMAD.WIDE R190, R160.reuse, 0x4, R210 ;  /* 0x00000004a0be7825 */ /* 0x048fe200078e02d2 */
[----:B------:R2:W-:Y:S03]  /*24da0*/  STL.64 [R1+0x1af8], R192 ;  /* 0x001af8c001007387 */ /* 0x0005e60000100a00 */
        /* <DEDUP_REMOVED lines=27> */
[----:B------:R-:W2:Y:S04]  /*24f60*/  LDL.LU.64 R208, [R1+0x2868] ;  /* 0x0028680001d07983 */ /* 0x000ea80000300a00 */
[----:B------:R4:W-:Y:S04]  /*24f70*/  STL.64 [R1+0x4548], R164 ;  /* 0x004548a401007387 */ /* 0x0009e80000100a00 */
[----:B------:R-:W3:Y:S04]  /*24f80*/  LDL.LU.64 R210, [R1+0x2848] ;  /* 0x0028480001d27983 */ /* 0x000ee80000300a00 */
[----:B------:R4:W-:Y:S04]  /*24f90*/  STL.64 [R1+0x4540], R162 ;  /* 0x004540a201007387 */ /* 0x0009e80000100a00 */
        /* <DEDUP_REMOVED lines=33> */
[C---:B-1----:R-:W-:Y:S01]  /*251b0*/  IMAD.WIDE R188, R160.reuse, 0x4, R212 ;  /* 0x00000004a0bc7825 */ /* 0x042fe200078e02d4 */
        /* <DEDUP_REMOVED lines=28> */
[----:B------:R-:W1:Y:S04]  /*25380*/  LDL.LU.64 R210, [R1+0x2840] ;  /* 0x0028400001d27983 */ /* 0x000e680000300a00 */
[----:B------:R4:W-:Y:S04]  /*25390*/  STL.64 [R1+0x4500], R162 ;  /* 0x004500a201007387 */ /* 0x0009e80000100a00 */
        /* <DEDUP_REMOVED lines=31> */
[C---:B-1----:R-:W-:Y:S01]  /*25590*/  IMAD.WIDE R190, R160.reuse, 0x4, R210 ;  /* 0x00000004a0be7825 */ /* 0x042fe200078e02d2 */
[----:B------:R1:W-:Y:S03]  /*255a0*/  STL.64 [R1+0x1ad8], R192 ;  /* 0x001ad8c001007387 */ /* 0x0003e60000100a00 */
        /* <DEDUP_REMOVED lines=27> */
[----:B------:R-:W1:Y:S04]  /*25760*/  LDL.LU.64 R208, [R1+0x2858] ;  /* 0x0028580001d07983 */ /* 0x000e680000300a00 */
[----:B------:R4:W-:Y:S04]  /*25770*/  STL.64 [R1+0x44d0], R164 ;  /* 0x0044d0a401007387 */ /* 0x0009e80000100a00 */
[----:B------:R-:W2:Y:S04]  /*25780*/  LDL.LU.64 R210, [R1+0x2838] ;  /* 0x0028380001d27983 */ /* 0x000ea80000300a00 */
        /* <DEDUP_REMOVED lines=31> */
[----:B-1----:R-:W-:-:S04]  /*25980*/  IMAD.WIDE R192, R160, 0x4, R208 ;  /* 0x00000004a0c07825 */ /* 0x002fc800078e02d0 */
[C---:B--2---:R-:W-:Y:S01]  /*25990*/  IMAD.WIDE R190, R160.reuse, 0x4, R210 ;  /* 0x00000004a0be7825 */ /* 0x044fe200078e02d2 */
        /* <DEDUP_REMOVED lines=128> */
[----:B------:R-:W-:Y:S03]  /*261a0*/  STL.64 [R1+0x1a98], R192 ;  /* 0x001a98c001007387 */ /* 0x000fe60000100a00 */
        /* <DEDUP_REMOVED lines=29> */
[----:B------:R-:W4:Y:S04]  /*26380*/  LDL.LU.64 R210, [R1+0x27f8] ;  /* 0x0027f80001d27983 */ /* 0x000f280000300a00 */
        /* <DEDUP_REMOVED lines=15> */
[----:B------:R-:W-:Y:S04]  /*26480*/  LDGSTS.E [R5+0x44600], desc[UR10][R192.64], P6 ;  /* 0x44600000c0057fae */ /* 0x000fe8000b12184a */
[----:B------:R-:W-:Y:S04]  /*26490*/  LDGSTS.E [R5+0x44680], desc[UR10][R190.64], P4 ;  /* 0x44680000be057fae */ /* 0x000fe8000a12184a */
        /* <DEDUP_REMOVED lines=14> */
[----:B-1----:R-:W-:-:S05]  /*26580*/  IMAD.WIDE R188, R160, 0x4, R208 ;  /* 0x00000004a0bc7825 */ /* 0x002fca00078e02d0 */
[----:B------:R-:W-:Y:S01]  /*26590*/  STL.64 [R1+0x1a88], R188 ;  /* 0x001a88bc01007387 */ /* 0x000fe20000100a00 */
[C---:B--2---:R-:W-:Y:S01]  /*265a0*/  IMAD.WIDE R186, R160.reuse, 0x4, R212 ;  /* 0x00000004a0ba7825 */ /* 0x044fe200078e02d4 */
[----:B------:R-:W-:Y:S02]  /*265b0*/  UISETP.GE.AND UP0, UPT, UR7, 0x40, UPT ;  /* 0x000000400700788c */ /* 0x000fe4000bf06270 */
[----:B------:R-:W-:Y:S01]  /*265c0*/  LDGSTS.E [R249+0x44700], desc[UR10][R188.64], P6 ;  /* 0x44700000bcf97fae */ /* 0x000fe2000b12184a */
[----:B---3--:R-:W-:-:S04]  /*265d0*/  IMAD.WIDE R184, R160, 0x4, R216 ;  /* 0x00000004a0b87825 */ /* 0x008fc800078e02d8 */
        /* <DEDUP_REMOVED lines=27> */
[----:B------:R2:W-:Y:S04]  /*26790*/  STL [R1+0x13b8], RZ ;  /* 0x0013b8ff01007387 */ /* 0x0005e80000100800 */
        /* <DEDUP_REMOVED lines=817> */
[----:B------:R2:W-:Y:S04]  /*29ab0*/  STL [R1], RZ ;  /* 0x000000ff01007387 */ /* 0x0005e80000100800 */
        /* <DEDUP_REMOVED lines=114> */
[----:B------:R2:W-:Y:S01]  /*2a1e0*/  STL [R1+0xa9c], RZ ;  /* 0x000a9cff01007387 */ /* 0x0005e20000100800 */
[----:B------:R-:W-:-:S03]  /*2a1f0*/  PLOP3.LUT P0, PT, PT, PT, UP0, 0x40, 0x0 ;  /* 0x000000000000781c */ /* 0x000fc60003f0e808 */
        /* <DEDUP_REMOVED lines=14> */
[----:B------:R3:W-:Y:S01]  /*2a2e0*/  LDGSTS.E [R249+0x47f80], desc[UR10][R160.64], P4 ;  /* 0x47f80000a0f97fae */ /* 0x0007e2000a12184a */
[----:B------:R-:W-:-:S03]  /*2a2f0*/  CS2R R236, SRZ ;  /* 0x0000000000ec7805 */ /* 0x000fc6000001ff00 */
[----:B------:R-:W0:Y:S01]  /*2a300*/  LDGDEPBAR ;  /* 0x00000000000079af */ /* 0x000e220000000000 */
[----:B------:R-:W-:Y:S02]  /*2a310*/  CS2R R238, SRZ ;  /* 0x0000000000ee7805 */ /* 0x000fe4000001ff00 */
[----:B------:R-:W-:Y:S02]  /*2a320*/  CS2R R244, SRZ ;  /* 0x0000000000f47805 */ /* 0x000fe4000001ff00 */
[----:B------:R-:W-:Y:S02]  /*2a330*/  CS2R R246, SRZ ;  /* 0x0000000000f67805 */ /* 0x000fe4000001ff00 */
[----:B------:R-:W-:Y:S02]  /*2a340*/  CS2R R232, SRZ ;  /* 0x0000000000e87805 */ /* 0x000fe4000001ff00 */
[----:B------:R-:W-:Y:S02]  /*2a350*/  CS2R R234, SRZ ;  /* 0x0000000000ea7805 */ /* 0x000fe4000001ff00 */
[----:B------:R-:W-:-:S02]  /*2a360*/  CS2R R240, SRZ ;  /* 0x0000000000f07805 */ /* 0x000fc4000001ff00 */
[----:B------:R-:W-:Y:S02]  /*2a370*/  CS2R R242, SRZ ;  /* 0x0000000000f27805 */ /* 0x000fe4000001ff00 */
[----:B------:R-:W-:Y:S02]  /*2a380*/  CS2R R228, SRZ ;  /* 0x0000000000e47805 */ /* 0x000fe4000001ff00 */
[----:B------:R-:W-:Y:S02]  /*2a390*/  CS2R R230, SRZ ;  /* 0x0000000000e67805 */ /* 0x000fe4000001ff00 */
[----:B------:R-:W-:Y:S02]  /*2a3a0*/  CS2R R224, SRZ ;  /* 0x0000000000e07805 */ /* 0x000fe4000001ff00 */
[----:B------:R-:W-:Y:S02]  /*2a3b0*/  CS2R R226, SRZ ;  /* 0x0000000000e27805 */ /* 0x000fe4000001ff00 */
[----:B---3--:R-:W-:-:S02]  /*2a3c0*/  CS2R R248, SRZ ;  /* 0x0000000000f87805 */ /* 0x008fc4000001ff00 */
[----:B------:R-:W-:Y:S02]  /*2a3d0*/  CS2R R250, SRZ ;  /* 0x0000000000fa7805 */ /* 0x000fe4000001ff00 */
[----:B-1----:R-:W-:Y:S02]  /*2a3e0*/  CS2R R160, SRZ ;  /* 0x0000000000a07805 */ /* 0x002fe4000001ff00 */
        /* <DEDUP_REMOVED lines=28> */
[----:B------:R-:W-:Y:S01]  /*2a5b0*/  CS2R R210, SRZ ;  /* 0x0000000000d27805 */ /* 0x000fe2000001ff00 */
[----:B--2---:R-:W-:Y:S06]  /*2a5c0*/  @P0 BRA `(.L_x_0) ;  /* 0x00000748004c0947 */ /* 0x004fec0003800000 */
        /* <DEDUP_REMOVED lines=10> */
[----:B--2---:R-:W-:Y:S04]  /*2a670*/  STL [R1+0x3a78], R212 ;  /* 0x003a78d401007387 */ /* 0x004fe80000100800 */
[----:B------:R-:W2:Y:S01]  /*2a680*/  LDL.LU.64 R216, [R1+0x22a8] ;  /* 0x0022a80001d87983 */ /* 0x000ea20000300a00 */
[----:B------:R-:W-:-:S03]  /*2a690*/  IMAD.MOV.U32 R0, RZ, RZ, R213 ;  /* 0x000000ffff007224 */ /* 0x000fc600078e00d5 */
[----:B------:R-:W2:Y:S04]  /*2a6a0*/  LDL.LU.64 R196, [R1+0x22b0] ;  /* 0x0022b00001c47983 */ /* 0x000ea80000300a00 */
[----:B------:R1:W-:Y:S04]  /*2a6b0*/  STL [R1+0x3a74], R0 ;  /* 0x003a740001007387 */ /* 0x0003e80000100800 */
[----:B---3--:R3:W-:Y:S01]  /*2a6c0*/  STL [R1+0x3a80], R218 ;  /* 0x003a80da01007387 */ /* 0x0087e20000100800 */
[----:B-1----:R-:W-:-:S03]  /*2a6d0*/  IMAD.MOV.U32 R0, RZ, RZ, R219 ;  /* 0x000000ffff007224 */ /* 0x002fc600078e00db */
[----:B---3--:R-:W3:Y:S04]  /*2a6e0*/  LDL.LU.64 R218, [R1+0x22b8] ;  /* 0x0022b80001da7983 */ /* 0x008ee80000300a00 */
[----:B------:R1:W-:Y:S04]  /*2a6f0*/  STL [R1+0x3a7c], R0 ;  /* 0x003a7c0001007387 */ /* 0x0003e80000100800 */
[----:B----4-:R4:W-:Y:S01]  /*2a700*/  STL [R1+0x3a88], R200 ;  /* 0x003a88c801007387 */ /* 0x0109e20000100800 */
[----:B-1----:R-:W-:-:S03]  /*2a710*/  MOV R0, R201 ;  /* 0x000000c900007202 */ /* 0x002fc60000000f00 */
[----:B----4-:R-:W4:Y:S04]  /*2a720*/  LDL.LU.64 R200, [R1+0x22c0] ;  /* 0x0022c00001c87983 */ /* 0x010f280000300a00 */
[----:B------:R1:W-:Y:S04]  /*2a730*/  STL [R1+0x3a84], R0 ;  /* 0x003a840001007387 */ /* 0x0003e80000100800 */
[----:B------:R1:W-:Y:S04]  /*2a740*/  STL [R1+0x3a90], R202 ;  /* 0x003a90ca01007387 */ /* 0x0003e80000100800 */
[----:B------:R-:W4:Y:S01]  /*2a750*/  LDL.LU.64 R198, [R1+0x22c8] ;  /* 0x0022c80001c67983 */ /* 0x000f220000300a00 */
[----:B-1----:R-:W-:-:S03]  /*2a760*/  IMAD.MOV.U32 R0, RZ, RZ, R203 ;  /* 0x000000ffff007224 */ /* 0x002fc600078e00cb */
[----:B------:R-:W-:Y:S04]  /*2a770*/  STL [R1+0x3a98], R208 ;  /* 0x003a98d001007387 */ /* 0x000fe80000100800 */
[----:B------:R1:W-:Y:S04]  /*2a780*/  STL [R1+0x3a8c], R0 ;  /* 0x003a8c0001007387 */ /* 0x0003e80000100800 */
[----:B------:R-:W4:Y:S04]  /*2a790*/  LDL.LU.64 R202, [R1+0x22d0] ;  /* 0x0022d00001ca7983 */ /* 0x000f280000300a00 */
[----:B------:R-:W-:Y:S01]  /*2a7a0*/  STL [R1+0x3aa0], R214 ;  /* 0x003aa0d601007387 */ /* 0x000fe20000100800 */
[----:B-1----:R-:W-:-:S05]  /*2a7b0*/  IMAD.MOV.U32 R0, RZ, RZ, R209 ;  /* 0x000000ffff007224 */ /* 0x002fca00078e00d1 */
[----:B------:R1:W-:Y:S04]  /*2a7c0*/  STL [R1+0x3a94], R0 ;  /* 0x003a940001007387 */ /* 0x0003e80000100800 */
[----:B------:R-:W4:Y:S04]  /*2a7d0*/  LDL.LU.64 R208, [R1+0x238] ;  /* 0x0002380001d07983 */ /* 0x000f280000300a00 */
[----:B------:R-:W4:Y:S01]  /*2a7e0*/  LDL.LU.64 R212, [R1+0x240] ;  /* 0x0002400001d47983 */ /* 0x000f220000300a00 */
[----:B-1----:R-:W-:-:S05]  /*2a7f0*/  IMAD.MOV.U32 R0, RZ, RZ, R215 ;  /* 0x000000ffff007224 */ /* 0x002fca00078e00d7 */
[----:B------:R1:W-:Y:S04]  /*2a800*/  STL [R1+0x3a9c], R0 ;  /* 0x003a9c0001007387 */ /* 0x0003e80000100800 */
[----:B------:R1:W-:Y:S02]  /*2a810*/  STL [R1+0x3aa8], R210 ;  /* 0x003aa8d201007387 */ /* 0x0003e40000100800 */
[----:B-1----:R-:W-:Y:S02]  /*2a820*/  MOV R0, R211 ;  /* 0x000000d300007202 */ /* 0x002fe40000000f00 */
[----:B------:R-:W4:Y:S04]  /*2a830*/  LDL.LU.64 R210, [R1+0x248] ;  /* 0x0002480001d27983 */ /* 0x000f280000300a00 */
[----:B------:R1:W-:Y:S04]  /*2a840*/  STL [R1+0x3aa4], R0 ;  /* 0x003aa40001007387 */ /* 0x0003e80000100800 */
[----:B------:R1:W-:Y:S04]  /*2a850*/  STL [R1+0x3ab0], R204 ;  /* 0x003ab0cc01007387 */ /* 0x0003e80000100800 */
[----:B------:R-:W4:Y:S01]  /*2a860*/  LDL.LU.64 R214, [R1+0x250] ;  /* 0x0002500001d67983 */ /* 0x000f220000300a00 */
[----:B-1----:R-:W-:-:S05]  /*2a870*/  IMAD.MOV.U32 R0, RZ, RZ, R205 ;  /* 0x000000ffff007224 */ /* 0x002fca00078e00cd */
[----:B------:R1:W-:Y:S04]  /*2a880*/  STL [R1+0x3aac], R0 ;  /* 0x003aac0001007387 */ /* 0x0003e80000100800 */
[----:B------:R-:W-:Y:S04]  /*2a890*/  STL [R1+0x3ab8], R194 ;  /* 0x003ab8c201007387 */ /* 0x000fe80000100800 */
[----:B------:R-:W4:Y:S01]  /*2a8a0*/  LDL.LU.64 R204, [R1+0x258] ;  /* 0x0002580001cc7983 */ /* 0x000f220000300a00 */
[----:B-1----:R-:W-:-:S03]  /*2a8b0*/  IMAD.MOV.U32 R0, RZ, RZ, R195 ;  /* 0x000000ffff007224 */ /* 0x002fc600078e00c3 */
[----:B------:R-:W-:Y:S04]  /*2a8c0*/  STL [R1+0x3ac0], R206 ;  /* 0x003ac0ce01007387 */ /* 0x000fe80000100800 */
[----:B------:R1:W-:Y:S02]  /*2a8d0*/  STL [R1+0x3ab4], R0 ;  /* 0x003ab40001007387 */ /* 0x0003e40000100800 */
[----:B-1----:R-:W-:Y:S02]  /*2a8e0*/  IMAD.MOV.U32 R0, RZ, RZ, R207 ;  /* 0x000000ffff007224 */ /* 0x002fe400078e00cf */
[----:B------:R-:W4:Y:S04]  /*2a8f0*/  LDL.LU.64 R206, [R1+0x260] ;  /* 0x0002600001ce7983 */ /* 0x000f280000300a00 */
[----:B------:R2:W-:Y:S02]  /*2a900*/  STL [R1+0x3abc], R0 ;  /* 0x003abc0001007387 */ /* 0x0005e40000100800 */
[----:B--2---:R-:W-:-:S02]  /*2a910*/  MOV R0, R217 ;  /* 0x000000d900007202 */ /* 0x004fc40000000f00 */
[----:B------:R1:W-:Y:S04]  /*2a920*/  STL [R1+0x3ac8], R216 ;  /* 0x003ac8d801007387 */ /* 0x0003e80000100800 */
[----:B------:R-:W-:Y:S04]  /*2a930*/  STL [R1+0x3ad0], R196 ;  /* 0x003ad0c401007387 */ /* 0x000fe80000100800 */
[----:B------:R2:W-:Y:S04]  /*2a940*/  STL [R1+0x3ac4], R0 ;  /* 0x003ac40001007387 */ /* 0x0005e80000100800 */
[----:B-1----:R-:W4:Y:S01]  /*2a950*/  LDL.LU.64 R216, [R1+0x268] ;  /* 0x0002680001d87983 */ /* 0x002f220000300a00 */
[----:B--2---:R-:W-:-:S03]  /*2a960*/  IMAD.MOV.U32 R0, RZ, RZ, R197 ;  /* 0x000000ffff007224 */ /* 0x004fc600078e00c5 */
[----:B---3--:R-:W-:Y:S04]  /*2a970*/  STL [R1+0x3ad8], R218 ;  /* 0x003ad8da01007387 */ /* 0x008fe80000100800 */
[----:B------:R1:W-:Y:S02]  /*2a980*/  STL [R1+0x3acc], R0 ;  /* 0x003acc0001007387 */ /* 0x0003e40000100800 */
[----:B-1----:R-:W-:Y:S02]  /*2a990*/  IMAD.MOV.U32 R0, RZ, RZ, R219 ;  /* 0x000000ffff007224 */ /* 0x002fe400078e00db */
[----:B------:R-:W2:Y:S04]  /*2a9a0*/  LDL.LU.64 R218, [R1+0x270] ;  /* 0x0002700001da7983 */ /* 0x000ea80000300a00 */
[----:B------:R1:W-:Y:S04]  /*2a9b0*/  STL [R1+0x3ad4], R0 ;  /* 0x003ad40001007387 */ /* 0x0003e80000100800 */
[----:B----4-:R3:W-:Y:S01]  /*2a9c0*/  STL [R1+0x3ae0], R200 ;  /* 0x003ae0c801007387 */ /* 0x0107e20000100800 */
[----:B-1----:R-:W-:-:S03]  /*2a9d0*/  IMAD.MOV.U32 R0, RZ, RZ, R201 ;  /* 0x000000ffff007224 */ /* 0x002fc600078e00c9 */
[----:B------:R-:W-:Y:S04]  /*2a9e0*/  STL [R1+0x3ae8], R198 ;  /* 0x003ae8c601007387 */ /* 0x000fe80000100800 */
[----:B------:R1:W-:Y:S04]  /*2a9f0*/  STL [R1+0x3adc], R0 ;  /* 0x003adc0001007387 */ /* 0x0003e80000100800 */
[----:B---3--:R-:W3:Y:S01]  /*2aa00*/  LDL.LU.64 R200, [R1+0x278] ;  /* 0x0002780001c87983 */ /* 0x008ee20000300a00 */
[----:B-1----:R-:W-:-:S03]  /*2aa10*/  MOV R0, R199 ;  /* 0x000000c700007202 */ /* 0x002fc60000000f00 */
[----:B------:R-:W-:Y:S04]  /*2aa20*/  STL [R1+0x3af0], R202 ;  /* 0x003af0ca01007387 */ /* 0x000fe80000100800 */
[----:B------:R1:W-:Y:S02]  /*2aa30*/  STL [R1+0x3ae4], R0 ;  /* 0x003ae40001007387 */ /* 0x0003e40000100800 */
[----:B-1----:R-:W-:Y:S02]  /*2aa40*/  IMAD.MOV.U32 R0, RZ, RZ, R203 ;  /* 0x000000ffff007224 */ /* 0x002fe400078e00cb */
[----:B------:R-:W4:Y:S04]  /*2aa50*/  LDL.LU.64 R202, [R1+0x280] ;  /* 0x0002800001ca7983 */ /* 0x000f280000300a00 */
[----:B------:R1:W-:Y:S04]  /*2aa60*/  STL [R1+0x3aec], R0 ;  /* 0x003aec0001007387 */ /* 0x0003e80000100800 */
[----:B------:R1:W-:Y:S02]  /*2aa70*/  STL [R1+0x3af8], R208 ;  /* 0x003af8d001007387 */ /* 0x0003e40000100800 */
[----:B-1----:R-:W-:-:S02]  /*2aa80*/  IMAD.MOV.U32 R0, RZ, RZ, R209 ;  /* 0x000000ffff007224 */ /* 0x002fc400078e00d1 */
[----:B------:R-:W-:Y:S04]  /*2aa90*/  STL [R1+0x3b00], R212 ;  /* 0x003b00d401007387 */ /* 0x000fe80000100800 */
[----:B------:R1:W-:Y:S04]  /*2aaa0*/  STL [R1+0x3af4], R0 ;  /* 0x003af40001007387 */ /* 0x0003e80000100800 */
[----:B------:R-:W4:Y:S01]  /*2aab0*/  LDL.LU.64 R208, [R1+0x288] ;  /* 0x0002880001d07983 */ /* 0x000f220000300a00 */
[----:B-1----:R-:W-:-:S03]  /*2aac0*/  IMAD.MOV.U32 R0, RZ, RZ, R213 ;  /* 0x000000ffff007224 */ /* 0x002fc600078e00d5 */
[----:B------:R-:W-:Y:S04]  /*2aad0*/  STL [R1+0x3b08], R210 ;  /* 0x003b08d201007387 */ /* 0x000fe80000100800 */
[----:B------:R1:W-:Y:S02]  /*2aae0*/  STL [R1+0x3afc], R0 ;  /* 0x003afc0001007387 */ /* 0x0003e40000100800 */
[----:B-1----:R-:W-:Y:S02]  /*2aaf0*/  MOV R0, R211 ;  /* 0x000000d300007202 */ /* 0x002fe40000000f00 */
[----:B------:R-:W4:Y:S04]  /*2ab00*/  LDL.LU.64 R210, [R1+0x290] ;  /* 0x0002900001d27983 */ /* 0x000f280000300a00 */
[----:B------:R1:W-:Y:S04]  /*2ab10*/  STL [R1+0x3b04], R0 ;  /* 0x003b040001007387 */ /* 0x0003e80000100800 */
[----:B------:R-:W-:Y:S01]  /*2ab20*/  STL [R1+0x3b10], R214 ;  /* 0x003b10d601007387 */ /* 0x000fe20000100800 */
[----:B-1----:R-:W-:-:S03]  /*2ab30*/  IMAD.MOV.U32 R0, RZ, RZ, R215 ;  /* 0x000000ffff007224 */ /* 0x002fc600078e00d7 */
[----:B------:R-:W-:Y:S04]  /*2ab40*/  STL [R1+0x3b18], R204 ;  /* 0x003b18cc01007387 */ /* 0x000fe80000100800 */
[----:B------:R1:W-:Y:S04]  /*2ab50*/  STL [R1+0x3b0c], R0 ;  /* 0x003b0c0001007387 */ /* 0x0003e80000100800 */
[----:B------:R-:W4:Y:S04]  /*2ab60*/  LDL.LU.64 R188, [R1+0x298] ;  /* 0x0002980001bc7983 */ /* 0x000f280000300a00 */
[----:B------:R-:W4:Y:S01]  /*2ab70*/  LDL.LU.64 R190, [R1+0x2a0] ;  /* 0x0002a00001be7983 */ /* 0x000f220000300a00 */
[----:B-1----:R-:W-:-:S05]  /*2ab80*/  IMAD.MOV.U32 R0, RZ, RZ, R205 ;  /* 0x000000ffff007224 */ /* 0x002fca00078e00cd */
[----:B------:R1:W-:Y:S04]  /*2ab90*/  STL [R1+0x3b14], R0 ;  /* 0x003b140001007387 */ /* 0x0003e80000100800 */
[----:B------:R-:W-:Y:S04]  /*2aba0*/  STL [R1+0x3b20], R206 ;  /* 0x003b20ce01007387 */ /* 0x000fe80000100800 */
[----:B------:R-:W4:Y:S01]  /*2abb0*/  LDL.LU.64 R192, [R1+0x2a8] ;  /* 0x0002a80001c07983 */ /* 0x000f220000300a00 */
[----:B-1----:R-:W-:-:S03]  /*2abc0*/  IMAD.MOV.U32 R0, RZ, RZ, R207 ;  /* 0x000000ffff007224 */ /* 0x002fc600078e00cf */
[----:B------:R-:W4:Y:S04]  /*2abd0*/  LDL.LU.64 R194, [R1+0x2b0] ;  /* 0x0002b00001c27983 */ /* 0x000f280000300a00 */
[----:B------:R1:W-:Y:S04]  /*2abe0*/  STL [R1+0x3b1c], R0 ;  /* 0x003b1c0001007387 */ /* 0x0003e80000100800 */
[----:B------:R-:W-:Y:S04]  /*2abf0*/  STL [R1+0x3b28], R216 ;  /* 0x003b28d801007387 */ /* 0x000fe80000100800 */
[----:B------:R-:W4:Y:S01]  /*2ac00*/  LDL.LU.64 R196, [R1+0x188] ;  /* 0x0001880001c47983 */ /* 0x000f220000300a00 */
[----:B-1----:R-:W-:-:S03]  /*2ac10*/  MOV R0, R217 ;  /* 0x000000d900007202 */ /* 0x002fc60000000f00 */
[----:B------:R-:W4:Y:S04]  /*2ac20*/  LDL.LU.64 R198, [R1+0x180] ;  /* 0x0001800001c67983 */ /* 0x000f280000300a00 */
[----:B------:R1:W-:Y:S04]  /*2ac30*/  STL [R1+0x3b24], R0 ;  /* 0x003b240001007387 */ /* 0x0003e80000100800 */
[----:B--2---:R-:W-:Y:S04]  /*2ac40*/  STL [R1+0x3b30], R218 ;  /* 0x003b30da01007387 */ /* 0x004fe80000100800 */
[----:B------:R-:W2:Y:S01]  /*2ac50*/  LDL.LU.64 R212, [R1+0x178] ;  /* 0x0001780001d47983 */ /* 0x000ea20000300a00 */
[----:B-1----:R-:W-:-:S03]  /*2ac60*/  IMAD.MOV.U32 R0, RZ, RZ, R219 ;  /* 0x000000ffff007224 */ /* 0x002fc600078e00db */
[----:B------:R-:W2:Y:S04]  /*2ac70*/  LDL.LU.64 R214, [R1+0x170] ;  /* 0x0001700001d67983 */ /* 0x000ea80000300a00 */
[----:B------:R1:W-:Y:S04]  /*2ac80*/  STL [R1+0x3b2c], R0 ;  /* 0x003b2c0001007387 */ /* 0x0003e80000100800 */
[----:B---3--:R-:W-:Y:S04]  /*2ac90*/  STL [R1+0x3b38], R200 ;  /* 0x003b38c801007387 */ /* 0x008fe80000100800 */
[----:B------:R-:W3:Y:S01]  /*2aca0*/  LDL.LU.64 R204, [R1+0x168] ;  /* 0x0001680001cc7983 */ /* 0x000ee20000300a00 */
[----:B-1----:R-:W-:-:S03]  /*2acb0*/  IMAD.MOV.U32 R0, RZ, RZ, R201 ;  /* 0x000000ffff007224 */ /* 0x002fc600078e00c9 */
[----:B------:R-:W3:Y:S04]  /*2acc0*/  LDL.LU.64 R206, [R1+0x160] ;  /* 0x0001600001ce7983 */ /* 0x000ee80000300a00 */
[----:B------:R1:W-:Y:S04]  /*2acd0*/  STL [R1+0x3b34], R0 ;  /* 0x003b340001007387 */ /* 0x0003e80000100800 */
[----:B----4-:R-:W-:Y:S04]  /*2ace0*/  STL [R1+0x3b40], R202 ;  /* 0x003b40ca01007387 */ /* 0x010fe80000100800 */
[----:B------:R-:W4:Y:S01]  /*2acf0*/  LDL.LU.64 R216, [R1+0x158] ;  /* 0x0001580001d87983 */ /* 0x000f220000300a00 */
[----:B-1----:R-:W-:-:S03]  /*2ad00*/  IMAD.MOV.U32 R0, RZ, RZ, R203 ;  /* 0x000000ffff007224 */ /* 0x002fc600078e00cb */
[----:B------:R-:W4:Y:S04]  /*2ad10*/  LDL.LU.64 R218, [R1+0x150] ;  /* 0x0001500001da7983 */ /* 0x000f280000300a00 */
[----:B------:R1:W-:Y:S04]  /*2ad20*/  STL [R1+0x3b3c], R0 ;  /* 0x003b3c0001007387 */ /* 0x0003e80000100800 */
[----:B------:R1:W-:Y:S04]  /*2ad30*/  STL [R1+0x3b48], R208 ;  /* 0x003b48d001007387 */ /* 0x0003e80000100800 */
[----:B------:R-:W4:Y:S01]  /*2ad40*/  LDL.LU.64 R200, [R1+0x148] ;  /* 0x0001480001c87983 */ /* 0x000f220000300a00 */
[----:B-1----:R-:W-:-:S03]  /*2ad50*/  MOV R0, R209 ;  /* 0x000000d100007202 */ /* 0x002fc60000000f00 */
[----:B------:R-:W4:Y:S04]  /*2ad60*/  LDL.LU.64 R202, [R1+0x140] ;  /* 0x0001400001ca7983 */ /* 0x000f280000300a00 */
[----:B------:R1:W-:Y:S04]  /*2ad70*/  STL [R1+0x3b44], R0 ;  /* 0x003b440001007387 */ /* 0x0003e80000100800 */
[----:B------:R1:W-:Y:S04]  /*2ad80*/  STL [R1+0x3b50], R210 ;  /* 0x003b50d201007387 */ /* 0x0003e80000100800 */
[----:B------:R-:W4:Y:S01]  /*2ad90*/  LDL.LU.64 R208, [R1+0xf8] ;  /* 0x0000f80001d07983 */ /* 0x000f220000300a00 */
[----:B-1----:R-:W-:-:S03]  /*2ada0*/  IMAD.MOV.U32 R0, RZ, RZ, R211 ;  /* 0x000000ffff007224 */ /* 0x002fc600078e00d3 */
[----:B------:R-:W4:Y:S04]  /*2adb0*/  LDL.LU.64 R210, [R1+0xf0] ;  /* 0x0000f00001d27983 */ /* 0x000f280000300a00 */
[----:B------:R1:W-:Y:S04]  /*2adc0*/  STL [R1+0x3b4c], R0 ;  /* 0x003b4c0001007387 */ /* 0x0003e80000100800 */
[----:B------:R-:W-:Y:S01]  /*2add0*/  STL [R1+0x3b58], R188 ;  /* 0x003b58bc01007387 */ /* 0x000fe20000100800 */
[----:B-1----:R-:W-:-:S03]  /*2ade0*/  IMAD.MOV.U32 R0, RZ, RZ, R189 ;  /* 0x000000ffff007224 */ /* 0x002fc600078e00bd */
[----:B------:R-:W-:Y:S04]  /*2adf0*/  STL [R1+0x3b60], R190 ;  /* 0x003b60be01007387 */ /* 0x000fe80000100800 */
[----:B------:R1:W-:Y:S02]  /*2ae00*/  STL [R1+0x3b54], R0 ;  /* 0x003b540001007387 */ /* 0x0003e40000100800 */
[----:B-1----:R-:W-:Y:S02]  /*2ae10*/  IMAD.MOV.U32 R0, RZ, RZ, R191 ;  /* 0x000000ffff007224 */ /* 0x002fe400078e00bf */
[----:B------:R-:W-:Y:S04]  /*2ae20*/  STL [R1+0x3b68], R192 ;  /* 0x003b68c001007387 */ /* 0x000fe80000100800 */
[----:B------:R1:W-:Y:S04]  /*2ae30*/  STL [R1+0x3b5c], R0 ;  /* 0x003b5c0001007387 */ /* 0x0003e80000100800 */
[----:B------:R-:W-:Y:S01]  /*2ae40*/  STL [R1+0x3b70], R194 ;  /* 0x003b70c201007387 */ /* 0x000fe20000100800 */
[----:B-1----:R-:W-:-:S05]  /*2ae50*/  MOV R0, R193 ;  /* 0x000000c100007202 */ /* 0x002fca0000000f00 */
[----:B------:R1:W-:Y:S02]  /*2ae60*/  STL [R1+0x3b64], R0 ;  /* 0x003b640001007387 */ /* 0x0003e40000100800 */
[----:B-1----:R-:W-:Y:S02]  /*2ae70*/  IMAD.MOV.U32 R0, RZ, RZ, R195 ;  /* 0x000000ffff007224 */ /* 0x002fe400078e00c3 */
[----:B------:R-:W-:Y:S04]  /*2ae80*/  STL [R1+0x3b74], R196 ;  /* 0x003b74c401007387 */ /* 0x000fe80000100800 */
[----:B------:R1:W-:Y:S04]  /*2ae90*/  STL [R1+0x3b6c], R0 ;  /* 0x003b6c0001007387 */ /* 0x0003e80000100800 */
[----:B------:R-:W-:Y:S01]  /*2aea0*/  STL [R1+0x3a70], R198 ;  /* 0x003a70c601007387 */ /* 0x000fe20000100800 */
[----:B-1----:R-:W-:-:S05]  /*2aeb0*/  IMAD.MOV.U32 R0, RZ, RZ, R197 ;  /* 0x000000ffff007224 */ /* 0x002fca00078e00c5 */
[----:B------:R1:W-:Y:S02]  /*2aec0*/  STL [R1+0x3a6c], R0 ;  /* 0x003a6c0001007387 */ /* 0x0003e40000100800 */
[----:B-1----:R-:W-:Y:S02]  /*2aed0*/  IMAD.MOV.U32 R0, RZ, RZ, R199 ;  /* 0x000000ffff007224 */ /* 0x002fe400078e00c7 */
[----:B--2---:R-:W-:Y:S04]  /*2aee0*/  STL [R1+0x3a68], R212 ;  /* 0x003a68d401007387 */ /* 0x004fe80000100800 */
[----:B------:R1:W-:Y:S04]  /*2aef0*/  STL [R1+0x3a64], R0 ;  /* 0x003a640001007387 */ /* 0x0003e80000100800 */
[----:B------:R-:W-:Y:S01]  /*2af00*/  STL [R1+0x3a60], R214 ;  /* 0x003a60d601007387 */ /* 0x000fe20000100800 */
[----:B-1----:R-:W-:-:S05]  /*2af10*/  MOV R0, R213 ;  /* 0x000000d500007202 */ /* 0x002fca0000000f00 */
[----:B------:R1:W-:Y:S04]  /*2af20*/  STL [R1+0x3a5c], R0 ;  /* 0x003a5c0001007387 */ /* 0x0003e80000100800 */
[----:B---3--:R-:W-:Y:S01]  /*2af30*/  STL [R1+0x3a58], R204 ;  /* 0x003a58cc01007387 */ /* 0x008fe20000100800 */
[----:B-1----:R-:W-:-:S05]  /*2af40*/  IMAD.MOV.U32 R0, RZ, RZ, R215 ;  /* 0x000000ffff007224 */ /* 0x002fca00078e00d7 */
[----:B------:R1:W-:Y:S04]  /*2af50*/  STL [R1+0x3a54], R0 ;  /* 0x003a540001007387 */ /* 0x0003e80000100800 */
[----:B------:R-:W-:Y:S01]  /*2af60*/  STL [R1+0x3a50], R206 ;  /* 0x003a50ce01007387 */ /* 0x000fe20000100800 */
[----:B-1----:R-:W-:-:S05]  /*2af70*/  IMAD.MOV.U32 R0, RZ, RZ, R205 ;  /* 0x000000ffff007224 */ /* 0x002fca00078e00cd */
[----:B------:R1:W-:Y:S04]  /*2af80*/  STL [R1+0x3a4c], R0 ;  /* 0x003a4c0001007387 */ /* 0x0003e80000100800 */
[----:B----4-:R-:W-:Y:S01]  /*2af90*/  STL [R1+0x3a48], R216 ;  /* 0x003a48d801007387 */ /* 0x010fe20000100800 */
[----:B-1----:R-:W-:-:S05]  /*2afa0*/  IMAD.MOV.U32 R0, RZ, RZ, R207 ;  /* 0x000000ffff007224 */ /* 0x002fca00078e00cf */
[----:B------:R1:W-:Y:S04]  /*2afb0*/  STL [R1+0x3a44], R0 ;  /* 0x003a440001007387 */ /* 0x0003e80000100800 */
[----:B------:R-:W-:Y:S01]  /*2afc0*/  STL [R1+0x3a40], R218 ;  /* 0x003a40da01007387 */ /* 0x000fe20000100800 */
[----:B-1----:R-:W-:-:S05]  /*2afd0*/  MOV R0, R217 ;  /* 0x000000d900007202 */ /* 0x002fca0000000f00 */
[----:B------:R1:W-:Y:S04]  /*2afe0*/  STL [R1+0x3a3c], R0 ;  /* 0x003a3c0001007387 */ /* 0x0003e80000100800 */
[----:B------:R-:W-:Y:S01]  /*2aff0*/  STL [R1+0x3a38], R200 ;  /* 0x003a38c801007387 */ /* 0x000fe20000100800 */
[----:B-1----:R-:W-:-:S05]  /*2b000*/  IMAD.MOV.U32 R0, RZ, RZ, R219 ;  /* 0x000000ffff007224 */ /* 0x002fca00078e00db */
        /* <DEDUP_REMOVED lines=8> */
[----:B-1----:R-:W-:-:S05]  /*2b090*/  MOV R0, R209 ;  /* 0x000000d100007202 */ /* 0x002fca0000000f00 */
[----:B------:R1:W-:Y:S04]  /*2b0a0*/  STL [R1+0x3a1c], R0 ;  /* 0x003a1c0001007387 */ /* 0x0003e80000100800 */
[----:B-----5:R-:W-:Y:S01]  /*2b0b0*/  STL [R1+0x3a18], R222 ;  /* 0x003a18de01007387 */ /* 0x020fe20000100800 */
[----:B-1----:R-:W-:-:S05]  /*2b0c0*/  IMAD.MOV.U32 R0, RZ, RZ, R211 ;  /* 0x000000ffff007224 */ /* 0x002fca00078e00d3 */
[----:B------:R1:W-:Y:S04]  /*2b0d0*/  STL [R1+0x3a14], R0 ;  /* 0x003a140001007387 */ /* 0x0003e80000100800 */
[----:B------:R-:W-:Y:S04]  /*2b0e0*/  STL [R1+0x3a0c], R223 ;  /* 0x003a0cdf01007387 */ /* 0x000fe80000100800 */
        /* <DEDUP_REMOVED lines=18> */
[----:B------:R-:W2:Y:S04]  /*2b210*/  LDL.LU.64 R218, [R1+0xc38] ;  /* 0x000c380001da7983 */ /* 0x000ea80000300a00 */
[----:B------:R-:W-:Y:S04]  /*2b220*/  STL [R1+0x39c8], R142 ;  /* 0x0039c88e01007387 */ /* 0x000fe80000100800 */
[----:B------:R-:W-:Y:S04]  /*2b230*/  STL [R1+0x39bc], R143 ;  /* 0x0039bc8f01007387 */ /* 0x000fe80000100800 */
[----:B------:R-:W3:Y:S04]  /*2b240*/  LDL.LU.64 R200, [R1+0xc30] ;  /* 0x000c300001c87983 */ /* 0x000ee80000300a00 */
[----:B------:R-:W-:Y:S04]  /*2b250*/  STL [R1+0x39c0], R140 ;  /* 0x0039c08c01007387 */ /* 0x000fe80000100800 */
[----:B------:R-:W4:Y:S04]  /*2b260*/  LDL.LU.64 R198, [R1+0xc28] ;  /* 0x000c280001c67983 */ /* 0x000f280000300a00 */
[----:B------:R-:W-:Y:S04]  /*2b270*/  STL [R1+0x39b4], R141 ;  /* 0x0039b48d01007387 */ /* 0x000fe80000100800 */
[----:B------:R-:W-:Y:S04]  /*2b280*/  STL [R1+0x39b8], R138 ;  /* 0x0039b88a01007387 */ /* 0x000fe80000100800 */
[----:B------:R-:W4:Y:S04]  /*2b290*/  LDL.LU.64 R202, [R1+0xc20] ;  /* 0x000c200001ca7983 */ /* 0x000f280000300a00 */
[----:B------:R-:W-:Y:S04]  /*2b2a0*/  STL [R1+0x39ac], R139 ;  /* 0x0039ac8b01007387 */ /* 0x000fe80000100800 */
[----:B------:R-:W-:Y:S04]  /*2b2b0*/  STL [R1+0x39b0], R136 ;  /* 0x0039b08801007387 */ /* 0x000fe80000100800 */
[----:B------:R-:W4:Y:S04]  /*2b2c0*/  LDL.LU.64 R208, [R1+0xb90] ;  /* 0x000b900001d07983 */ /* 0x000f280000300a00 */
        /* <DEDUP_REMOVED lines=12> */
[----:B------:R-:W-:Y:S04]  /*2b390*/  STL [R1+0x3984], R129 ;  /* 0x0039848101007387 */ /* 0x000fe80000100800 */
[----:B------:R-:W4:Y:S04]  /*2b3a0*/  LDL.LU.64 R206, [R1+0xb68] ;  /* 0x000b680001ce7983 */ /* 0x000f280000300a00 */
[----:B------:R-:W-:Y:S04]  /*2b3b0*/  STL [R1+0x3988], R126 ;  /* 0x0039887e01007387 */ /* 0x000fe80000100800 */
[----:B------:R-:W-:Y:S04]  /*2b3c0*/  STL [R1+0x397c], R127 ;  /* 0x00397c7f01007387 */ /* 0x000fe80000100800 */
[----:B------:R-:W-:Y:S04]  /*2b3d0*/  STL [R1+0x3980], R124 ;  /* 0x0039807c01007387 */ /* 0x000fe80000100800 */
[----:B------:R-:W4:Y:S04]  /*2b3e0*/  LDL.LU.64 R216, [R1+0xb60] ;  /* 0x000b600001d87983 */ /* 0x000f280000300a00 */
[----:B------:R-:W-:Y:S04]  /*2b3f0*/  STL [R1+0x3874], R125 ;  /* 0x0038747d01007387 */ /* 0x000fe80000100800 */
[----:B--2---:R2:W-:Y:S01]  /*2b400*/  STL [R1+0x387c], R218 ;  /* 0x00387cda01007387 */ /* 0x0045e20000100800 */
[----:B-1----:R-:W-:-:S03]  /*2b410*/  IMAD.MOV.U32 R0, RZ, RZ, R219 ;  /* 0x000000ffff007224 */ /* 0x002fc600078e00db */
[----:B--2---:R-:W2:Y:S04]  /*2b420*/  LDL.LU.64 R218, [R1+0xb58] ;  /* 0x000b580001da7983 */ /* 0x004ea80000300a00 */
[----:B------:R1:W-:Y:S04]  /*2b430*/  STL [R1+0x3878], R0 ;  /* 0x0038780001007387 */ /* 0x0003e80000100800 */
[----:B---3--:R3:W-:Y:S01]  /*2b440*/  STL [R1+0x3884], R200 ;  /* 0x003884c801007387 */ /* 0x0087e20000100800 */
[----:B-1----:R-:W-:-:S03]  /*2b450*/  IMAD.MOV.U32 R0, RZ, RZ, R201 ;  /* 0x000000ffff007224 */ /* 0x002fc600078e00c9 */
[----:B----4-:R-:W-:Y:S04]  /*2b460*/  STL [R1+0x388c], R198 ;  /* 0x00388cc601007387 */ /* 0x010fe80000100800 */
        /* <DEDUP_REMOVED lines=184> */
[----:B--2---:R2:W-:Y:S04]  /*2bff0*/  STL [R1+0x35f4], R204 ;  /* 0x0035f4cc01007387 */ /* 0x0045e80000100800 */
[----:B------:R-:W4:Y:S01]  /*2c000*/  LDL.LU.64 R210, [R1+0x1c88] ;  /* 0x001c880001d27983 */ /* 0x000f220000300a00 */
[----:B-1----:R-:W-:-:S03]  /*2c010*/  IMAD.MOV.U32 R0, RZ, RZ, R205 ;  /* 0x000000ffff007224 */ /* 0x002fc600078e00cd */
[----:B---3--:R-:W-:Y:S04]  /*2c020*/  STL [R1+0x35fc], R198 ;  /* 0x0035fcc601007387 */ /* 0x008fe80000100800 */
[----:B------:R1:W-:Y:S04]  /*2c030*/  STL [R1+0x35f0], R0 ;  /* 0x0035f00001007387 */ /* 0x0003e80000100800 */
[----:B--2---:R-:W2:Y:S01]  /*2c040*/  LDL.LU.64 R204, [R1+0x1c90] ;  /* 0x001c900001cc7983 */ /* 0x004ea20000300a00 */
[----:B-1----:R-:W-:-:S03]  /*2c050*/  IMAD.MOV.U32 R0, RZ, RZ, R199 ;  /* 0x000000ffff007224 */ /* 0x002fc600078e00c7 */
[----:B----4-:R-:W-:Y:S04]  /*2c060*/  STL [R1+0x3604], R206 ;  /* 0x003604ce01007387 */ /* 0x010fe80000100800 */
[----:B------:R1:W-:Y:S04]  /*2c070*/  STL [R1+0x35f8], R0 ;  /* 0x0035f80001007387 */ /* 0x0003e80000100800 */
[----:B------:R-:W3:Y:S01]  /*2c080*/  LDL.LU.64 R194, [R1+0x1ca0] ;  /* 0x001ca00001c27983 */ /* 0x000ee20000300a00 */
[----:B-1----:R-:W-:-:S03]  /*2c090*/  MOV R0, R207 ;  /* 0x000000cf00007202 */ /* 0x002fc60000000f00 */
[----:B------:R-:W-:Y:S04]  /*2c0a0*/  STL [R1+0x360c], R216 ;  /* 0x00360cd801007387 */ /* 0x000fe80000100800 */
[----:B------:R1:W-:Y:S04]  /*2c0b0*/  STL [R1+0x3600], R0 ;  /* 0x0036000001007387 */ /* 0x0003e80000100800 */
[----:B------:R-:W4:Y:S01]  /*2c0c0*/  LDL.LU.64 R206, [R1+0x1cb0] ;  /* 0x001cb00001ce7983 */ /* 0x000f220000300a00 */
[----:B-1----:R-:W-:-:S03]  /*2c0d0*/  IMAD.MOV.U32 R0, RZ, RZ, R217 ;  /* 0x000000ffff007224 */ /* 0x002fc600078e00d9 */
[----:B------:R-:W-:Y:S04]  /*2c0e0*/  STL [R1+0x3614], R212 ;  /* 0x003614d401007387 */ /* 0x000fe80000100800 */
[----:B------:R1:W-:Y:S04]  /*2c0f0*/  STL [R1+0x3608], R0 ;  /* 0x0036080001007387 */ /* 0x0003e80000100800 */
[----:B------:R-:W4:Y:S04]  /*2c100*/  LDL.LU.64 R216, [R1+0x1cc0] ;  /* 0x001cc00001d87983 */ /* 0x000f280000300a00 */
[----:B------:R-:W4:Y:S01]  /*2c110*/  LDL.LU.64 R196, [R1+0x1cd0] ;  /* 0x001cd00001c47983 */ /* 0x000f220000300a00 */
[----:B-1----:R-:W-:-:S05]  /*2c120*/  IMAD.MOV.U32 R0, RZ, RZ, R213 ;  /* 0x000000ffff007224 */ /* 0x002fca00078e00d5 */
[----:B------:R1:W-:Y:S04]  /*2c130*/  STL [R1+0x3610], R0 ;  /* 0x0036100001007387 */ /* 0x0003e80000100800 */
[----:B------:R1:W-:Y:S02]  /*2c140*/  STL [R1+0x361c], R218 ;  /* 0x00361cda01007387 */ /* 0x0003e40000100800 */
[----:B-1----:R-:W-:Y:S02]  /*2c150*/  IMAD.MOV.U32 R0, RZ, RZ, R219 ;  /* 0x000000ffff007224 */ /* 0x002fe400078e00db */
[----:B------:R-:W4:Y:S04]  /*2c160*/  LDL.LU.64 R218, [R1+0x538] ;  /* 0x0005380001da7983 */ /* 0x000f280000300a00 */
[----:B------:R1:W-:Y:S04]  /*2c170*/  STL [R1+0x3618], R0 ;  /* 0x0036180001007387 */ /* 0x0003e80000100800 */
[----:B------:R1:W-:Y:S02]  /*2c180*/  STL [R1+0x3624], R200 ;  /* 0x003624c801007387 */ /* 0x0003e40000100800 */
[----:B-1----:R-:W-:-:S02]  /*2c190*/  MOV R0, R201 ;  /* 0x000000c900007202 */ /* 0x002fc40000000f00 */
[----:B------:R-:W4:Y:S04]  /*2c1a0*/  LDL.LU.64 R200, [R1+0x540] ;  /* 0x0005400001c87983 */ /* 0x000f280000300a00 */
[----:B------:R1:W-:Y:S04]  /*2c1b0*/  STL [R1+0x3620], R0 ;  /* 0x0036200001007387 */ /* 0x0003e80000100800 */
[----:B------:R1:W-:Y:S04]  /*2c1c0*/  STL [R1+0x362c], R202 ;  /* 0x00362cca01007387 */ /* 0x0003e80000100800 */
[----:B------:R-:W4:Y:S01]  /*2c1d0*/  LDL.LU.64 R198, [R1+0x548] ;  /* 0x0005480001c67983 */ /* 0x000f220000300a00 */
[----:B-1----:R-:W-:-:S03]  /*2c1e0*/  IMAD.MOV.U32 R0, RZ, RZ, R203 ;  /* 0x000000ffff007224 */ /* 0x002fc600078e00cb */
        /* <DEDUP_REMOVED lines=10> */
[----:B------:R2:W-:Y:S01]  /*2c290*/  STL [R1+0x3644], R210 ;  /* 0x003644d201007387 */ /* 0x0005e20000100800 */
[----:B-1----:R-:W-:-:S03]  /*2c2a0*/  MOV R0, R211 ;  /* 0x000000d300007202 */ /* 0x002fc60000000f00 */
[----:B--2---:R-:W2:Y:S04]  /*2c2b0*/  LDL.LU.64 R210, [R1+0x568] ;  /* 0x0005680001d27983 */ /* 0x004ea80000300a00 */
[----:B------:R1:W-:Y:S04]  /*2c2c0*/  STL [R1+0x3640], R0 ;  /* 0x0036400001007387 */ /* 0x0003e80000100800 */
[----:B------:R3:W-:Y:S04]  /*2c2d0*/  STL [R1+0x364c], R204 ;  /* 0x00364ccc01007387 */ /* 0x0007e80000100800 */
[----:B------:R-:W2:Y:S01]  /*2c2e0*/  LDL.LU.64 R214, [R1+0x570] ;  /* 0x0005700001d67983 */ /* 0x000ea20000300a00 */
[----:B-1----:R-:W-:-:S05]  /*2c2f0*/  IMAD.MOV.U32 R0, RZ, RZ, R205 ;  /* 0x000000ffff007224 */ /* 0x002fca00078e00cd */
[----:B------:R1:W-:Y:S04]  /*2c300*/  STL [R1+0x3648], R0 ;  /* 0x0036480001007387 */ /* 0x0003e80000100800 */
[----:B---3--:R-:W-:Y:S04]  /*2c310*/  STL [R1+0x3654], R194 ;  /* 0x003654c201007387 */ /* 0x008fe80000100800 */
[----:B------:R-:W3:Y:S01]  /*2c320*/  LDL.LU.64 R204, [R1+0x588] ;  /* 0x0005880001cc7983 */ /* 0x000ee20000300a00 */
[----:B-1----:R-:W-:-:S03]  /*2c330*/  IMAD.MOV.U32 R0, RZ, RZ, R195 ;  /* 0x000000ffff007224 */ /* 0x002fc600078e00c3 */
[----:B----4-:R-:W-:Y:S04]  /*2c340*/  STL [R1+0x365c], R206 ;  /* 0x00365cce01007387 */ /* 0x010fe80000100800 */
[----:B------:R1:W-:Y:S02]  /*2c350*/  STL [R1+0x3650], R0 ;  /* 0x0036500001007387 */ /* 0x0003e40000100800 */
[----:B-1----:R-:W-:Y:S02]  /*2c360*/  IMAD.MOV.U32 R0, RZ, RZ, R207 ;  /* 0x000000ffff007224 */ /* 0x002fe400078e00cf */
[----:B------:R-:W4:Y:S04]  /*2c370*/  LDL.LU.64 R206, [R1+0x5a0] ;  /* 0x0005a00001ce7983 */ /* 0x000f280000300a00 */
[----:B------:R1:W-:Y:S04]  /*2c380*/  STL [R1+0x3658], R0 ;  /* 0x0036580001007387 */ /* 0x0003e80000100800 */
[----:B------:R1:W-:Y:S02]  /*2c390*/  STL [R1+0x3664], R216 ;  /* 0x003664d801007387 */ /* 0x0003e40000100800 */
[----:B-1----:R-:W-:-:S02]  /*2c3a0*/  MOV R0, R217 ;  /* 0x000000d900007202 */ /* 0x002fc40000000f00 */
[----:B------:R-:W-:Y:S04]  /*2c3b0*/  STL [R1+0x366c], R196 ;  /* 0x00366cc401007387 */ /* 0x000fe80000100800 */
[----:B------:R1:W-:Y:S04]  /*2c3c0*/  STL [R1+0x3660], R0 ;  /* 0x0036600001007387 */ /* 0x0003e80000100800 */
[----:B------:R-:W4:Y:S01]  /*2c3d0*/  LDL.LU.64 R216, [R1+0x638] ;  /* 0x0006380001d87983 */ /* 0x000f220000300a00 */
[----:B-1----:R-:W-:-:S03]  /*2c3e0*/  IMAD.MOV.U32 R0, RZ, RZ, R197 ;  /* 0x000000ffff007224 */ /* 0x002fc600078e00c5 */
        /* <DEDUP_REMOVED lines=22> */
[----:B--2---:R-:W-:Y:S04]  /*2c550*/  STL [R1+0x36a4], R210 ;  /* 0x0036a4d201007387 */ /* 0x004fe80000100800 */
[----:B------:R1:W-:Y:S02]  /*2c560*/  STL [R1+0x3698], R0 ;  /* 0x0036980001007387 */ /* 0x0003e40000100800 */
[----:B-1----:R-:W-:Y:S02]  /*2c570*/  MOV R0, R211 ;  /* 0x000000d300007202 */ /* 0x002fe40000000f00 */
[----:B------:R-:W2:Y:S04]  /*2c580*/  LDL.LU.64 R210, [R1+0x660] ;  /* 0x0006600001d27983 */ /* 0x000ea80000300a00 */
[----:B------:R1:W-:Y:S04]  /*2c590*/  STL [R1+0x36a0], R0 ;  /* 0x0036a00001007387 */ /* 0x0003e80000100800 */
[----:B------:R-:W-:Y:S01]  /*2c5a0*/  STL [R1+0x36ac], R214 ;  /* 0x0036acd601007387 */ /* 0x000fe20000100800 */
[----:B-1----:R-:W-:-:S03]  /*2c5b0*/  IMAD.MOV.U32 R0, RZ, RZ, R215 ;  /* 0x000000ffff007224 */ /* 0x002fc600078e00d7 */
[----:B---3--:R-:W-:Y:S04]  /*2c5c0*/  STL [R1+0x36b4], R204 ;  /* 0x0036b4cc01007387 */ /* 0x008fe80000100800 */
[----:B------:R1:W-:Y:S04]  /*2c5d0*/  STL [R1+0x36a8], R0 ;  /* 0x0036a80001007387 */ /* 0x0003e80000100800 */
[----:B------:R-:W3:Y:S04]  /*2c5e0*/  LDL.LU.64 R188, [R1+0x1b8] ;  /* 0x0001b80001bc7983 */ /* 0x000ee80000300a00 */
[----:B------:R-:W3:Y:S01]  /*2c5f0*/  LDL.LU.64 R190, [R1+0x1c0] ;  /* 0x0001c00001be7983 */ /* 0x000ee20000300a00 */
[----:B-1----:R-:W-:-:S05]  /*2c600*/  IMAD.MOV.U32 R0, RZ, RZ, R205 ;  /* 0x000000ffff007224 */ /* 0x002fca00078e00cd */
[----:B------:R1:W-:Y:S04]  /*2c610*/  STL [R1+0x36b0], R0 ;  /* 0x0036b00001007387 */ /* 0x0003e80000100800 */
[----:B----4-:R-:W-:Y:S04]  /*2c620*/  STL [R1+0x36bc], R206 ;  /* 0x0036bcce01007387 */ /* 0x010fe80000100800 */
        /* <DEDUP_REMOVED lines=29> */
[----:B--2---:R2:W-:Y:S04]  /*2c800*/  STL [R1+0x36ec], R210 ;  /* 0x0036ecd201007387 */ /* 0x0045e80000100800 */
[----:B------:R-:W4:Y:S01]  /*2c810*/  LDL.LU.64 R208, [R1+0x228] ;  /* 0x0002280001d07983 */ /* 0x000f220000300a00 */
[----:B-1----:R-:W-:-:S03]  /*2c820*/  IMAD.MOV.U32 R0, RZ, RZ, R211 ;  /* 0x000000ffff007224 */ /* 0x002fc600078e00d3 */
[----:B--2---:R-:W2:Y:S04]  /*2c830*/  LDL.LU.64 R210, [R1+0x230] ;  /* 0x0002300001d27983 */ /* 0x004ea80000300a00 */
[----:B------:R1:W-:Y:S04]  /*2c840*/  STL [R1+0x36e8], R0 ;  /* 0x0036e80001007387 */ /* 0x0003e80000100800 */
[----:B---3--:R-:W-:Y:S01]  /*2c850*/  STL [R1+0x36f4], R188 ;  /* 0x0036f4bc01007387 */ /* 0x008fe20000100800 */
[----:B-1----:R-:W-:-:S03]  /*2c860*/  IMAD.MOV.U32 R0, RZ, RZ, R189 ;  /* 0x000000ffff007224 */ /* 0x002fc600078e00bd */
[----:B------:R-:W-:Y:S04]  /*2c870*/  STL [R1+0x36fc], R190 ;  /* 0x0036fcbe01007387 */ /* 0x000fe80000100800 */
[----:B------:R1:W-:Y:S02]  /*2c880*/  STL [R1+0x36f0], R0 ;  /* 0x0036f00001007387 */ /* 0x0003e40000100800 */
[----:B-1----:R-:W-:Y:S02]  /*2c890*/  IMAD.MOV.U32 R0, RZ, RZ, R191 ;  /* 0x000000ffff007224 */ /* 0x002fe400078e00bf */
[----:B----4-:R-:W-:Y:S04]  /*2c8a0*/  STL [R1+0x3704], R192 ;  /* 0x003704c001007387 */ /* 0x010fe80000100800 */
        /* <DEDUP_REMOVED lines=35> */
[----:B------:R-:W-:Y:S04]  /*2cae0*/  STL [R1+0x3764], R208 ;  /* 0x003764d001007387 */ /* 0x000fe80000100800 */
[----:B------:R1:W-:Y:S04]  /*2caf0*/  STL [R1+0x3758], R0 ;  /* 0x0037580001007387 */ /* 0x0003e80000100800 */
[----:B--2---:R-:W-:Y:S01]  /*2cb00*/  STL [R1+0x376c], R210 ;  /* 0x00376cd201007387 */ /* 0x004fe20000100800 */
        /* <DEDUP_REMOVED lines=172> */
[----:B-1----:R-:W-:-:S03]  /*2d5d0*/  IMAD.MOV.U32 R0, RZ, RZ, R209 ;  /* 0x000000ffff007224 */ /* 0x002fc600078e00d1 */
[----:B------:R-:W4:Y:S04]  /*2d5e0*/  LDL.LU.64 R202, [R1+0x478] ;  /* 0x0004780001ca7983 */ /* 0x000f280000300a00 */
[----:B------:R1:W-:Y:S04]  /*2d5f0*/  STL [R1+0x34e0], R0 ;  /* 0x0034e00001007387 */ /* 0x0003e80000100800 */
[----:B--2---:R2:W-:Y:S04]  /*2d600*/  STL [R1+0x34ec], R210 ;  /* 0x0034ecd201007387 */ /* 0x0045e80000100800 */
[----:B------:R-:W4:Y:S01]  /*2d610*/  LDL.LU.64 R208, [R1+0x490] ;  /* 0x0004900001d07983 */ /* 0x000f220000300a00 */
[----:B-1----:R-:W-:-:S03]  /*2d620*/  MOV R0, R211 ;  /* 0x000000d300007202 */ /* 0x002fc60000000f00 */
        /* <DEDUP_REMOVED lines=83> */
[----:B--2---:R2:W-:Y:S01]  /*2db60*/  STL [R1+0x2758], R202 ;  /* 0x002758ca01007387 */ /* 0x0045e20000100800 */
[----:B-1----:R-:W-:-:S03]  /*2db70*/  IMAD.MOV.U32 R0, RZ, RZ, R203 ;  /* 0x000000ffff007224 */ /* 0x002fc600078e00cb */
[----:B--2---:R-:W2:Y:S04]  /*2db80*/  LDL.LU.64 R202, [R1+0x1ef8] ;  /* 0x001ef80001ca7983 */ /* 0x004ea80000300a00 */
[----:B------:R1:W-:Y:S04]  /*2db90*/  STL [R1+0x2754], R0 ;  /* 0x0027540001007387 */ /* 0x0003e80000100800 */
[----:B---3--:R3:W-:Y:S01]  /*2dba0*/  STL [R1+0x2760], R208 ;  /* 0x002760d001007387 */ /* 0x0087e20000100800 */
[----:B-1----:R-:W-:-:S03]  /*2dbb0*/  MOV R0, R209 ;  /* 0x000000d100007202 */ /* 0x002fc60000000f00 */
[----:B---3--:R-:W3:Y:S04]  /*2dbc0*/  LDL.LU.64 R208, [R1+0x1f10] ;  /* 0x001f100001d07983 */ /* 0x008ee80000300a00 */
[----:B------:R1:W-:Y:S04]  /*2dbd0*/  STL [R1+0x275c], R0 ;  /* 0x00275c0001007387 */ /* 0x0003e80000100800 */
[----:B----4-:R4:W-:Y:S01]  /*2dbe0*/  STL [R1+0x2768], R210 ;  /* 0x002768d201007387 */ /* 0x0109e20000100800 */
[----:B-1----:R-:W-:-:S03]  /*2dbf0*/  IMAD.MOV.U32 R0, RZ, RZ, R211 ;  /* 0x000000ffff007224 */ /* 0x002fc600078e00d3 */
[----:B----4-:R-:W4:Y:S04]  /*2dc00*/  LDL.LU.64 R210, [R1+0x1f28] ;  /* 0x001f280001d27983 */ /* 0x010f280000300a00 */
[----:B------:R1:W-:Y:S04]  /*2dc10*/  STL [R1+0x2764], R0 ;  /* 0x0027640001007387 */ /* 0x0003e80000100800 */
[----:B------:R1:W-:Y:S02]  /*2dc20*/  STL [R1+0x2770], R214 ;  /* 0x002770d601007387 */ /* 0x0003e40000100800 */
[----:B-1----:R-:W-:-:S02]  /*2dc30*/  IMAD.MOV.U32 R0, RZ, RZ, R215 ;  /* 0x000000ffff007224 */ /* 0x002fc400078e00d7 */
[----:B------:R-:W4:Y:S04]  /*2dc40*/  LDL.LU.64 R214, [R1+0x1f40] ;  /* 0x001f400001d67983 */ /* 0x000f280000300a00 */
[----:B------:R1:W-:Y:S04]  /*2dc50*/  STL [R1+0x276c], R0 ;  /* 0x00276c0001007387 */ /* 0x0003e80000100800 */
[----:B------:R1:W-:Y:S02]  /*2dc60*/  STL [R1+0x2778], R204 ;  /* 0x002778cc01007387 */ /* 0x0003e40000100800 */
[----:B-1----:R-:W-:-:S02]  /*2dc70*/  MOV R0, R205 ;  /* 0x000000cd00007202 */ /* 0x002fc40000000f00 */
[----:B------:R-:W4:Y:S04]  /*2dc80*/  LDL.LU.64 R204, [R1+0x1f58] ;  /* 0x001f580001cc7983 */ /* 0x000f280000300a00 */
[----:B------:R1:W-:Y:S04]  /*2dc90*/  STL [R1+0x2774], R0 ;  /* 0x0027740001007387 */ /* 0x0003e80000100800 */
[----:B------:R1:W-:Y:S02]  /*2dca0*/  STL [R1+0x2780], R206 ;  /* 0x002780ce01007387 */ /* 0x0003e40000100800 */
[----:B-1----:R-:W-:-:S02]  /*2dcb0*/  IMAD.MOV.U32 R0, RZ, RZ, R207 ;  /* 0x000000ffff007224 */ /* 0x002fc400078e00cf */
[----:B------:R-:W4:Y:S04]  /*2dcc0*/  LDL.LU.64 R206, [R1+0x1f70] ;  /* 0x001f700001ce7983 */ /* 0x000f280000300a00 */
        /* <DEDUP_REMOVED lines=21> */
[----:B--2---:R2:W-:Y:S01]  /*2de20*/  STL [R1+0x27b0], R202 ;  /* 0x0027b0ca01007387 */ /* 0x0045e20000100800 */
[----:B-1----:R-:W-:-:S03]  /*2de30*/  IMAD.MOV.U32 R0, RZ, RZ, R203 ;  /* 0x000000ffff007224 */ /* 0x002fc600078e00cb */
[----:B--2---:R-:W2:Y:S04]  /*2de40*/  LDL.LU.64 R202, [R1+0xaa8] ;  /* 0x000aa80001ca7983 */ /* 0x004ea80000300a00 */
        /* <DEDUP_REMOVED lines=41> */
[----:B--2---:R2:W-:Y:S01]  /*2e0e0*/  STL [R1+0x2808], R202 ;  /* 0x002808ca01007387 */ /* 0x0045e20000100800 */
[----:B-1----:R-:W-:-:S03]  /*2e0f0*/  MOV R0, R203 ;  /* 0x000000cb00007202 */ /* 0x002fc60000000f00 */
[----:B--2---:R-:W2:Y:S04]  /*2e100*/  LDL.LU.64 R202, [R1+0x1c98] ;  /* 0x001c980001ca7983 */ /* 0x004ea80000300a00 */
[----:B------:R1:W-:Y:S04]  /*2e110*/  STL [R1+0x2804], R0 ;  /* 0x0028040001007387 */ /* 0x0003e80000100800 */
[----:B---3--:R3:W-:Y:S01]  /*2e120*/  STL [R1+0x2810], R208 ;  /* 0x002810d001007387 */ /* 0x0087e20000100800 */
[----:B-1----:R-:W-:-:S03]  /*2e130*/  IMAD.MOV.U32 R0, RZ, RZ, R209 ;  /* 0x000000ffff007224 */ /* 0x002fc600078e00d1 */
[----:B---3--:R-:W3:Y:S04]  /*2e140*/  LDL.LU.64 R208, [R1+0x1ca8] ;  /* 0x001ca80001d07983 */ /* 0x008ee80000300a00 */
[----:B------:R1:W-:Y:S04]  /*2e150*/  STL [R1+0x280c], R0 ;  /* 0x00280c0001007387 */ /* 0x0003e80000100800 */
[----:B----4-:R4:W-:Y:S01]  /*2e160*/  STL [R1+0x2818], R210 ;  /* 0x002818d201007387 */ /* 0x0109e20000100800 */
[----:B-1----:R-:W-:-:S03]  /*2e170*/  IMAD.MOV.U32 R0, RZ, RZ, R211 ;  /* 0x000000ffff007224 */ /* 0x002fc600078e00d3 */
[----:B----4-:R-:W4:Y:S04]  /*2e180*/  LDL.LU.64 R210, [R1+0x1cb8] ;  /* 0x001cb80001d27983 */ /* 0x010f280000300a00 */
        /* <DEDUP_REMOVED lines=1176> */
[----:B------:R2:W-:Y:S02]  /*32b10*/  STL [R1+0x314c], R0 ;  /* 0x00314c0001007387 */ /* 0x0005e40000100800 */
[----:B--2---:R-:W-:Y:S02]  /*32b20*/  MOV R0, R203 ;  /* 0x000000cb00007202 */ /* 0x004fe40000000f00 */
[----:B------:R1:W-:Y:S04]  /*32b30*/  STL [R1+0x3158], R202 ;  /* 0x003158ca01007387 */ /* 0x0003e80000100800 */
[----:B-1----:R-:W2:Y:S04]  /*32b40*/  LDL.LU.64 R202, [R1+0x31b0] ;  /* 0x0031b00001ca7983 */ /* 0x002ea80000300a00 */
        /* <DEDUP_REMOVED lines=21> */
[----:B------:R1:W-:Y:S04]  /*32ca0*/  STL [R1+0x3188], R198 ;  /* 0x003188c601007387 */ /* 0x0003e80000100800 */
[----:B------:R-:W4:Y:S01]  /*32cb0*/  LDL.LU.64 R196, [R1+0x31e0] ;  /* 0x0031e00001c47983 */ /* 0x000f220000300a00 */
[----:B-1----:R-:W-:-:S05]  /*32cc0*/  MOV R0, R199 ;  /* 0x000000c700007202 */ /* 0x002fca0000000f00 */
[----:B------:R1:W-:Y:S04]  /*32cd0*/  STL [R1+0x3184], R0 ;  /* 0x0031840001007387 */ /* 0x0003e80000100800 */
[----:B------:R-:W-:Y:S04]  /*32ce0*/  STL [R1+0x3190], R212 ;  /* 0x003190d401007387 */ /* 0x000fe80000100800 */
        /* <DEDUP_REMOVED lines=23> */
[----:B----4-:R-:W-:Y:S04]  /*32e60*/  STL [R1+0x31c0], R210 ;  /* 0x0031c0d201007387 */ /* 0x010fe80000100800 */
[----:B------:R-:W4:Y:S01]  /*32e70*/  LDL.LU.64 R212, [R1+0x22f8] ;  /* 0x0022f80001d47983 */ /* 0x000f220000300a00 */
[----:B-1----:R-:W-:-:S05]  /*32e80*/  IMAD.MOV.U32 R0, RZ, RZ, R211 ;  /* 0x000000ffff007224 */ /* 0x002fca00078e00d3 */
[----:B------:R1:W-:Y:S04]  /*32e90*/  STL [R1+0x31bc], R0 ;  /* 0x0031bc0001007387 */ /* 0x0003e80000100800 */
[----:B------:R1:W-:Y:S02]  /*32ea0*/  STL [R1+0x31c8], R214 ;  /* 0x0031c8d601007387 */ /* 0x0003e40000100800 */
[----:B-1----:R-:W-:Y:S02]  /*32eb0*/  IMAD.MOV.U32 R0, RZ, RZ, R215 ;  /* 0x000000ffff007224 */ /* 0x002fe400078e00d7 */
[----:B------:R-:W4:Y:S04]  /*32ec0*/  LDL.LU.64 R210, [R1+0x2308] ;  /* 0x0023080001d27983 */ /* 0x000f280000300a00 */
[----:B------:R-:W-:Y:S04]  /*32ed0*/  STL [R1+0x31d0], R204 ;  /* 0x0031d0cc01007387 */ /* 0x000fe80000100800 */
[----:B------:R1:W-:Y:S04]  /*32ee0*/  STL [R1+0x31c4], R0 ;  /* 0x0031c40001007387 */ /* 0x0003e80000100800 */
[----:B------:R-:W4:Y:S01]  /*32ef0*/  LDL.LU.64 R214, [R1+0x2318] ;  /* 0x0023180001d67983 */ /* 0x000f220000300a00 */
[----:B-1----:R-:W-:-:S03]  /*32f00*/  MOV R0, R205 ;  /* 0x000000cd00007202 */ /* 0x002fc60000000f00 */
[----:B------:R-:W-:Y:S04]  /*32f10*/  STL [R1+0x31d8], R206 ;  /* 0x0031d8ce01007387 */ /* 0x000fe80000100800 */
        /* <DEDUP_REMOVED lines=34> */
[----:B------:R-:W-:Y:S04]  /*33140*/  STL [R1+0x3220], R210 ;  /* 0x003220d201007387 */ /* 0x000fe80000100800 */
[----:B------:R1:W-:Y:S04]  /*33150*/  STL [R1+0x3214], R0 ;  /* 0x0032140001007387 */ /* 0x0003e80000100800 */
[----:B----4-:R-:W4:Y:S01]  /*33160*/  LDL.LU.64 R212, [R1+0x23a8] ;  /* 0x0023a80001d47983 */ /* 0x010f220000300a00 */
[----:B-1----:R-:W-:-:S03]  /*33170*/  IMAD.MOV.U32 R0, RZ, RZ, R211 ;  /* 0x000000ffff007224 */ /* 0x002fc600078e00d3 */
[----:B------:R-:W-:Y:S04]  /*33180*/  STL [R1+0x3228], R214 ;  /* 0x003228d601007387 */ /* 0x000fe80000100800 */
[----:B------:R1:W-:Y:S04]  /*33190*/  STL [R1+0x321c], R0 ;  /* 0x00321c0001007387 */ /* 0x0003e80000100800 */
[----:B------:R-:W4:Y:S01]  /*331a0*/  LDL.LU.64 R210, [R1+0x23b8] ;  /* 0x0023b80001d27983 */ /* 0x000f220000300a00 */
[----:B-1----:R-:W-:-:S03]  /*331b0*/  IMAD.MOV.U32 R0, RZ, RZ, R215 ;  /* 0x000000ffff007224 */ /* 0x002fc600078e00d7 */
        /* <DEDUP_REMOVED lines=8> */
[----:B------:R-:W4:Y:S04]  /*33240*/  LDL.LU.64 R206, [R1+0x1ff0] ;  /* 0x001ff00001ce7983 */ /* 0x000f280000300a00 */
[----:B------:R1:W-:Y:S04]  /*33250*/  STL [R1+0x3234], R0 ;  /* 0x0032340001007387 */ /* 0x0003e80000100800 */
[----:B------:R-:W-:Y:S04]  /*33260*/  STL [R1+0x3240], R198 ;  /* 0x003240c601007387 */ /* 0x000fe80000100800 */
[----:B------:R-:W4:Y:S01]  /*33270*/  LDL.LU.64 R196, [R1+0x2008] ;  /* 0x0020080001c47983 */ /* 0x000f220000300a00 */
[----:B-1----:R-:W-:-:S05]  /*33280*/  IMAD.MOV.U32 R0, RZ, RZ, R199 ;  /* 0x000000ffff007224 */ /* 0x002fca00078e00c7 */
[----:B------:R1:W-:Y:S04]  /*33290*/  STL [R1+0x323c], R0 ;  /* 0x00323c0001007387 */ /* 0x0003e80000100800 */
        /* <DEDUP_REMOVED lines=10> */
[----:B-1----:R-:W-:-:S03]  /*33340*/  IMAD.MOV.U32 R0, RZ, RZ, R201 ;  /* 0x000000ffff007224 */ /* 0x002fc600078e00c9 */
[----:B--2---:R-:W-:Y:S04]  /*33350*/  STL [R1+0x3260], R202 ;  /* 0x003260ca01007387 */ /* 0x004fe80000100800 */
[----:B------:R1:W-:Y:S04]  /*33360*/  STL [R1+0x3254], R0 ;  /* 0x0032540001007387 */ /* 0x0003e80000100800 */
[----:B------:R-:W2:Y:S01]  /*33370*/  LDL.LU.64 R200, [R1+0x2068] ;  /* 0x0020680001c87983 */ /* 0x000ea20000300a00 */
[----:B-1----:R-:W-:-:S03]  /*33380*/  MOV R0, R203 ;  /* 0x000000cb00007202 */ /* 0x002fc60000000f00 */
[----:B---3--:R-:W-:Y:S04]  /*33390*/  STL [R1+0x3268], R208 ;  /* 0x003268d001007387 */ /* 0x008fe80000100800 */
[----:B------:R1:W-:Y:S04]  /*333a0*/  STL [R1+0x325c], R0 ;  /* 0x00325c0001007387 */ /* 0x0003e80000100800 */
[----:B------:R-:W3:Y:S01]  /*333b0*/  LDL.LU.64 R202, [R1+0x2080] ;  /* 0x0020800001ca7983 */ /* 0x000ee20000300a00 */
[----:B-1----:R-:W-:-:S03]  /*333c0*/  IMAD.MOV.U32 R0, RZ, RZ, R209 ;  /* 0x000000ffff007224 */ /* 0x002fc600078e00d1 */
[----:B------:R-:W3:Y:S04]  /*333d0*/  LDL.LU.64 R208, [R1+0x2098] ;  /* 0x0020980001d07983 */ /* 0x000ee80000300a00 */
        /* <DEDUP_REMOVED lines=34> */
[----:B--2---:R-:W-:Y:S04]  /*33600*/  STL [R1+0x32b8], R200 ;  /* 0x0032b8c801007387 */ /* 0x004fe80000100800 */
[----:B------:R1:W-:Y:S02]  /*33610*/  STL [R1+0x32ac], R0 ;  /* 0x0032ac0001007387 */ /* 0x0003e40000100800 */
[----:B-1----:R-:W-:Y:S02]  /*33620*/  IMAD.MOV.U32 R0, RZ, RZ, R201 ;  /* 0x000000ffff007224 */ /* 0x002fe400078e00c9 */
[----:B------:R-:W2:Y:S04]  /*33630*/  LDL.LU.64 R200, [R1+0xc78] ;  /* 0x000c780001c87983 */ /* 0x000ea80000300a00 */
[----:B------:R1:W-:Y:S04]  /*33640*/  STL [R1+0x32b4], R0 ;  /* 0x0032b40001007387 */ /* 0x0003e80000100800 */
[----:B---3--:R3:W-:Y:S01]  /*33650*/  STL [R1+0x32c0], R202 ;  /* 0x0032c0ca01007387 */ /* 0x0087e20000100800 */
[----:B-1----:R-:W-:-:S03]  /*33660*/  MOV R0, R203 ;  /* 0x000000cb00007202 */ /* 0x002fc60000000f00 */
[----:B------:R-:W-:Y:S04]  /*33670*/  STL [R1+0x32c8], R208 ;  /* 0x0032c8d001007387 */ /* 0x000fe80000100800 */
[----:B------:R1:W-:Y:S04]  /*33680*/  STL [R1+0x32bc], R0 ;  /* 0x0032bc0001007387 */ /* 0x0003e80000100800 */
[----:B---3--:R-:W3:Y:S01]  /*33690*/  LDL.LU.64 R202, [R1+0x17b0] ;  /* 0x0017b00001ca7983 */ /* 0x008ee20000300a00 */
[----:B-1----:R-:W-:-:S03]  /*336a0*/  IMAD.MOV.U32 R0, RZ, RZ, R209 ;  /* 0x000000ffff007224 */ /* 0x002fc600078e00d1 */
[----:B----4-:R-:W-:Y:S04]  /*336b0*/  STL [R1+0x32d0], R212 ;  /* 0x0032d0d401007387 */ /* 0x010fe80000100800 */
        /* <DEDUP_REMOVED lines=15> */
[----:B-1----:R-:W-:-:S05]  /*337b0*/  IMAD.MOV.U32 R0, RZ, RZ, R205 ;  /* 0x000000ffff007224 */ /* 0x002fca00078e00cd */
        /* <DEDUP_REMOVED lines=15> */
[----:B------:R2:W-:Y:S02]  /*338b0*/  STL [R1+0x32fc], R0 ;  /* 0x0032fc0001007387 */ /* 0x0005e40000100800 */
[----:B--2---:R-:W-:Y:S02]  /*338c0*/  MOV R0, R201 ;  /* 0x000000c900007202 */ /* 0x004fe40000000f00 */
[----:B------:R-:W-:Y:S04]  /*338d0*/  STL [R1+0x3308], R200 ;  /* 0x003308c801007387 */ /* 0x000fe80000100800 */
[----:B------:R-:W2:Y:S04]  /*338e0*/  LDL.LU.64 R216, [R1+0x1750] ;  /* 0x0017500001d87983 */ /* 0x000ea80000300a00 */
[----:B------:R-:W2:Y:S04]  /*338f0*/  LDL.LU.64 R218, [R1+0x1748] ;  /* 0x0017480001da7983 */ /* 0x000ea80000300a00 */
[----:B------:R3:W-:Y:S02]  /*33900*/  STL [R1+0x3304], R0 ;  /* 0x0033040001007387 */ /* 0x0007e40000100800 */
[----:B---3--:R-:W-:-:S02]  /*33910*/  IMAD.MOV.U32 R0, RZ, RZ, R203 ;  /* 0x000000ffff007224 */ /* 0x008fc400078e00cb */
[----:B------:R1:W-:Y:S04]  /*33920*/  STL [R1+0x3310], R202 ;  /* 0x003310ca01007387 */ /* 0x0003e80000100800 */
[----:B------:R-:W3:Y:S04]  /*33930*/  LDL.LU.64 R200, [R1+0x1740] ;  /* 0x0017400001c87983 */ /* 0x000ee80000300a00 */
[----:B----4-:R-:W-:Y:S04]  /*33940*/  STL [R1+0x3318], R208 ;  /* 0x003318d001007387 */ /* 0x010fe80000100800 */
[----:B------:R4:W-:Y:S04]  /*33950*/  STL [R1+0x330c], R0 ;  /* 0x00330c0001007387 */ /* 0x0009e80000100800 */
[----:B-1----:R-:W3:Y:S01]  /*33960*/  LDL.LU.64 R202, [R1+0x3388] ;  /* 0x0033880001ca7983 */ /* 0x002ee20000300a00 */
[----:B----4-:R-:W-:-:S03]  /*33970*/  IMAD.MOV.U32 R0, RZ, RZ, R209 ;  /* 0x000000ffff007224 */ /* 0x010fc600078e00d1 */
[----:B------:R-:W-:Y:S04]  /*33980*/  STL [R1+0x3320], R190 ;  /* 0x003320be01007387 */ /* 0x000fe80000100800 */
[----:B------:R1:W-:Y:S04]  /*33990*/  STL [R1+0x3314], R0 ;  /* 0x0033140001007387 */ /* 0x0003e80000100800 */
[----:B------:R-:W4:Y:S01]  /*339a0*/  LDL.LU.64 R208, [R1+0x3390] ;  /* 0x0033900001d07983 */ /* 0x000f220000300a00 */
[----:B-1----:R-:W-:-:S03]  /*339b0*/  MOV R0, R191 ;  /* 0x000000bf00007202 */ /* 0x002fc60000000f00 */
[----:B------:R-:W-:Y:S04]  /*339c0*/  STL [R1+0x3328], R210 ;  /* 0x003328d201007387 */ /* 0x000fe80000100800 */
[----:B------:R1:W-:Y:S04]  /*339d0*/  STL [R1+0x331c], R0 ;  /* 0x00331c0001007387 */ /* 0x0003e80000100800 */
[----:B------:R-:W-:Y:S01]  /*339e0*/  STL [R1+0x3330], R192 ;  /* 0x003330c001007387 */ /* 0x000fe20000100800 */
[----:B-1----:R-:W-:-:S05]  /*339f0*/  IMAD.MOV.U32 R0, RZ, RZ, R211 ;  /* 0x000000ffff007224 */ /* 0x002fca00078e00d3 */
[----:B------:R1:W-:Y:S04]  /*33a00*/  STL [R1+0x3324], R0 ;  /* 0x0033240001007387 */ /* 0x0003e80000100800 */
[----:B------:R-:W4:Y:S01]  /*33a10*/  LDL.LU.64 R210, [R1+0x3b80] ;  /* 0x003b800001d27983 */ /* 0x000f220000300a00 */
[----:B-1----:R-:W-:-:S03]  /*33a20*/  IMAD.MOV.U32 R0, RZ, RZ, R193 ;  /* 0x000000ffff007224 */ /* 0x002fc600078e00c1 */
        /* <DEDUP_REMOVED lines=15> */
[----:B-1----:R-:W-:Y:S01]  /*33b20*/  IMAD.MOV.U32 R0, RZ, RZ, R215 ;  /* 0x000000ffff007224 */ /* 0x002fe200078e00d7 */
[----:B------:R-:W1:Y:S04]  /*33b30*/  S2R R3, SR_TID.X ;  /* 0x0000000000037919 */ /* 0x000e680000002100 */
[----:B------:R1:W-:Y:S04]  /*33b40*/  STL [R1+0x3354], R0 ;  /* 0x0033540001007387 */ /* 0x0003e80000100800 */
[----:B------:R-:W-:Y:S01]  /*33b50*/  STL [R1+0x3368], R206 ;  /* 0x003368ce01007387 */ /* 0x000fe20000100800 */
[----:B-1----:R-:W-:-:S05]  /*33b60*/  IMAD.MOV.U32 R0, RZ, RZ, R205 ;  /* 0x000000ffff007224 */ /* 0x002fca00078e00cd */
[----:B------:R1:W-:Y:S02]  /*33b70*/  STL [R1+0x335c], R0 ;  /* 0x00335c0001007387 */ /* 0x0003e40000100800 */
[----:B-1----:R-:W-:Y:S02]  /*33b80*/  MOV R0, R207 ;  /* 0x000000cf00007202 */ /* 0x002fe40000000f00 */
[----:B------:R-:W-:Y:S01]  /*33b90*/  LOP3.LUT R252, R3, 0x1c, RZ, 0xc0, !PT ;  /* 0x0000001c03fc7812 */ /* 0x000fe200078ec0ff */
[----:B--2---:R-:W-:Y:S04]  /*33ba0*/  STL [R1+0x3370], R216 ;  /* 0x003370d801007387 */ /* 0x004fe80000100800 */
[----:B------:R1:W-:Y:S04]  /*33bb0*/  STL [R1+0x3364], R0 ;  /* 0x0033640001007387 */ /* 0x0003e80000100800 */
[----:B------:R-:W-:Y:S01]  /*33bc0*/  STL [R1+0x3378], R218 ;  /* 0x003378da01007387 */ /* 0x000fe20000100800 */
[----:B-1----:R-:W-:-:S05]  /*33bd0*/  IMAD.MOV.U32 R0, RZ, RZ, R217 ;  /* 0x000000ffff007224 */ /* 0x002fca00078e00d9 */
[----:B------:R1:W-:Y:S04]  /*33be0*/  STL [R1+0x336c], R0 ;  /* 0x00336c0001007387 */ /* 0x0003e80000100800 */
[----:B---3--:R-:W-:Y:S01]  /*33bf0*/  STL [R1+0x3380], R200 ;  /* 0x003380c801007387 */ /* 0x008fe20000100800 */
[----:B-1----:R-:W-:-:S05]  /*33c00*/  IMAD.MOV.U32 R0, RZ, RZ, R219 ;  /* 0x000000ffff007224 */ /* 0x002fca00078e00db */
[----:B------:R1:W-:Y:S02]  /*33c10*/  STL [R1+0x3374], R0 ;  /* 0x0033740001007387 */ /* 0x0003e40000100800 */
[----:B-1----:R-:W-:Y:S02]  /*33c20*/  MOV R0, R201 ;  /* 0x000000c900007202 */ /* 0x002fe40000000f00 */
[----:B------:R-:W-:Y:S01]  /*33c30*/  STL [R1+0x3388], R202 ;  /* 0x003388ca01007387 */ /* 0x000fe20000100800 */
[----:B------:R-:W-:-:S03]  /*33c40*/  IMAD.MOV.U32 R6, RZ, RZ, R203 ;  /* 0x000000ffff067224 */ /* 0x000fc600078e00cb */
[----:B------:R1:W-:Y:S04]  /*33c50*/  STL [R1+0x337c], R0 ;  /* 0x00337c0001007387 */ /* 0x0003e80000100800 */
[----:B------:R2:W-:Y:S01]  /*33c60*/  STL [R1+0x3384], R6 ;  /* 0x0033840601007387 */ /* 0x0005e20000100800 */
[C---:B-1----:R-:W-:Y:S02]  /*33c70*/  LOP3.LUT R0, R3.reuse, 0x7, RZ, 0xc0, !PT ;  /* 0x0000000703007812 */ /* 0x042fe400078ec0ff */
[----:B--2---:R-:W-:-:S03]  /*33c80*/  LOP3.LUT R6, R3, 0x3, RZ, 0xc0, !PT ;  /* 0x0000000303067812 */ /* 0x004fc600078ec0ff */
[----:B------:R-:W-:Y:S01]  /*33c90*/  IMAD R0, R0, 0x110, RZ ;  /* 0x0000011000007824 */ /* 0x000fe200078e02ff */
[----:B------:R-:W-:Y:S01]  /*33ca0*/  SHF.L.U32 R3, R3, 0x1, RZ ;  /* 0x0000000103037819 */ /* 0x000fe200000006ff */
[----:B----4-:R-:W-:Y:S01]  /*33cb0*/  IMAD.MOV.U32 R7, RZ, RZ, R209 ;  /* 0x000000ffff077224 */ /* 0x010fe200078e00d1 */
[----:B------:R-:W-:Y:S02]  /*33cc0*/  STL [R1+0x3390], R208 ;  /* 0x003390d001007387 */ /* 0x000fe40000100800 */
[----:B------:R-:W-:Y:S02]  /*33cd0*/  LOP3.LUT R0, R0, 0x30, R3, 0x78, !PT ;  /* 0x0000003000007812 */ /* 0x000fe400078e7803 */
[----:B------:R1:W-:Y:S01]  /*33ce0*/  STL [R1+0x338c], R7 ;  /* 0x00338c0701007387 */ /* 0x0003e20000100800 */
[----:B------:R-:W-:Y:S02]  /*33cf0*/  IMAD R252, R6, 0x820, R252 ;  /* 0x0000082006fc7824 */ /* 0x000fe400078e02fc */
[----:B-1----:R-:W-:Y:S01]  /*33d00*/  IMAD.MOV.U32 R7, RZ, RZ, R211 ;  /* 0x000000ffff077224 */ /* 0x002fe200078e00d3 */
[----:B------:R-:W-:Y:S04]  /*33d10*/  STL [R1+0x3398], R210 ;  /* 0x003398d201007387 */ /* 0x000fe80000100800 */
[----:B------:R1:W-:Y:S04]  /*33d20*/  STL [R1+0x3394], R7 ;  /* 0x0033940701007387 */ /* 0x0003e80000100800 */
[----:B------:R-:W2:Y:S04]  /*33d30*/  LDL.LU.64 R8, [R1+0x4298] ;  /* 0x0042980001087983 */ /* 0x000ea80000300a00 */
[----:B------:R-:W-:Y:S01]  /*33d40*/  STL [R1+0x1720], R0 ;  /* 0x0017200001007387 */ /* 0x000fe20000100800 */
[----:B------:R-:W3:Y:S03]  /*33d50*/  LDC R211, c[0x0][0x23c] ;  /* 0x00008f00ffd37b82 */ /* 0x000ee60000000800 */
[----:B-1----:R-:W4:Y:S04]  /*33d60*/  LDL.LU.64 R6, [R1+0x4290] ;  /* 0x0042900001067983 */ /* 0x002f280000300a00 */
[----:B--2---:R1:W-:Y:S04]  /*33d70*/  STL.64 [R1+0x2718], R8 ;  /* 0x0027180801007387 */ /* 0x0043e80000100a00 */
[----:B-1----:R-:W2:Y:S04]  /*33d80*/  LDL.LU.64 R8, [R1+0x4288] ;  /* 0x0042880001087983 */ /* 0x002ea80000300a00 */
[----:B----4-:R1:W-:Y:S04]  /*33d90*/  STL.64 [R1+0x2710], R6 ;  /* 0x0027100601007387 */ /* 0x0103e80000100a00 */
        /* <DEDUP_REMOVED lines=785> */
[----:B--2---:R-:W-:Y:S04]  /*36eb0*/  STL.64 [R1+0x1ac8], R8 ;  /* 0x001ac80801007387 */ /* 0x004fe80000100a00 */
[----:B------:R-:W-:Y:S04]  /*36ec0*/  STL.64 [R1+0x1ab8], R4 ;  /* 0x001ab80401007387 */ /* 0x000fe80000100a00 */
[----:B----4-:R1:W-:Y:S04]  /*36ed0*/  STL.64 [R1+0x1ac0], R6 ;  /* 0x001ac00601007387 */ /* 0x0103e80000100a00 */
[----:B-1----:R-:W2:Y:S04]  /*36ee0*/  LDL.LU.64 R6, [R1+0x4698] ;  /* 0x0046980001067983 */ /* 0x002ea80000300a00 */
[----:B------:R-:W4:Y:S04]  /*36ef0*/  LDL.LU.64 R4, [R1+0x4690] ;  /* 0x0046900001047983 */ /* 0x000f280000300a00 */
        /* <DEDUP_REMOVED lines=221> */
[----:B----4-:R1:W-:Y:S04]  /*37cd0*/  STL.64 [R1+0x1738], R4 ;  /* 0x0017380401007387 */ /* 0x0103e80000100a00 */
        /* <DEDUP_REMOVED lines=936> */
[----:B---3--:R-:W-:Y:S01]  /*3b760*/  IMAD.SHL.U32 R211, R211, 0x40, RZ ;  /* 0x00000040d3d37824 */ /* 0x008fe200078e00ff */
[----:B------:R-:W-:Y:S01]  /*3b770*/  USHF.R.S32.HI UR8, URZ, 0x1f, UR7 ;  /* 0x0000001f3f087899 */ /* 0x000fe20008011407 */
[----:B------:R-:W-:-:S03]  /*3b780*/  SHF.R.S32.HI R3, RZ, 0x1f, R2 ;  /* 0x0000001fff037819 */ /* 0x000fc60000011402 */
[----:B------:R-:W-:Y:S02]  /*3b790*/  SHF.R.S32.HI R0, RZ, 0x1f, R211 ;  /* 0x0000001fff007819 */ /* 0x000fe400000114d3 */
[C---:B------:R-:W-:Y:S01]  /*3b7a0*/  SHF.L.U64.HI R3, R2.reuse, 0x2, R3 ;  /* 0x0000000202037819 */ /* 0x040fe20000010203 */
[----:B------:R-:W-:Y:S01]  /*3b7b0*/  ULEA.HI UR7, UR8, UR7, URZ, 0x6 ;  /* 0x0000000708077291 */ /* 0x000fe2000f8f303f */
[----:B------:R-:W-:Y:S02]  /*3b7c0*/  SHF.L.U32 R2, R2, 0x2, RZ ;  /* 0x0000000202027819 */ /* 0x000fe400000006ff */
[----:B------:R-:W-:Y:S02]  /*3b7d0*/  SHF.L.U64.HI R0, R211, 0x2, R0 ;  /* 0x00000002d3007819 */ /* 0x000fe40000010200 */
        /* <DEDUP_REMOVED lines=43> */
[----:B------:R-:W-:Y:S01]  /*3ba90*/  CS2R R210, SRZ ;  /* 0x0000000000d27805 */ /* 0x000fe2000001ff00 */
[----:B------:R-:W-:Y:S01]  /*3baa0*/  UMOV UR4, URZ ;  /* 0x0000003f00047c82 */ /* 0x000fe20008000000 */
[----:B------:R-:W-:Y:S01]  /*3bab0*/  UMOV UR9, 0x1 ;  /* 0x0000000100097882 */ /* 0x000fe20000000000 */
[----:B------:R-:W-:Y:S01]  /*3bac0*/  USHF.R.S32.HI UR7, URZ, 0x6, UR7 ;  /* 0x000000063f077899 */ /* 0x000fe20008011407 */
[----:B-1----:R-:W-:-:S11]  /*3bad0*/  UMOV UR8, 0xffffffff ;  /* 0xffffffff00087882 */ /* 0x002fd60000000000 */
.L_x_1:
[----:B------:R-:W2:Y:S01]  /*3bae0*/  LDL.LU.64 R76, [R1+0x13b0] ;  /* 0x0013b000014c7983 */ /* 0x000ea20000300a00 */
[----:B------:R-:W-:-:S04]  /*3baf0*/  DEPBAR.LE SB0, 0x2 ;  /* 0x000080800000791a */ /* 0x000fc80000000000 */
[----:B------:R-:W2:Y:S04]  /*3bb00*/  LDL.LU.64 R78, [R1+0x13b8] ;  /* 0x0013b800014e7983 */ /* 0x000ea80000300a00 */
[----:B------:R-:W3:Y:S04]  /*3bb10*/  LDL.LU.64 R72, [R1+0x13a0] ;  /* 0x0013a00001487983 */ /* 0x000ee80000300a00 */
        /* <DEDUP_REMOVED lines=11> */
[----:B------:R-:W-:Y:S01]  /*3bbd0*/  UIADD3 UR8, UR8, 0x1, URZ ;  /* 0x0000000108087890 */ /* 0x000fe2000fffe03f */
[C---:B-----5:R-:W-:Y:S01]  /*3bbe0*/  LOP3.LUT R27, R252.reuse, 0x20, RZ, 0x3c, !PT ;  /* 0x00000020fc1b7812 */ /* 0x060fe200078e3cff */
[----:B------:R-:W1:Y:S02]  /*3bbf0*/  S2R R4, SR_TID.X ;  /* 0x0000000000047919 */ /* 0x000e640000002100 */
[----:B------:R-:W-:Y:S01]  /*3bc00*/  UISETP.GT.AND UP0, UPT, UR8, 0x1, UPT ;  /* 0x000000010800788c */ /* 0x000fe2000bf04270 */
[C---:B------:R-:W-:Y:S01]  /*3bc10*/  LOP3.LUT R25, R252.reuse, 0x40, RZ, 0x3c, !PT ;  /* 0x00000040fc197812 */ /* 0x040fe200078e3cff */
[----:B------:R-:W-:Y:S02]  /*3bc20*/  STL [R1+0x5878], R208 ;  /* 0x005878d001007387 */ /* 0x000fe40000100800 */
[----:B------:R-:W-:Y:S01]  /*3bc30*/  USEL UR8, UR8, URZ, !UP0 ;  /* 0x0000003f08087287 */ /* 0x000fe2000c000000 */
[----:B------:R-:W-:Y:S01]  /*3bc40*/  LOP3.LUT R24, R252, 0x60, RZ, 0x3c, !PT ;  /* 0x00000060fc187812 */ /* 0x000fe200078e3cff */
[----:B------:R-:W-:Y:S02]  /*3bc50*/  STL [R1+0x5874], R209 ;  /* 0x005874d101007387 */ /* 0x000fe40000100800 */
[----:B------:R-:W-:-:S02]  /*3bc60*/  ULEA UR12, UR8, UR5, 0x11 ;  /* 0x00000005080c7291 */ /* 0x000fc4000f8e883f */
[----:B------:R-:W-:Y:S01]  /*3bc70*/  ULEA UR13, UR8, UR5, 0xe ;  /* 0x00000005080d7291 */ /* 0x000fe2000f8e703f */
[----:B------:R-:W-:Y:S06]  /*3bc80*/  BAR.SYNC.DEFER_BLOCKING 0x0 ;  /* 0x0000000000007b1d */ /* 0x000fec0000010000 */
[----:B------:R-:W-:Y:S04]  /*3bc90*/  STL [R1+0x5870], R210 ;  /* 0x005870d201007387 */ /* 0x000fe80000100800 */
[----:B------:R-:W-:Y:S04]  /*3bca0*/  STL [R1+0x586c], R211 ;  /* 0x00586cd301007387 */ /* 0x000fe80000100800 */
[----:B------:R-:W-:Y:S01]  /*3bcb0*/  STL [R1+0x4838], R2 ;  /* 0x0048380201007387 */ /* 0x000fe20000100800 */
[C---:B-1----:R-:W-:Y:S01]  /*3bcc0*/  IMAD.SHL.U32 R5, R4.reuse, 0x2, RZ ;  /* 0x0000000204057824 */ /* 0x042fe200078e00ff */
[----:B------:R-:W-:-:S02]  /*3bcd0*/  LOP3.LUT R4, R4, 0x7, RZ, 0xc0, !PT ;  /* 0x0000000704047812 */ /* 0x000fc400078ec0ff */
[----:B------:R-:W-:Y:S03]  /*3bce0*/  STL [R1+0x4834], R3 ;  /* 0x0048340301007387 */ /* 0x000fe60000100800 */
[----:B------:R-:W-:Y:S01]  /*3bcf0*/  IMAD R4, R4, 0x110, RZ ;  /* 0x0000011004047824 */ /* 0x000fe200078e02ff */
[----:B------:R-:W-:Y:S04]  /*3bd00*/  LDS R12, [R252+UR12] ;  /* 0x0000000cfc0c7984 */ /* 0x000fe80008000800 */
[----:B------:R-:W-:Y:S01]  /*3bd10*/  LOP3.LUT R4, R4, 0x30, R5, 0x78, !PT ;  /* 0x0000003004047812 */ /* 0x000fe200078e7805 */
[----:B------:R-:W-:Y:S04]  /*3bd20*/  LDS R14, [R252+UR12+0x2000] ;  /* 0x0020000cfc0e7984 */ /* 0x000fe80008000800 */
[----:B------:R-:W-:Y:S04]  /*3bd30*/  LDS R13, [R27+UR12] ;  /* 0x0000000c1b0d7984 */ /* 0x000fe80008000800 */
[----:B------:R-:W-:Y:S04]  /*3bd40*/  LDS R15, [R27+UR12+0x2000] ;  /* 0x0020000c1b0f7984 */ /* 0x000fe80008000800 */
[----:B------:R-:W-:Y:S04]  /*3bd50*/  LDSM.16.M88.4 R40, [R4+UR13+0x40800] ;  /* 0x0408000d0428783b */ /* 0x000fe80008000200 */
[----:B------:R-:W-:Y:S04]  /*3bd60*/  LDSM.16.M88.4 R52, [R4+UR13+0x42000] ;  /* 0x0420000d0434783b */ /* 0x000fe80008000200 */
[----:B------:R-:W-:Y:S04]  /*3bd70*/  LDSM.16.M88.4 R44, [R4+UR13+0x41000] ;  /* 0x0410000d042c783b */ /* 0x000fe80008000200 */
[----:B------:R-:W-:Y:S04]  /*3bd80*/  LDSM.16.M88.4 R48, [R4+UR13+0x41800] ;  /* 0x0418000d0430783b */ /* 0x000fe80008000200 */
[----:B------:R-:W-:Y:S04]  /*3bd90*/  LDSM.16.M88.4 R56, [R4+UR13+0x42800] ;  /* 0x0428000d0438783b */ /* 0x000fe80008000200 */
[----:B------:R-:W1:Y:S04]  /*3bda0*/  LDSM.16.M88.4 R36, [R4+UR13+0x40000] ;  /* 0x0400000d0424783b */ /* 0x000e680008000200 */
[----:B------:R-:W1:Y:S04]  /*3bdb0*/  LDSM.16.M88.4 R60, [R4+UR13+0x43000] ;  /* 0x0430000d043c783b */ /* 0x000e680008000200 */
[----:B------:R-:W1:Y:S04]  /*3bdc0*/  LDSM.16.M88.4 R64, [R4+UR13+0x43800] ;  /* 0x0438000d0440783b */ /* 0x000e680008000200 */
[----:B------:R-:W-:Y:S04]  /*3bdd0*/  STL [R1+0x4830], R0 ;  /* 0x0048300001007387 */ /* 0x000fe80000100800 */
[----:B------:R-:W-:Y:S04]  /*3bde0*/  LDS R8, [R25+UR12] ;  /* 0x0000000c19087984 */ /* 0x000fe80008000800 */
[----:B------:R-:W-:Y:S04]  /*3bdf0*/  LDS R10, [R25+UR12+0x2000] ;  /* 0x0020000c190a7984 */ /* 0x000fe80008000800 */
[----:B------:R-:W-:Y:S04]  /*3be00*/  LDS R9, [R24+UR12] ;  /* 0x0000000c18097984 */ /* 0x000fe80008000800 */
[----:B------:R-:W4:Y:S04]  /*3be10*/  LDS R11, [R24+UR12+0x2000] ;  /* 0x0020000c180b7984 */ /* 0x000f280008000800 */
[----:B------:R-:W-:Y:S04]  /*3be20*/  LDS R4, [R252+UR12+0x80] ;  /* 0x0000800cfc047984 */ /* 0x000fe80008000800 */
[----:B------:R-:W-:Y:S04]  /*3be30*/  LDS R6, [R252+UR12+0x2080] ;  /* 0x0020800cfc067984 */ /* 0x000fe80008000800 */
[----:B-1----:R1:W-:Y:S04]  /*3be40*/  STL [R1+0x5868], R39 ;  /* 0x0058682701007387 */ /* 0x0023e80000100800 */
        /* <DEDUP_REMOVED lines=12> */
[----:B------:R1:W-:Y:S04]  /*3bf10*/  STL [R1+0x585c], R66 ;  /* 0x00585c4201007387 */ /* 0x0003e80000100800 */
[----:B------:R1:W-:Y:S04]  /*3bf20*/  STL [R1+0x5850], R67 ;  /* 0x0058504301007387 */ /* 0x0003e80000100800 */
[----:B------:R-:W-:Y:S04]  /*3bf30*/  LDS R5, [R27+UR12+0x80] ;  /* 0x0000800c1b057984 */ /* 0x000fe80008000800 */
[----:B------:R-:W1:Y:S04]  /*3bf40*/  LDS R7, [R27+UR12+0x2080] ;  /* 0x0020800c1b077984 */ /* 0x000e680008000800 */
[----:B------:R-:W-:Y:S04]  /*3bf50*/  LDS R26, [R252+UR12+0x2380] ;  /* 0x0023800cfc1a7984 */ /* 0x000fe80008000800 */
[----:B------:R-:W-:Y:S04]  /*3bf60*/  LDS R120, [R252+UR12+0x400] ;  /* 0x0004000cfc787984 */ /* 0x000fe80008000800 */
[----:B------:R-:W-:Y:S04]  /*3bf70*/  LDS R122, [R252+UR12+0x2400] ;  /* 0x0024000cfc7a7984 */ /* 0x000fe80008000800 */
[----:B------:R-:W-:Y:S04]  /*3bf80*/  LDS R220, [R252+UR12+0x480] ;  /* 0x0004800cfcdc7984 */ /* 0x000fe80008000800 */
[----:B------:R-:W-:Y:S01]  /*3bf90*/  LDS R222, [R252+UR12+0x2480] ;  /* 0x0024800cfcde7984 */ /* 0x000fe20008000800 */
[C---:B--2---:R-:W-:Y:S06]  /*3bfa0*/  HMMA.1688.F32.TF32 R76, R12.reuse, R36, R76 ;  /* 0x000000240c4c723c */ /* 0x044fec000008104c */
[C---:B---3--:R-:W-:Y:S06]  /*3bfb0*/  HMMA.1688.F32.TF32 R72, R12.reuse, R40, R72 ;  /* 0x000000280c48723c */ /* 0x048fec0000081048 */
[C---:B----4-:R-:W-:Y:S06]  /*3bfc0*/  HMMA.1688.F32.TF32 R68, R12.reuse, R44, R68 ;  /* 0x0000002c0c44723c */ /* 0x050fec0000081044 */
[----:B------:R-:W-:Y:S06]  /*3bfd0*/  HMMA.1688.F32.TF32 R32, R12, R48, R32 ;  /* 0x000000300c20723c */ /* 0x000fec0000081020 */
[----:B------:R-:W-:Y:S01]  /*3bfe0*/  IMAD.MOV.U32 R208, RZ, RZ, R76 ;  /* 0x000000ffffd07224 */ /* 0x000fe200078e004c */
[----:B------:R-:W-:Y:S01]  /*3bff0*/  MOV R209, R77 ;  /* 0x0000004d00d17202 */ /* 0x000fe20000000f00 */
[----:B------:R-:W-:-:S02]  /*3c000*/  IMAD.MOV.U32 R210, RZ, RZ, R78 ;  /* 0x000000ffffd27224 */ /* 0x000fc400078e004e */
[----:B------:R-:W-:Y:S01]  /*3c010*/  IMAD.MOV.U32 R211, RZ, RZ, R79 ;  /* 0x000000ffffd37224 */ /* 0x000fe200078e004f */
[----:B------:R-:W-:Y:S01]  /*3c020*/  STL [R1+0x2c4], R73 ;  /* 0x0002c44901007387 */ /* 0x000fe20000100800 */
[C---:B------:R-:W-:Y:S01]  /*3c030*/  HMMA.1688.F32.TF32 R28, R12.reuse, R52, R28 ;  /* 0x000000340c1c723c */ /* 0x040fe2000008101c */
[----:B-1----:R-:W-:Y:S02]  /*3c040*/  MOV R39, R72 ;  /* 0x0000004800277202 */ /* 0x002fe40000000f00 */
[----:B------:R-:W-:Y:S04]  /*3c050*/  STL.64 [R1+0x2c8], R74 ;  /* 0x0002c84a01007387 */ /* 0x000fe80000100a00 */
[----:B------:R-:W-:Y:S01]  /*3c060*/  STL.64 [R1+0x290], R68 ;  /* 0x0002904401007387 */ /* 0x000fe20000100a00 */
[----:B------:R-:W-:Y:S03]  /*3c070*/  HMMA.1688.F32.TF32 R20, R12, R56, R20 ;  /* 0x000000380c14723c */ /* 0x000fe60000081014 */
[----:B------:R-:W-:Y:S04]  /*3c080*/  STL.64 [R1+0x298], R70 ;  /* 0x0002984601007387 */ /* 0x000fe80000100a00 */
[----:B------:R-:W-:Y:S04]  /*3c090*/  STL.64 [R1+0x280], R32 ;  /* 0x0002802001007387 */ /* 0x000fe80000100a00 */
[----:B------:R-:W-:Y:S04]  /*3c0a0*/  STL.64 [R1+0x288], R34 ;  /* 0x0002882201007387 */ /* 0x000fe80000100a00 */
[----:B------:R-:W-:Y:S01]  /*3c0b0*/  STL.64 [R1+0x270], R28 ;  /* 0x0002701c01007387 */ /* 0x000fe20000100a00 */
[----:B------:R-:W-:-:S02]  /*3c0c0*/  IMAD.MOV.U32 R42, RZ, RZ, R31 ;  /* 0x000000ffff2a7224 */ /* 0x000fc400078e001f */
[----:B------:R-:W-:-:S03]  /*3c0d0*/  IMAD.MOV.U32 R66, RZ, RZ, R30 ;  /* 0x000000ffff427224 */ /* 0x000fc600078e001e */
[----:B------:R1:W-:Y:S01]  /*3c0e0*/  STL [R1+0x5864], R42 ;  /* 0x0058642a01007387 */ /* 0x0003e20000100800 */
[----:B------:R-:W-:Y:S02]  /*3c0f0*/  HMMA.1688.F32.TF32 R16, R12, R60, R16 ;  /* 0x0000003c0c10723c */ /* 0x000fe40000081010 */
[----:B------:R-:W-:Y:S01]  /*3c100*/  MOV R43, R20 ;  /* 0x00000014002b7202 */ /* 0x000fe20000000f00 */
[----:B------:R2:W-:Y:S01]  /*3c110*/  STL [R1+0x5860], R66 ;  /* 0x0058604201007387 */ /* 0x0005e20000100800 */
[----:B------:R-:W-:Y:S01]  /*3c120*/  IMAD.MOV.U32 R67, RZ, RZ, R21 ;  /* 0x000000ffff437224 */ /* 0x000fe200078e0015 */
[----:B------:R-:W-:Y:S01]  /*3c130*/  MOV R63, R23 ;  /* 0x00000017003f7202 */ /* 0x000fe20000000f00 */
[----:B------:R-:W-:Y:S01]  /*3c140*/  IMAD.MOV.U32 R62, RZ, RZ, R22 ;  /* 0x000000ffff3e7224 */ /* 0x000fe200078e0016 */
[----:B------:R-:W3:Y:S04]  /*3c150*/  LDL.LU.64 R20, [R1+0x1030] ;  /* 0x0010300001147983 */ /* 0x000ee80000300a00 */
[----:B------:R-:W3:-:S12]  /*3c160*/  LDL.LU.64 R22, [R1+0x1038] ;  /* 0x0010380001167983 */ /* 0x000ed80000300a00 */
[----:B------:R4:W-:Y:S01]  /*3c170*/  STL.64 [R1+0x250], R16 ;  /* 0x0002501001007387 */ /* 0x0009e20000100a00 */
[----:B-1----:R-:W-:Y:S02]  /*3c180*/  IMAD.MOV.U32 R42, RZ, RZ, R18 ;  /* 0x000000ffff2a7224 */ /* 0x002fe400078e0012 */
[----:B--2---:R-:W-:Y:S01]  /*3c190*/  IMAD.MOV.U32 R66, RZ, RZ, R19 ;  /* 0x000000ffff427224 */ /* 0x004fe200078e0013 */
[----:B----4-:R-:W2:Y:S04]  /*3c1a0*/  LDL.LU.64 R16, [R1+0x1020] ;  /* 0x0010200001107983 */ /* 0x010ea80000300a00 */
[----:B------:R-:W2:Y:S04]  /*3c1b0*/  LDL.LU.64 R18, [R1+0x1028] ;  /* 0x0010280001127983 */ /* 0x000ea80000300a00 */
        /* <DEDUP_REMOVED lines=24> */
[----:B---3--:R-:W-:Y:S03]  /*3c340*/  HMMA.1688.F32.TF32 R12, R12, R64, R20 ;  /* 0x000000400c0c723c */ /* 0x008fe60000081014 */
[----:B------:R-:W3:Y:S04]  /*3c350*/  LDL.LU.64 R20, [R1+0x980] ;  /* 0x0009800001147983 */ /* 0x000ee80000300a00 */
[----:B------:R-:W3:-:S15]  /*3c360*/  LDL.LU.64 R22, [R1+0x988] ;  /* 0x0009880001167983 */ /* 0x000ede0000300a00 */
[----:B------:R-:W-:-:S02]  /*3c370*/  NOP ;  /* 0x0000000000007918 */ /* 0x000fc40000000000 */
[----:B------:R-:W-:Y:S01]  /*3c380*/  MOV R58, R12 ;  /* 0x0000000c003a7202 */ /* 0x000fe20000000f00 */
[----:B------:R-:W-:Y:S01]  /*3c390*/  IMAD.MOV.U32 R59, RZ, RZ, R13 ;  /* 0x000000ffff3b7224 */ /* 0x000fe200078e000d */
[----:B------:R-:W-:Y:S01]  /*3c3a0*/  MOV R46, R15 ;  /* 0x0000000f002e7202 */ /* 0x000fe20000000f00 */
[----:B------:R-:W-:Y:S02]  /*3c3b0*/  IMAD.MOV.U32 R54, RZ, RZ, R14 ;  /* 0x000000ffff367224 */ /* 0x000fe400078e000e */
[----:B--2---:R-:W-:Y:S01]  /*3c3c0*/  HMMA.1688.F32.TF32 R12, R8, R36, R16 ;  /* 0x00000024080c723c */ /* 0x004fe20000081010 */
[----:B------:R-:W2:Y:S04]  /*3c3d0*/  LDL.LU.64 R16, [R1+0x970] ;  /* 0x0009700001107983 */ /* 0x000ea80000300a00 */
[----:B------:R-:W2:-:S15]  /*3c3e0*/  LDL.LU.64 R18, [R1+0x978] ;  /* 0x0009780001127983 */ /* 0x000e9e0000300a00 */
[----:B------:R-:W-:-:S04]  /*3c3f0*/  NOP ;  /* 0x0000000000007918 */ /* 0x000fc80000000000 */
[----:B------:R-:W-:Y:S01]  /*3c400*/  IMAD.MOV.U32 R47, RZ, RZ, R12 ;  /* 0x000000ffff2f7224 */ /* 0x000fe200078e000c */
[----:B------:R-:W-:Y:S01]  /*3c410*/  MOV R51, R14 ;  /* 0x0000000e00337202 */ /* 0x000fe20000000f00 */
[----:B------:R-:W-:Y:S02]  /*3c420*/  IMAD.MOV.U32 R50, RZ, RZ, R13 ;  /* 0x000000ffff327224 */ /* 0x000fe400078e000d */
[----:B------:R-:W-:Y:S01]  /*3c430*/  IMAD.MOV.U32 R55, RZ, RZ, R15 ;  /* 0x000000ffff377224 */ /* 0x000fe200078e000f */
[----:B------:R-:W2:Y:S04]  /*3c440*/  LDL.LU.64 R12, [R1+0x780] ;  /* 0x00078000010c7983 */ /* 0x000ea80000300a00 */
[----:B------:R-:W2:Y:S01]  /*3c450*/  LDL.LU.64 R14, [R1+0x788] ;  /* 0x00078800010e7983 */ /* 0x000ea20000300a00 */
[C---:B----4-:R-:W-:Y:S06]  /*3c460*/  HMMA.1688.F32.TF32 R104, R8.reuse, R40, R104 ;  /* 0x000000280868723c */ /* 0x050fec0000081068 */
[C---:B------:R-:W-:Y:S06]  /*3c470*/  HMMA.1688.F32.TF32 R100, R8.reuse, R44, R100 ;  /* 0x0000002c0864723c */ /* 0x040fec0000081064 */
[C---:B------:R-:W-:Y:S06]  /*3c480*/  HMMA.1688.F32.TF32 R96, R8.reuse, R48, R96 ;  /* 0x000000300860723c */ /* 0x040fec0000081060 */
[C---:B------:R-:W-:Y:S06]  /*3c490*/  HMMA.1688.F32.TF32 R92, R8.reuse, R52, R92 ;  /* 0x00000034085c723c */ /* 0x040fec000008105c */
[C---:B------:R-:W-:Y:S06]  /*3c4a0*/  HMMA.1688.F32.TF32 R88, R8.reuse, R56, R88 ;  /* 0x000000380858723c */ /* 0x040fec0000081058 */
[C---:B------:R-:W-:Y:S06]  /*3c4b0*/  HMMA.1688.F32.TF32 R84, R8.reuse, R60, R84 ;  /* 0x0000003c0854723c */ /* 0x040fec0000081054 */
[----:B------:R-:W-:Y:S06]  /*3c4c0*/  HMMA.1688.F32.TF32 R80, R8, R64, R80 ;  /* 0x000000400850723c */ /* 0x000fec0000081050 */
[C---:B------:R-:W-:Y:S01]  /*3c4d0*/  HMMA.1688.F32.TF32 R8, R4.reuse, R36, R76 ;  /* 0x000000240408723c */ /* 0x040fe2000008104c */
        /* <DEDUP_REMOVED lines=9> */
[C---:B------:R-:W-:Y:S03]  /*3c570*/  HMMA.1688.F32.TF32 R72, R4.reuse, R40, R72 ;  /* 0x000000280448723c */ /* 0x040fe60000081048 */
[----:B------:R-:W-:Y:S04]  /*3c580*/  STL.64 [R1+0x1e8], R90 ;  /* 0x0001e85a01007387 */ /* 0x000fe80000100a00 */
[----:B------:R-:W-:Y:S01]  /*3c590*/  STL.64 [R1+0x1d0], R84 ;  /* 0x0001d05401007387 */ /* 0x000fe20000100a00 */
[C---:B------:R-:W-:Y:S03]  /*3c5a0*/  HMMA.1688.F32.TF32 R68, R4.reuse, R44, R68 ;  /* 0x0000002c0444723c */ /* 0x040fe60000081044 */
[----:B------:R-:W-:Y:S04]  /*3c5b0*/  STL.64 [R1+0x1d8], R86 ;  /* 0x0001d85601007387 */ /* 0x000fe80000100a00 */
[----:B------:R-:W-:Y:S04]  /*3c5c0*/  STL.64 [R1+0x1c0], R80 ;  /* 0x0001c05001007387 */ /* 0x000fe80000100a00 */
[----:B------:R-:W-:Y:S04]  /*3c5d0*/  STL.64 [R1+0x1c8], R82 ;  /* 0x0001c85201007387 */ /* 0x000fe80000100a00 */
[----:B------:R-:W-:Y:S04]  /*3c5e0*/  STL.64 [R1+0x1b0], R8 ;  /* 0x0001b00801007387 */ /* 0x000fe80000100a00 */
[----:B------:R1:W-:Y:S02]  /*3c5f0*/  STL.64 [R1+0x1b8], R10 ;  /* 0x0001b80a01007387 */ /* 0x0003e40000100a00 */
[C---:B-1----:R-:W-:Y:S02]  /*3c600*/  HMMA.1688.F32.TF32 R8, R4.reuse, R48, R32 ;  /* 0x000000300408723c */ /* 0x042fe40000081020 */
[----:B------:R-:W-:Y:S04]  /*3c610*/  STL.64 [R1+0x1a0], R72 ;  /* 0x0001a04801007387 */ /* 0x000fe80000100a00 */
[----:B------:R-:W-:Y:S01]  /*3c620*/  STL.64 [R1+0x1a8], R74 ;  /* 0x0001a84a01007387 */ /* 0x000fe20000100a00 */
[C---:B------:R-:W-:Y:S03]  /*3c630*/  HMMA.1688.F32.TF32 R28, R4.reuse, R52, R28 ;  /* 0x00000034041c723c */ /* 0x040fe6000008101c */
[----:B------:R-:W-:Y:S04]  /*3c640*/  STL.64 [R1+0x190], R68 ;  /* 0x0001904401007387 */ /* 0x000fe80000100a00 */
[----:B------:R-:W-:Y:S09]  /*3c650*/  STL.64 [R1+0x198], R70 ;  /* 0x0001984601007387 */ /* 0x000ff20000100a00 */
[----:B------:R-:W-:Y:S04]  /*3c660*/  STL.64 [R1+0x180], R8 ;  /* 0x0001800801007387 */ /* 0x000fe80000100a00 */
[----:B------:R2:W-:Y:S04]  /*3c670*/  STL.64 [R1+0x188], R10 ;  /* 0x0001880a01007387 */ /* 0x0005e80000100a00 */
[----:B------:R1:W-:Y:S04]  /*3c680*/  STL.64 [R1+0x170], R28 ;  /* 0x0001701c01007387 */ /* 0x0003e80000100a00 */
[----:B------:R4:W-:Y:S01]  /*3c690*/  STL.64 [R1+0x178], R30 ;  /* 0x0001781e01007387 */ /* 0x0009e20000100a00 */
[C---:B---3--:R-:W-:Y:S06]  /*3c6a0*/  HMMA.1688.F32.TF32 R20, R4.reuse, R56, R20 ;  /* 0x000000380414723c */ /* 0x048fec0000081014 */
[----:B--2---:R-:W-:-:S15]  /*3c6b0*/  HMMA.1688.F32.TF32 R8, R4, R60, R16 ;  /* 0x0000003c0408723c */ /* 0x004fde0000081010 */
[----:B------:R-:W-:-:S02]  /*3c6c0*/  NOP ;  /* 0x0000000000007918 */ /* 0x000fc40000000000 */
[----:B------:R2:W-:Y:S04]  /*3c6d0*/  STL.64 [R1+0x160], R20 ;  /* 0x0001601401007387 */ /* 0x0005e80000100a00 */
[----:B------:R3:W-:Y:S04]  /*3c6e0*/  STL.64 [R1+0x168], R22 ;  /* 0x0001681601007387 */ /* 0x0007e80000100a00 */
[----:B------:R-:W3:Y:S04]  /*3c6f0*/  LDL.LU.64 R108, [R1+0x1670] ;  /* 0x00167000016c7983 */ /* 0x000ee80000300a00 */
[----:B------:R-:W-:Y:S04]  /*3c700*/  LDS R16, [R252+UR12+0x180] ;  /* 0x0001800cfc107984 */ /* 0x000fe80008000800 */
[----:B------:R-:W-:Y:S04]  /*3c710*/  LDS R18, [R252+UR12+0x2180] ;  /* 0x0021800cfc127984 */ /* 0x000fe80008000800 */
[----:B------:R-:W-:Y:S01]  /*3c720*/  LDS R17, [R27+UR12+0x180] ;  /* 0x0001800c1b117984 */ /* 0x000fe20008000800 */
[----:B------:R-:W-:Y:S03]  /*3c730*/  HMMA.1688.F32.TF32 R4, R4, R64, R12 ;  /* 0x000000400404723c */ /* 0x000fe6000008100c */
[----:B------:R-:W-:Y:S04]  /*3c740*/  STL.64 [R1+0x150], R8 ;  /* 0x0001500801007387 */ /* 0x000fe80000100a00 */
[----:B------:R-:W-:Y:S04]  /*3c750*/  STL.64 [R1+0x158], R10 ;  /* 0x0001580a01007387 */ /* 0x000fe80000100a00 */
[----:B------:R-:W3:Y:S04]  /*3c760*/  LDL.LU.64 R110, [R1+0x1678] ;  /* 0x00167800016e7983 */ /* 0x000ee80000300a00 */
[----:B------:R-:W-:Y:S04]  /*3c770*/  LDS R8, [R252+UR12+0x100] ;  /* 0x0001000cfc087984 */ /* 0x000fe80008000800 */
[----:B------:R-:W-:Y:S04]  /*3c780*/  LDS R10, [R252+UR12+0x2100] ;  /* 0x0021000cfc0a7984 */ /* 0x000fe80008000800 */
[----:B------:R-:W-:Y:S04]  /*3c790*/  LDS R9, [R27+UR12+0x100] ;  /* 0x0001000c1b097984 */ /* 0x000fe80008000800 */
[----:B------:R-:W-:Y:S04]  /*3c7a0*/  STL.64 [R1+0x140], R4 ;  /* 0x0001400401007387 */ /* 0x000fe80000100a00 */
[----:B------:R-:W-:Y:S04]  /*3c7b0*/  STL.64 [R1+0x148], R6 ;  /* 0x0001480601007387 */ /* 0x000fe80000100a00 */
        /* <DEDUP_REMOVED lines=22> */
[----:B-1----:R-:W3:Y:S04]  /*3c920*/  LDL.LU.64 R28, [R1+0x1300] ;  /* 0x00130000011c7983 */ /* 0x002ee80000300a00 */
[----:B----4-:R-:W4:Y:S04]  /*3c930*/  LDL.LU.64 R30, [R1+0x1308] ;  /* 0x00130800011e7983 */ /* 0x010f280000300a00 */
[----:B--2---:R-:W2:Y:S04]  /*3c940*/  LDL.LU.64 R20, [R1+0x12f0] ;  /* 0x0012f00001147983 */ /* 0x004ea80000300a00 */
[----:B---3--:R-:W2:Y:S04]  /*3c950*/  LDL.LU.64 R22, [R1+0x12f8] ;  /* 0x0012f80001167983 */ /* 0x008ea80000300a00 */
[----:B------:R-:W-:Y:S04]  /*3c960*/  LDS R4, [R25+UR12+0x80] ;  /* 0x0000800c19047984 */ /* 0x000fe80008000800 */
[----:B------:R-:W-:Y:S04]  /*3c970*/  LDS R6, [R25+UR12+0x2080] ;  /* 0x0020800c19067984 */ /* 0x000fe80008000800 */
[----:B------:R-:W-:Y:S04]  /*3c980*/  LDS R5, [R24+UR12+0x80] ;  /* 0x0000800c18057984 */ /* 0x000fe80008000800 */
[----:B------:R-:W1:Y:S04]  /*3c990*/  LDS R7, [R24+UR12+0x2080] ;  /* 0x0020800c18077984 */ /* 0x000e680008000800 */
[----:B------:R-:W3:Y:S04]  /*3c9a0*/  LDS R11, [R27+UR12+0x2100] ;  /* 0x0021000c1b0b7984 */ /* 0x000ee80008000800 */
[----:B------:R-:W-:Y:S04]  /*3c9b0*/  LDS R12, [R25+UR12+0x100] ;  /* 0x0001000c190c7984 */ /* 0x000fe80008000800 */
[----:B------:R-:W-:Y:S04]  /*3c9c0*/  LDS R14, [R25+UR12+0x2100] ;  /* 0x0021000c190e7984 */ /* 0x000fe80008000800 */
[----:B------:R-:W-:Y:S04]  /*3c9d0*/  LDS R13, [R24+UR12+0x100] ;  /* 0x0001000c180d7984 */ /* 0x000fe80008000800 */
[----:B------:R-:W2:Y:S04]  /*3c9e0*/  LDS R15, [R24+UR12+0x2100] ;  /* 0x0021000c180f7984 */ /* 0x000ea80008000800 */
[----:B------:R-:W2:Y:S01]  /*3c9f0*/  LDS R19, [R27+UR12+0x2180] ;  /* 0x0021800c1b137984 */ /* 0x000ea20008000800 */
[C---:B-1----:R-:W-:Y:S06]  /*3ca00*/  HMMA.1688.F32.TF32 R108, R4.reuse, R36, R108 ;  /* 0x00000024046c723c */ /* 0x042fec000008106c */
[C---:B------:R-:W-:Y:S06]  /*3ca10*/  HMMA.1688.F32.TF32 R104, R4.reuse, R40, R104 ;  /* 0x000000280468723c */ /* 0x040fec0000081068 */
[C---:B------:R-:W-:Y:S06]  /*3ca20*/  HMMA.1688.F32.TF32 R100, R4.reuse, R44, R100 ;  /* 0x0000002c0464723c */ /* 0x040fec0000081064 */
[C---:B------:R-:W-:Y:S06]  /*3ca30*/  HMMA.1688.F32.TF32 R96, R4.reuse, R48, R96 ;  /* 0x000000300460723c */ /* 0x040fec0000081060 */
[C---:B------:R-:W-:Y:S06]  /*3ca40*/  HMMA.1688.F32.TF32 R92, R4.reuse, R52, R92 ;  /* 0x00000034045c723c */ /* 0x040fec000008105c */
[C---:B------:R-:W-:Y:S06]  /*3ca50*/  HMMA.1688.F32.TF32 R88, R4.reuse, R56, R88 ;  /* 0x000000380458723c */ /* 0x040fec0000081058 */
[C---:B------:R-:W-:Y:S06]  /*3ca60*/  HMMA.1688.F32.TF32 R84, R4.reuse, R60, R84 ;  /* 0x0000003c0454723c */ /* 0x040fec0000081054 */
[----:B------:R-:W-:Y:S01]  /*3ca70*/  HMMA.1688.F32.TF32 R4, R4, R64, R80 ;  /* 0x000000400404723c */ /* 0x000fe20000081050 */
        /* <DEDUP_REMOVED lines=9> */
[C---:B---3--:R-:W-:Y:S03]  /*3cb10*/  HMMA.1688.F32.TF32 R76, R8.reuse, R36, R76 ;  /* 0x00000024084c723c */ /* 0x048fe6000008104c */
        /* <DEDUP_REMOVED lines=12> */
[----:B------:R-:W-:Y:S03]  /*3cbe0*/  STL.64 [R1+0x5f0], R72 ;  /* 0x0005f04801007387 */ /* 0x000fe60000100a00 */
[C---:B----4-:R-:W-:Y:S01]  /*3cbf0*/  HMMA.1688.F32.TF32 R28, R8.reuse, R52, R28 ;  /* 0x00000034081c723c */ /* 0x050fe2000008101c */
[----:B------:R-:W-:Y:S09]  /*3cc00*/  STL.64 [R1+0x5f8], R74 ;  /* 0x0005f84a01007387 */ /* 0x000ff20000100a00 */
[----:B------:R-:W-:Y:S04]  /*3cc10*/  STL.64 [R1+0x5e0], R4 ;  /* 0x0005e00401007387 */ /* 0x000fe80000100a00 */
[----:B------:R2:W-:Y:S02]  /*3cc20*/  STL.64 [R1+0x5e8], R6 ;  /* 0x0005e80601007387 */ /* 0x0005e40000100a00 */
[C---:B--2---:R-:W-:Y:S02]  /*3cc30*/  HMMA.1688.F32.TF32 R4, R8.reuse, R56, R20 ;  /* 0x000000380804723c */ /* 0x044fe40000081014 */
[----:B------:R1:W-:Y:S04]  /*3cc40*/  STL.64 [R1+0x5d0], R32 ;  /* 0x0005d02001007387 */ /* 0x0003e80000100a00 */
[----:B------:R2:W-:Y:S04]  /*3cc50*/  STL.64 [R1+0x5d8], R34 ;  /* 0x0005d82201007387 */ /* 0x0005e80000100a00 */
[----:B------:R-:W3:Y:S04]  /*3cc60*/  LDL.LU.64 R116, [R1+0x12e0] ;  /* 0x0012e00001747983 */ /* 0x000ee80000300a00 */
[----:B------:R4:W-:Y:S04]  /*3cc70*/  STL.64 [R1+0x5c0], R28 ;  /* 0x0005c01c01007387 */ /* 0x0009e80000100a00 */
[----:B------:R4:W-:Y:S04]  /*3cc80*/  STL.64 [R1+0x5c8], R30 ;  /* 0x0005c81e01007387 */ /* 0x0009e80000100a00 */
[----:B------:R-:W3:Y:S04]  /*3cc90*/  LDL.LU.64 R118, [R1+0x12e8] ;  /* 0x0012e80001767983 */ /* 0x000ee80000300a00 */
[----:B------:R4:W-:Y:S04]  /*3cca0*/  STL.64 [R1+0x5b0], R4 ;  /* 0x0005b00401007387 */ /* 0x0009e80000100a00 */
[----:B------:R4:W-:Y:S04]  /*3ccb0*/  STL.64 [R1+0x5b8], R6 ;  /* 0x0005b80601007387 */ /* 0x0009e80000100a00 */
        /* <DEDUP_REMOVED lines=25> */
[----:B--2---:R-:W2:Y:S04]  /*3ce50*/  LDL.LU.64 R34, [R1+0x928] ;  /* 0x0009280001227983 */ /* 0x004ea80000300a00 */
[----:B----4-:R-:W4:Y:S04]  /*3ce60*/  LDL.LU.64 R28, [R1+0x910] ;  /* 0x00091000011c7983 */ /* 0x010f280000300a00 */
[----:B------:R-:W4:Y:S04]  /*3ce70*/  LDL.LU.64 R30, [R1+0x918] ;  /* 0x00091800011e7983 */ /* 0x000f280000300a00 */
[----:B------:R-:W4:Y:S04]  /*3ce80*/  LDL.LU.64 R20, [R1+0x900] ;  /* 0x0009000001147983 */ /* 0x000f280000300a00 */
[----:B------:R-:W4:Y:S04]  /*3ce90*/  LDL.LU.64 R22, [R1+0x908] ;  /* 0x0009080001167983 */ /* 0x000f280000300a00 */
[----:B------:R-:W4:Y:S04]  /*3cea0*/  LDL.LU.64 R4, [R1+0x8e0] ;  /* 0x0008e00001047983 */ /* 0x000f280000300a00 */
[----:B------:R-:W4:Y:S01]  /*3ceb0*/  LDL.LU.64 R6, [R1+0x8e8] ;  /* 0x0008e80001067983 */ /* 0x000f220000300a00 */
[C---:B---3--:R-:W-:Y:S06]  /*3cec0*/  HMMA.1688.F32.TF32 R116, R8.reuse, R60, R116 ;  /* 0x0000003c0874723c */ /* 0x048fec0000081074 */
[----:B------:R-:W-:Y:S06]  /*3ced0*/  HMMA.1688.F32.TF32 R112, R8, R64, R112 ;  /* 0x000000400870723c */ /* 0x000fec0000081070 */
[C---:B------:R-:W-:Y:S06]  /*3cee0*/  HMMA.1688.F32.TF32 R108, R12.reuse, R36, R108 ;  /* 0x000000240c6c723c */ /* 0x040fec000008106c */
[C---:B------:R-:W-:Y:S05]  /*3cef0*/  HMMA.1688.F32.TF32 R8, R12.reuse, R40, R104 ;  /* 0x000000280c08723c */ /* 0x040fea0000081068 */
        /* <DEDUP_REMOVED lines=15> */
[C---:B------:R-:W-:Y:S01]  /*3cff0*/  HMMA.1688.F32.TF32 R84, R12.reuse, R60, R84 ;  /* 0x0000003c0c54723c */ /* 0x040fe20000081054 */
[----:B------:R-:W-:Y:S09]  /*3d000*/  STL.64 [R1+0x498], R98 ;  /* 0x0004986201007387 */ /* 0x000ff20000100a00 */
[----:B------:R-:W-:Y:S04]  /*3d010*/  STL.64 [R1+0x480], R8 ;  /* 0x0004800801007387 */ /* 0x000fe80000100a00 */
[----:B------:R1:W-:Y:S02]  /*3d020*/  STL.64 [R1+0x488], R10 ;  /* 0x0004880a01007387 */ /* 0x0003e40000100a00 */
[----:B-1----:R-:W-:Y:S02]  /*3d030*/  HMMA.1688.F32.TF32 R8, R12, R64, R80 ;  /* 0x000000400c08723c */ /* 0x002fe40000081050 */
        /* <DEDUP_REMOVED lines=8> */
[C---:B-1----:R-:W-:Y:S02]  /*3d0c0*/  HMMA.1688.F32.TF32 R8, R16.reuse, R44, R68 ;  /* 0x0000002c1008723c */ /* 0x042fe40000081044 */
[----:B------:R-:W-:Y:S04]  /*3d0d0*/  STL.64 [R1+0x3c0], R76 ;  /* 0x0003c04c01007387 */ /* 0x000fe80000100a00 */
[----:B------:R-:W-:Y:S01]  /*3d0e0*/  STL.64 [R1+0x3c8], R78 ;  /* 0x0003c84e01007387 */ /* 0x000fe20000100a00 */
[C---:B--2---:R-:W-:Y:S03]  /*3d0f0*/  HMMA.1688.F32.TF32 R32, R16.reuse, R48, R32 ;  /* 0x000000301020723c */ /* 0x044fe60000081020 */
[----:B------:R-:W-:Y:S04]  /*3d100*/  STL.64 [R1+0x3b0], R12 ;  /* 0x0003b00c01007387 */ /* 0x000fe80000100a00 */
[----:B------:R1:W-:Y:S01]  /*3d110*/  STL.64 [R1+0x3b8], R14 ;  /* 0x0003b80e01007387 */ /* 0x0003e20000100a00 */
[C---:B----4-:R-:W-:Y:S08]  /*3d120*/  HMMA.1688.F32.TF32 R4, R16.reuse, R60, R4 ;  /* 0x0000003c1004723c */ /* 0x050ff00000081004 */
[----:B------:R-:W-:Y:S01]  /*3d130*/  STL.64 [R1+0x3a0], R8 ;  /* 0x0003a00801007387 */ /* 0x000fe20000100a00 */
[C---:B-1----:R-:W-:Y:S03]  /*3d140*/  HMMA.1688.F32.TF32 R12, R16.reuse, R52, R28 ;  /* 0x00000034100c723c */ /* 0x042fe6000008101c */
[----:B------:R1:W-:Y:S03]  /*3d150*/  STL.64 [R1+0x3a8], R10 ;  /* 0x0003a80a01007387 */ /* 0x0003e60000100a00 */
[----:B-1----:R-:W-:Y:S01]  /*3d160*/  HMMA.1688.F32.TF32 R8, R16, R56, R20 ;  /* 0x000000381008723c */ /* 0x002fe20000081014 */
[----:B------:R1:W-:Y:S04]  /*3d170*/  STL.64 [R1+0x390], R32 ;  /* 0x0003902001007387 */ /* 0x0003e80000100a00 */
[----:B------:R2:W-:-:S12]  /*3d180*/  STL.64 [R1+0x398], R34 ;  /* 0x0003982201007387 */ /* 0x0005d80000100a00 */
[----:B------:R-:W-:Y:S04]  /*3d190*/  STL.64 [R1+0x380], R12 ;  /* 0x0003800c01007387 */ /* 0x000fe80000100a00 */
[----:B------:R-:W-:Y:S04]  /*3d1a0*/  STL.64 [R1+0x388], R14 ;  /* 0x0003880e01007387 */ /* 0x000fe80000100a00 */
[----:B------:R-:W3:Y:S04]  /*3d1b0*/  LDL.LU.64 R104, [R1+0x1600] ;  /* 0x0016000001687983 */ /* 0x000ee80000300a00 */
[----:B------:R-:W-:Y:S04]  /*3d1c0*/  LDS R12, [R25+UR12+0x200] ;  /* 0x0002000c190c7984 */ /* 0x000fe80008000800 */
[----:B------:R-:W-:Y:S04]  /*3d1d0*/  STL.64 [R1+0x370], R8 ;  /* 0x0003700801007387 */ /* 0x000fe80000100a00 */
[----:B------:R4:W-:Y:S04]  /*3d1e0*/  STL.64 [R1+0x378], R10 ;  /* 0x0003780a01007387 */ /* 0x0009e80000100a00 */
[----:B------:R-:W3:Y:S04]  /*3d1f0*/  LDL.LU.64 R106, [R1+0x1608] ;  /* 0x00160800016a7983 */ /* 0x000ee80000300a00 */
        /* <DEDUP_REMOVED lines=22> */
[----:B------:R-:W2:Y:S04]  /*3d360*/  LDL.LU.64 R28, [R1+0x12a0] ;  /* 0x0012a000011c7983 */ /* 0x000ea80000300a00 */
[----:B------:R-:W2:Y:S04]  /*3d370*/  LDL.LU.64 R30, [R1+0x12a8] ;  /* 0x0012a800011e7983 */ /* 0x000ea80000300a00 */
[----:B------:R-:W2:Y:S04]  /*3d380*/  LDL.LU.64 R20, [R1+0x1290] ;  /* 0x0012900001147983 */ /* 0x000ea80000300a00 */
[----:B------:R-:W2:Y:S01]  /*3d390*/  LDL.LU.64 R22, [R1+0x1298] ;  /* 0x0012980001167983 */ /* 0x000ea20000300a00 */
[----:B----4-:R-:W-:Y:S03]  /*3d3a0*/  HMMA.1688.F32.TF32 R8, R16, R64, R236 ;  /* 0x000000401008723c */ /* 0x010fe600000810ec */
[----:B------:R-:W-:Y:S04]  /*3d3b0*/  LDS R4, [R25+UR12+0x180] ;  /* 0x0001800c19047984 */ /* 0x000fe80008000800 */
[----:B------:R-:W-:Y:S04]  /*3d3c0*/  LDS R6, [R25+UR12+0x2180] ;  /* 0x0021800c19067984 */ /* 0x000fe80008000800 */
[----:B------:R-:W-:Y:S04]  /*3d3d0*/  LDS R5, [R24+UR12+0x180] ;  /* 0x0001800c18057984 */ /* 0x000fe80008000800 */
[----:B------:R-:W3:Y:S04]  /*3d3e0*/  LDS R7, [R24+UR12+0x2180] ;  /* 0x0021800c18077984 */ /* 0x000ee80008000800 */
[----:B------:R-:W-:Y:S04]  /*3d3f0*/  LDS R14, [R25+UR12+0x2200] ;  /* 0x0022000c190e7984 */ /* 0x000fe80008000800 */
[----:B------:R-:W-:Y:S04]  /*3d400*/  STL.64 [R1+0x2b0], R8 ;  /* 0x0002b00801007387 */ /* 0x000fe80000100a00 */
[----:B------:R-:W-:Y:S04]  /*3d410*/  STL.64 [R1+0x2b8], R10 ;  /* 0x0002b80a01007387 */ /* 0x000fe80000100a00 */
[----:B------:R-:W-:Y:S04]  /*3d420*/  LDS R8, [R252+UR12+0x200] ;  /* 0x0002000cfc087984 */ /* 0x000fe80008000800 */
[----:B------:R-:W-:Y:S04]  /*3d430*/  LDS R10, [R252+UR12+0x2200] ;  /* 0x0022000cfc0a7984 */ /* 0x000fe80008000800 */
[----:B------:R-:W-:Y:S04]  /*3d440*/  LDS R9, [R27+UR12+0x200] ;  /* 0x0002000c1b097984 */ /* 0x000fe80008000800 */
[----:B------:R-:W1:Y:S04]  /*3d450*/  LDS R11, [R27+UR12+0x2200] ;  /* 0x0022000c1b0b7984 */ /* 0x000e680008000800 */
[----:B------:R-:W-:Y:S04]  /*3d460*/  LDS R13, [R24+UR12+0x200] ;  /* 0x0002000c180d7984 */ /* 0x000fe80008000800 */
[----:B------:R-:W4:Y:S04]  /*3d470*/  LDS R15, [R24+UR12+0x2200] ;  /* 0x0022000c180f7984 */ /* 0x000f280008000800 */
[----:B------:R-:W-:Y:S04]  /*3d480*/  LDS R16, [R252+UR12+0x280] ;  /* 0x0002800cfc107984 */ /* 0x000fe80008000800 */
[----:B------:R-:W-:Y:S04]  /*3d490*/  LDS R18, [R252+UR12+0x2280] ;  /* 0x0022800cfc127984 */ /* 0x000fe80008000800 */
[----:B------:R-:W-:Y:S04]  /*3d4a0*/  LDS R17, [R27+UR12+0x280] ;  /* 0x0002800c1b117984 */ /* 0x000fe80008000800 */
[----:B------:R-:W4:Y:S01]  /*3d4b0*/  LDS R19, [R27+UR12+0x2280] ;  /* 0x0022800c1b137984 */ /* 0x000f220008000800 */
[C---:B---3--:R-:W-:Y:S06]  /*3d4c0*/  HMMA.1688.F32.TF32 R104, R4.reuse, R36, R104 ;  /* 0x000000240468723c */ /* 0x048fec0000081068 */
[C---:B------:R-:W-:Y:S06]  /*3d4d0*/  HMMA.1688.F32.TF32 R100, R4.reuse, R40, R100 ;  /* 0x000000280464723c */ /* 0x040fec0000081064 */
[C---:B------:R-:W-:Y:S06]  /*3d4e0*/  HMMA.1688.F32.TF32 R96, R4.reuse, R44, R96 ;  /* 0x0000002c0460723c */ /* 0x040fec0000081060 */
[C---:B------:R-:W-:Y:S06]  /*3d4f0*/  HMMA.1688.F32.TF32 R92, R4.reuse, R48, R92 ;  /* 0x00000030045c723c */ /* 0x040fec000008105c */
[C---:B------:R-:W-:Y:S06]  /*3d500*/  HMMA.1688.F32.TF32 R88, R4.reuse, R52, R88 ;  /* 0x000000340458723c */ /* 0x040fec0000081058 */
[C---:B------:R-:W-:Y:S06]  /*3d510*/  HMMA.1688.F32.TF32 R84, R4.reuse, R56, R84 ;  /* 0x000000380454723c */ /* 0x040fec0000081054 */
[C---:B------:R-:W-:Y:S06]  /*3d520*/  HMMA.1688.F32.TF32 R80, R4.reuse, R60, R80 ;  /* 0x0000003c0450723c */ /* 0x040fec0000081050 */
[----:B------:R-:W-:Y:S01]  /*3d530*/  HMMA.1688.F32.TF32 R76, R4, R64, R76 ;  /* 0x00000040044c723c */ /* 0x000fe2000008104c */
[----:B------:R-:W-:Y:S05]  /*3d540*/  STL.64 [R1+0x700], R104 ;  /* 0x0007006801007387 */ /* 0x000fea0000100a00 */
[C---:B-1----:R-:W-:Y:S01]  /*3d550*/  HMMA.1688.F32.TF32 R72, R8.reuse, R36, R72 ;  /* 0x000000240848723c */ /* 0x042fe20000081048 */
[----:B------:R-:W-:Y:S05]  /*3d560*/  STL.64 [R1+0x708], R106 ;  /* 0x0007086a01007387 */ /* 0x000fea0000100a00 */
        /* <DEDUP_REMOVED lines=10> */
[C---:B--2---:R-:W-:Y:S03]  /*3d610*/  HMMA.1688.F32.TF32 R32, R8.reuse, R44, R32 ;  /* 0x0000002c0820723c */ /* 0x044fe60000081020 */
[----:B------:R-:W-:Y:S04]  /*3d620*/  STL.64 [R1+0x6b8], R86 ;  /* 0x0006b85601007387 */ /* 0x000fe80000100a00 */
[----:B------:R-:W-:Y:S04]  /*3d630*/  STL.64 [R1+0x6a0], R80 ;  /* 0x0006a05001007387 */ /* 0x000fe80000100a00 */
[----:B------:R-:W-:Y:S01]  /*3d640*/  STL.64 [R1+0x6a8], R82 ;  /* 0x0006a85201007387 */ /* 0x000fe20000100a00 */
[C---:B------:R-:W-:Y:S03]  /*3d650*/  HMMA.1688.F32.TF32 R28, R8.reuse, R48, R28 ;  /* 0x00000030081c723c */ /* 0x040fe6000008101c */
[----:B------:R-:W-:Y:S04]  /*3d660*/  STL.64 [R1+0x590], R76 ;  /* 0x0005904c01007387 */ /* 0x000fe80000100a00 */
[----:B------:R-:W-:Y:S04]  /*3d670*/  STL.64 [R1+0x598], R78 ;  /* 0x0005984e01007387 */ /* 0x000fe80000100a00 */
[----:B------:R-:W-:Y:S04]  /*3d680*/  STL.64 [R1+0x580], R72 ;  /* 0x0005804801007387 */ /* 0x000fe80000100a00 */
[----:B------:R-:W-:Y:S04]  /*3d690*/  STL.64 [R1+0x588], R74 ;  /* 0x0005884a01007387 */ /* 0x000fe80000100a00 */
[----:B------:R-:W-:Y:S04]  /*3d6a0*/  STL.64 [R1+0x570], R4 ;  /* 0x0005700401007387 */ /* 0x000fe80000100a00 */
[----:B------:R1:W-:Y:S02]  /*3d6b0*/  STL.64 [R1+0x578], R6 ;  /* 0x0005780601007387 */ /* 0x0003e40000100a00 */
[C---:B-1----:R-:W-:Y:S02]  /*3d6c0*/  HMMA.1688.F32.TF32 R4, R8.reuse, R52, R20 ;  /* 0x000000340804723c */ /* 0x042fe40000081014 */
        /* <DEDUP_REMOVED lines=41> */
[C---:B------:R-:W-:Y:S06]  /*3d960*/  HMMA.1688.F32.TF32 R112, R8.reuse, R60, R112 ;  /* 0x0000003c0870723c */ /* 0x040fec0000081070 */
[----:B------:R-:W-:Y:S06]  /*3d970*/  HMMA.1688.F32.TF32 R108, R8, R64, R108 ;  /* 0x00000040086c723c */ /* 0x000fec000008106c */
        /* <DEDUP_REMOVED lines=23> */
[----:B------:R-:W-:Y:S03]  /*3daf0*/  HMMA.1688.F32.TF32 R76, R12, R64, R76 ;  /* 0x000000400c4c723c */ /* 0x000fe6000008104c */
        /* <DEDUP_REMOVED lines=20> */
[----:B-1----:R-:W3:Y:S04]  /*3dc40*/  LDL.LU.64 R32, [R1+0x1590] ;  /* 0x0015900001207983 */ /* 0x002ee80000300a00 */
[----:B------:R-:W-:Y:S04]  /*3dc50*/  STL.64 [R1+0x300], R8 ;  /* 0x0003000801007387 */ /* 0x000fe80000100a00 */
[----:B------:R-:W-:Y:S04]  /*3dc60*/  STL.64 [R1+0x308], R10 ;  /* 0x0003080a01007387 */ /* 0x000fe80000100a00 */
[----:B--2---:R-:W3:Y:S04]  /*3dc70*/  LDL.LU.64 R34, [R1+0x1598] ;  /* 0x0015980001227983 */ /* 0x004ee80000300a00 */
[----:B------:R-:W-:Y:S04]  /*3dc80*/  STL.64 [R1+0x2f0], R4 ;  /* 0x0002f00401007387 */ /* 0x000fe80000100a00 */
[----:B------:R1:W-:Y:S04]  /*3dc90*/  STL.64 [R1+0x2f8], R6 ;  /* 0x0002f80601007387 */ /* 0x0003e80000100a00 */
[----:B------:R-:W2:Y:S04]  /*3dca0*/  LDL.LU.64 R28, [R1+0x1580] ;  /* 0x00158000011c7983 */ /* 0x000ea80000300a00 */
[----:B------:R-:W2:Y:S01]  /*3dcb0*/  LDL.LU.64 R30, [R1+0x1588] ;  /* 0x00158800011e7983 */ /* 0x000ea20000300a00 */
[C---:B-1----:R-:W-:Y:S03]  /*3dcc0*/  HMMA.1688.F32.TF32 R4, R16.reuse, R60, R244 ;  /* 0x0000003c1004723c */ /* 0x042fe600000810f4 */
[----:B------:R-:W-:Y:S04]  /*3dcd0*/  LDS R8, [R25+UR12+0x280] ;  /* 0x0002800c19087984 */ /* 0x000fe80008000800 */
[----:B------:R-:W-:Y:S04]  /*3dce0*/  LDS R10, [R25+UR12+0x2280] ;  /* 0x0022800c190a7984 */ /* 0x000fe80008000800 */
[----:B------:R-:W-:Y:S04]  /*3dcf0*/  LDS R9, [R24+UR12+0x280] ;  /* 0x0002800c18097984 */ /* 0x000fe80008000800 */
[----:B------:R-:W3:Y:S04]  /*3dd00*/  LDS R11, [R24+UR12+0x2280] ;  /* 0x0022800c180b7984 */ /* 0x000ee80008000800 */
[----:B------:R-:W-:Y:S04]  /*3dd10*/  LDS R244, [R25+UR12+0x300] ;  /* 0x0003000c19f47984 */ /* 0x000fe80008000800 */
[----:B------:R-:W-:Y:S04]  /*3dd20*/  LDS R246, [R25+UR12+0x2300] ;  /* 0x0023000c19f67984 */ /* 0x000fe80008000800 */
[----:B------:R-:W-:Y:S04]  /*3dd30*/  STL.64 [R1+0x2e0], R4 ;  /* 0x0002e00401007387 */ /* 0x000fe80000100a00 */
[----:B------:R1:W-:Y:S04]  /*3dd40*/  STL.64 [R1+0x2e8], R6 ;  /* 0x0002e80601007387 */ /* 0x0003e80000100a00 */
[----:B------:R-:W4:Y:S04]  /*3dd50*/  LDL.LU.64 R76, [R1+0x1570] ;  /* 0x00157000014c7983 */ /* 0x000f280000300a00 */
[----:B------:R-:W4:Y:S01]  /*3dd60*/  LDL.LU.64 R78, [R1+0x1578] ;  /* 0x00157800014e7983 */ /* 0x000f220000300a00 */
[----:B-1----:R-:W-:Y:S03]  /*3dd70*/  HMMA.1688.F32.TF32 R4, R16, R64, R232 ;  /* 0x000000401004723c */ /* 0x002fe600000810e8 */
[----:B------:R-:W-:Y:S04]  /*3dd80*/  LDS R245, [R24+UR12+0x300] ;  /* 0x0003000c18f57984 */ /* 0x000fe80008000800 */
[----:B------:R-:W-:Y:S04]  /*3dd90*/  LDS R247, [R24+UR12+0x2300] ;  /* 0x0023000c18f77984 */ /* 0x000fe80008000800 */
[----:B------:R-:W-:Y:S04]  /*3dda0*/  LDS R25, [R27+UR12+0x380] ;  /* 0x0003800c1b197984 */ /* 0x000fe80008000800 */
[----:B------:R-:W-:Y:S04]  /*3ddb0*/  LDS R24, [R252+UR12+0x380] ;  /* 0x0003800cfc187984 */ /* 0x000fe80008000800 */
[----:B------:R-:W-:Y:S04]  /*3ddc0*/  LDS R232, [R252+UR12+0x580] ;  /* 0x0005800cfce87984 */ /* 0x000fe80008000800 */
[----:B------:R-:W-:Y:S04]  /*3ddd0*/  LDS R234, [R252+UR12+0x2580] ;  /* 0x0025800cfcea7984 */ /* 0x000fe80008000800 */
[----:B------:R-:W-:Y:S04]  /*3dde0*/  STL.64 [R1+0x2a0], R4 ;  /* 0x0002a00401007387 */ /* 0x000fe80000100a00 */
[----:B------:R-:W-:Y:S04]  /*3ddf0*/  STL.64 [R1+0x2a8], R6 ;  /* 0x0002a80601007387 */ /* 0x000fe80000100a00 */
        /* <DEDUP_REMOVED lines=8> */
[----:B------:R-:W-:Y:S04]  /*3de80*/  LDS R4, [R252+UR12+0x300] ;  /* 0x0003000cfc047984 */ /* 0x000fe80008000800 */
[----:B------:R-:W-:Y:S04]  /*3de90*/  LDS R6, [R252+UR12+0x2300] ;  /* 0x0023000cfc067984 */ /* 0x000fe80008000800 */
[----:B------:R-:W-:Y:S04]  /*3dea0*/  LDS R5, [R27+UR12+0x300] ;  /* 0x0003000c1b057984 */ /* 0x000fe80008000800 */
[----:B------:R-:W1:Y:S04]  /*3deb0*/  LDS R7, [R27+UR12+0x2300] ;  /* 0x0023000c1b077984 */ /* 0x000e680008000800 */
[----:B------:R-:W1:Y:S01]  /*3dec0*/  LDS R27, [R27+UR12+0x2380] ;  /* 0x0023800c1b1b7984 */ /* 0x000e620008000800 */
[----:B---3--:R-:W-:Y:S03]  /*3ded0*/  HMMA.1688.F32.TF32 R16, R8, R36, R32 ;  /* 0x000000240810723c */ /* 0x008fe60000081020 */
[----:B------:R-:W3:Y:S04]  /*3dee0*/  LDL.LU.64 R32, [R1+0x16a0] ;  /* 0x0016a00001207983 */ /* 0x000ee80000300a00 */
[----:B------:R-:W3:-:S15]  /*3def0*/  LDL.LU.64 R34, [R1+0x16a8] ;  /* 0x0016a80001227983 */ /* 0x000ede0000300a00 */
[----:B------:R-:W-:-:S01]  /*3df00*/  NOP ;  /* 0x0000000000007918 */ /* 0x000fc20000000000 */
[----:B------:R-:W-:Y:S04]  /*3df10*/  STL.64 [R1+0x690], R16 ;  /* 0x0006901001007387 */ /* 0x000fe80000100a00 */
[----:B------:R2:W-:Y:S02]  /*3df20*/  STL.64 [R1+0x698], R18 ;  /* 0x0006981201007387 */ /* 0x0005e40000100a00 */
[C---:B--2---:R-:W-:Y:S02]  /*3df30*/  HMMA.1688.F32.TF32 R16, R8.reuse, R40, R28 ;  /* 0x000000280810723c */ /* 0x044fe4000008101c */
[----:B------:R-:W1:Y:S04]  /*3df40*/  LDL.LU.64 R28, [R1+0x1260] ;  /* 0x00126000011c7983 */ /* 0x000e680000300a00 */
[----:B------:R-:W1:Y:S01]  /*3df50*/  LDL.LU.64 R30, [R1+0x1268] ;  /* 0x00126800011e7983 */ /* 0x000e620000300a00 */
[----:B----4-:R-:W-:-:S15]  /*3df60*/  HMMA.1688.F32.TF32 R76, R8, R44, R76 ;  /* 0x0000002c084c723c */ /* 0x010fde000008104c */
[----:B------:R-:W-:-:S01]  /*3df70*/  NOP ;  /* 0x0000000000007918 */ /* 0x000fc20000000000 */
[----:B------:R2:W-:Y:S04]  /*3df80*/  STL.64 [R1+0x680], R16 ;  /* 0x0006801001007387 */ /* 0x0005e80000100a00 */
[----:B------:R4:W-:Y:S04]  /*3df90*/  STL.64 [R1+0x688], R18 ;  /* 0x0006881201007387 */ /* 0x0009e80000100a00 */
[----:B--2---:R-:W2:Y:S04]  /*3dfa0*/  LDL.LU.64 R16, [R1+0x1250] ;  /* 0x0012500001107983 */ /* 0x004ea80000300a00 */
[----:B----4-:R-:W2:Y:S04]  /*3dfb0*/  LDL.LU.64 R18, [R1+0x1258] ;  /* 0x0012580001127983 */ /* 0x010ea80000300a00 */
[----:B------:R-:W-:Y:S04]  /*3dfc0*/  STL.64 [R1+0x670], R76 ;  /* 0x0006704c01007387 */ /* 0x000fe80000100a00 */
[----:B------:R4:W-:Y:S02]  /*3dfd0*/  STL.64 [R1+0x678], R78 ;  /* 0x0006784e01007387 */ /* 0x0009e40000100a00 */
[----:B----4-:R-:W-:Y:S02]  /*3dfe0*/  HMMA.1688.F32.TF32 R76, R8, R48, R72 ;  /* 0x00000030084c723c */ /* 0x010fe40000081048 */
[----:B------:R-:W4:Y:S04]  /*3dff0*/  LDL.LU.64 R72, [R1+0x1240] ;  /* 0x0012400001487983 */ /* 0x000f280000300a00 */
[----:B------:R-:W4:-:S15]  /*3e000*/  LDL.LU.64 R74, [R1+0x1248] ;  /* 0x00124800014a7983 */ /* 0x000f1e0000300a00 */
[----:B------:R-:W-:-:S02]  /*3e010*/  NOP ;  /* 0x0000000000007918 */ /* 0x000fc40000000000 */
[----:B------:R-:W-:Y:S04]  /*3e020*/  STL.64 [R1+0x660], R76 ;  /* 0x0006604c01007387 */ /* 0x000fe80000100a00 */
[----:B------:R3:W-:Y:S02]  /*3e030*/  STL.64 [R1+0x668], R78 ;  /* 0x0006684e01007387 */ /* 0x0007e40000100a00 */
[----:B---3--:R-:W-:Y:S02]  /*3e040*/  HMMA.1688.F32.TF32 R76, R8, R52, R12 ;  /* 0x00000034084c723c */ /* 0x008fe4000008100c */
[----:B------:R-:W3:Y:S04]  /*3e050*/  LDL.LU.64 R12, [R1+0x1230] ;  /* 0x00123000010c7983 */ /* 0x000ee80000300a00 */
[----:B------:R-:W3:-:S15]  /*3e060*/  LDL.LU.64 R14, [R1+0x1238] ;  /* 0x00123800010e7983 */ /* 0x000ede0000300a00 */
[----:B------:R-:W-:-:S02]  /*3e070*/  NOP ;  /* 0x0000000000007918 */ /* 0x000fc40000000000 */
[----:B------:R-:W-:Y:S04]  /*3e080*/  STL.64 [R1+0x650], R76 ;  /* 0x0006504c01007387 */ /* 0x000fe80000100a00 */
[----:B------:R1:W-:Y:S02]  /*3e090*/  STL.64 [R1+0x658], R78 ;  /* 0x0006584e01007387 */ /* 0x0003e40000100a00 */
[----:B-1----:R-:W-:Y:S02]  /*3e0a0*/  HMMA.1688.F32.TF32 R76, R8, R56, R68 ;  /* 0x00000038084c723c */ /* 0x002fe40000081044 */
        /* <DEDUP_REMOVED lines=10> */
[----:B------:R-:W-:Y:S01]  /*3e150*/  STL.64 [R1+0x638], R78 ;  /* 0x0006384e01007387 */ /* 0x000fe20000100a00 */
[----:B------:R-:W-:Y:S03]  /*3e160*/  HMMA.1688.F32.TF32 R8, R8, R64, R32 ;  /* 0x000000400808723c */ /* 0x000fe60000081020 */
[----:B------:R-:W3:Y:S04]  /*3e170*/  LDL.LU.64 R32, [R1+0x1690] ;  /* 0x0016900001207983 */ /* 0x000ee80000300a00 */
[----:B------:R-:W3:-:S15]  /*3e180*/  LDL.LU.64 R34, [R1+0x1698] ;  /* 0x0016980001227983 */ /* 0x000ede0000300a00 */
[----:B------:R-:W-:-:S01]  /*3e190*/  NOP ;  /* 0x0000000000007918 */ /* 0x000fc20000000000 */
        /* <DEDUP_REMOVED lines=8> */
[C---:B--2---:R-:W-:Y:S02]  /*3e220*/  HMMA.1688.F32.TF32 R8, R4.reuse, R40, R16 ;  /* 0x000000280408723c */ /* 0x044fe40000081010 */
[----:B------:R-:W2:Y:S04]  /*3e230*/  LDL.LU.64 R16, [R1+0xee0] ;  /* 0x000ee00001107983 */ /* 0x000ea80000300a00 */
[----:B------:R-:W2:Y:S01]  /*3e240*/  LDL.LU.64 R18, [R1+0xee8] ;  /* 0x000ee80001127983 */ /* 0x000ea20000300a00 */
[----:B----4-:R-:W-:-:S15]  /*3e250*/  HMMA.1688.F32.TF32 R72, R4, R44, R72 ;  /* 0x0000002c0448723c */ /* 0x010fde0000081048 */
[----:B------:R-:W-:-:S01]  /*3e260*/  NOP ;  /* 0x0000000000007918 */ /* 0x000fc20000000000 */
[----:B------:R1:W-:Y:S04]  /*3e270*/  STL.64 [R1+0x4f0], R8 ;  /* 0x0004f00801007387 */ /* 0x0003e80000100a00 */
[----:B------:R4:W-:Y:S04]  /*3e280*/  STL.64 [R1+0x4f8], R10 ;  /* 0x0004f80a01007387 */ /* 0x0009e80000100a00 */
[----:B-1----:R-:W2:Y:S04]  /*3e290*/  LDL.LU.64 R8, [R1+0xed0] ;  /* 0x000ed00001087983 */ /* 0x002ea80000300a00 */
[----:B----4-:R-:W4:Y:S04]  /*3e2a0*/  LDL.LU.64 R10, [R1+0xed8] ;  /* 0x000ed800010a7983 */ /* 0x010f280000300a00 */
        /* <DEDUP_REMOVED lines=8> */
[C---:B-1----:R-:W-:Y:S06]  /*3e330*/  HMMA.1688.F32.TF32 R72, R4.reuse, R52, R68 ;  /* 0x000000340448723c */ /* 0x042fec0000081044 */
[----:B------:R-:W-:Y:S01]  /*3e340*/  HMMA.1688.F32.TF32 R68, R4, R56, R20 ;  /* 0x000000380444723c */ /* 0x000fe20000081014 */
[----:B------:R-:W3:-:S15]  /*3e350*/  LDL.LU.64 R20, [R1+0xeb0] ;  /* 0x000eb00001147983 */ /* 0x000ede0000300a00 */
[----:B------:R-:W-:-:S01]  /*3e360*/  NOP ;  /* 0x0000000000007918 */ /* 0x000fc20000000000 */
[----:B------:R1:W-:Y:S04]  /*3e370*/  STL.64 [R1+0x120], R72 ;  /* 0x0001204801007387 */ /* 0x0003e80000100a00 */
[----:B------:R1:W-:Y:S04]  /*3e380*/  STL.64 [R1+0x128], R74 ;  /* 0x0001284a01007387 */ /* 0x0003e80000100a00 */
[----:B------:R-:W3:Y:S04]  /*3e390*/  LDL.LU.64 R22, [R1+0xeb8] ;  /* 0x000eb80001167983 */ /* 0x000ee80000300a00 */
[----:B------:R1:W-:Y:S04]  /*3e3a0*/  STL.64 [R1+0x110], R68 ;  /* 0x0001104401007387 */ /* 0x0003e80000100a00 */
[----:B------:R1:W-:Y:S04]  /*3e3b0*/  STL.64 [R1+0x118], R70 ;  /* 0x0001184601007387 */ /* 0x0003e80000100a00 */
[----:B------:R-:W3:Y:S04]  /*3e3c0*/  LDL.LU.64 R76, [R1+0xea0] ;  /* 0x000ea000014c7983 */ /* 0x000ee80000300a00 */
[----:B------:R-:W3:Y:S01]  /*3e3d0*/  LDL.LU.64 R78, [R1+0xea8] ;  /* 0x000ea800014e7983 */ /* 0x000ee20000300a00 */
[C---:B------:R-:W-:Y:S06]  /*3e3e0*/  HMMA.1688.F32.TF32 R32, R4.reuse, R60, R32 ;  /* 0x0000003c0420723c */ /* 0x040fec0000081020 */
[----:B------:R-:W-:-:S15]  /*3e3f0*/  HMMA.1688.F32.TF32 R4, R4, R64, R28 ;  /* 0x000000400404723c */ /* 0x000fde000008101c */
[----:B------:R-:W-:-:S02]  /*3e400*/  NOP ;  /* 0x0000000000007918 */ /* 0x000fc40000000000 */
[----:B------:R1:W-:Y:S04]  /*3e410*/  STL.64 [R1+0x100], R32 ;  /* 0x0001002001007387 */ /* 0x0003e80000100a00 */
[----:B------:R2:W-:Y:S04]  /*3e420*/  STL.64 [R1+0x108], R34 ;  /* 0x0001082201007387 */ /* 0x0005e80000100a00 */
[----:B-1----:R-:W3:Y:S04]  /*3e430*/  LDL.LU.64 R72, [R1+0xe90] ;  /* 0x000e900001487983 */ /* 0x002ee80000300a00 */
[----:B------:R-:W3:Y:S04]  /*3e440*/  LDL.LU.64 R74, [R1+0xe98] ;  /* 0x000e9800014a7983 */ /* 0x000ee80000300a00 */
[----:B------:R-:W3:Y:S04]  /*3e450*/  LDL.LU.64 R68, [R1+0xe80] ;  /* 0x000e800001447983 */ /* 0x000ee80000300a00 */
[----:B------:R-:W3:Y:S04]  /*3e460*/  LDL.LU.64 R70, [R1+0xe88] ;  /* 0x000e880001467983 */ /* 0x000ee80000300a00 */
[----:B------:R-:W-:Y:S04]  /*3e470*/  STL.64 [R1+0xf0], R4 ;  /* 0x0000f00401007387 */ /* 0x000fe80000100a00 */
[----:B------:R1:W-:Y:S04]  /*3e480*/  STL.64 [R1+0xf8], R6 ;  /* 0x0000f80601007387 */ /* 0x0003e80000100a00 */
[----:B------:R-:W3:Y:S04]  /*3e490*/  LDL.LU.64 R32, [R1+0x8d0] ;  /* 0x0008d00001207983 */ /* 0x000ee80000300a00 */
[----:B--2---:R-:W2:Y:S01]  /*3e4a0*/  LDL.LU.64 R34, [R1+0x8d8] ;  /* 0x0008d80001227983 */ /* 0x004ea20000300a00 */
[C---:B-1----:R-:W-:Y:S06]  /*3e4b0*/  HMMA.1688.F32.TF32 R4, R244.reuse, R36, R16 ;  /* 0x00000024f404723c */ /* 0x042fec0000081010 */
[----:B----4-:R-:W-:-:S15]  /*3e4c0*/  HMMA.1688.F32.TF32 R8, R244, R40, R8 ;  /* 0x00000028f408723c */ /* 0x010fde0000081008 */
[----:B------:R-:W-:-:S02]  /*3e4d0*/  NOP ;  /* 0x0000000000007918 */ /* 0x000fc40000000000 */
[----:B------:R1:W-:Y:S04]  /*3e4e0*/  STL.64 [R1+0xe0], R4 ;  /* 0x0000e00401007387 */ /* 0x0003e80000100a00 */
[----:B------:R4:W-:Y:S04]  /*3e4f0*/  STL.64 [R1+0xe8], R6 ;  /* 0x0000e80601007387 */ /* 0x0009e80000100a00 */
[----:B------:R-:W2:Y:S04]  /*3e500*/  LDL.LU.64 R28, [R1+0x8c0] ;  /* 0x0008c000011c7983 */ /* 0x000ea80000300a00 */
[----:B------:R-:W2:Y:S04]  /*3e510*/  LDL.LU.64 R30, [R1+0x8c8] ;  /* 0x0008c800011e7983 */ /* 0x000ea80000300a00 */
[----:B-1----:R-:W2:Y:S04]  /*3e520*/  LDL.LU.64 R4, [R1+0x8b0] ;  /* 0x0008b00001047983 */ /* 0x002ea80000300a00 */
[----:B----4-:R-:W4:Y:S01]  /*3e530*/  LDL.LU.64 R6, [R1+0x8b8] ;  /* 0x0008b80001067983 */ /* 0x010f220000300a00 */
[----:B---3--:R-:W-:Y:S03]  /*3e540*/  HMMA.1688.F32.TF32 R16, R244, R44, R12 ;  /* 0x0000002cf410723c */ /* 0x008fe6000008100c */
[----:B------:R1:W-:Y:S04]  /*3e550*/  STL.64 [R1+0xd0], R8 ;  /* 0x0000d00801007387 */ /* 0x0003e80000100a00 */
[----:B------:R3:W-:Y:S04]  /*3e560*/  STL.64 [R1+0xd8], R10 ;  /* 0x0000d80a01007387 */ /* 0x0007e80000100a00 */
[----:B-1----:R-:W4:Y:S04]  /*3e570*/  LDL.LU.64 R8, [R1+0x8a0] ;  /* 0x0008a00001087983 */ /* 0x002f280000300a00 */
[----:B---3--:R-:W3:Y:S04]  /*3e580*/  LDL.LU.64 R10, [R1+0x8a8] ;  /* 0x0008a800010a7983 */ /* 0x008ee80000300a00 */
[----:B------:R-:W3:Y:S04]  /*3e590*/  LDL.LU.64 R12, [R1+0x890] ;  /* 0x00089000010c7983 */ /* 0x000ee80000300a00 */
[----:B------:R-:W3:Y:S04]  /*3e5a0*/  LDL.LU.64 R14, [R1+0x898] ;  /* 0x00089800010e7983 */ /* 0x000ee80000300a00 */
[----:B------:R1:W-:Y:S04]  /*3e5b0*/  STL.64 [R1+0xc0], R16 ;  /* 0x0000c01001007387 */ /* 0x0003e80000100a00 */
[----:B------:R1:W-:Y:S04]  /*3e5c0*/  STL.64 [R1+0xc8], R18 ;  /* 0x0000c81201007387 */ /* 0x0003e80000100a00 */
[----:B-1----:R-:W3:Y:S04]  /*3e5d0*/  LDL.LU.64 R16, [R1+0x870] ;  /* 0x0008700001107983 */ /* 0x002ee80000300a00 */
[----:B------:R-:W3:Y:S01]  /*3e5e0*/  LDL.LU.64 R18, [R1+0x878] ;  /* 0x0008780001127983 */ /* 0x000ee20000300a00 */
[----:B------:R-:W-:Y:S06]  /*3e5f0*/  HMMA.1688.F32.TF32 R240, R24, R36, R240 ;  /* 0x0000002418f0723c */ /* 0x000fec00000810f0 */
[C---:B------:R-:W-:Y:S01]  /*3e600*/  HMMA.1688.F32.TF32 R80, R244.reuse, R48, R20 ;  /* 0x00000030f450723c */ /* 0x040fe20000081014 */
[----:B------:R-:W3:Y:S04]  /*3e610*/  LDL.LU.64 R20, [R1+0x860] ;  /* 0x0008600001147983 */ /* 0x000ee80000300a00 */
[----:B------:R-:W3:Y:S01]  /*3e620*/  LDL.LU.64 R22, [R1+0x868] ;  /* 0x0008680001167983 */ /* 0x000ee20000300a00 */
[----:B------:R-:W-:-:S15]  /*3e630*/  HMMA.1688.F32.TF32 R76, R244, R52, R76 ;  /* 0x00000034f44c723c */ /* 0x000fde000008104c */
[----:B------:R-:W-:-:S02]  /*3e640*/  NOP ;  /* 0x0000000000007918 */ /* 0x000fc40000000000 */
[----:B------:R-:W-:Y:S04]  /*3e650*/  STL.64 [R1+0xb0], R80 ;  /* 0x0000b05001007387 */ /* 0x000fe80000100a00 */
[----:B------:R-:W-:Y:S04]  /*3e660*/  STL.64 [R1+0xb8], R82 ;  /* 0x0000b85201007387 */ /* 0x000fe80000100a00 */
[----:B------:R-:W-:Y:S04]  /*3e670*/  STL.64 [R1+0xa0], R76 ;  /* 0x0000a04c01007387 */ /* 0x000fe80000100a00 */
[----:B------:R-:W-:Y:S01]  /*3e680*/  STL.64 [R1+0xa8], R78 ;  /* 0x0000a84e01007387 */ /* 0x000fe20000100a00 */
[C---:B------:R-:W-:Y:S06]  /*3e690*/  HMMA.1688.F32.TF32 R72, R244.reuse, R56, R72 ;  /* 0x00000038f448723c */ /* 0x040fec0000081048 */
[C---:B------:R-:W-:Y:S06]  /*3e6a0*/  HMMA.1688.F32.TF32 R68, R244.reuse, R60, R68 ;  /* 0x0000003cf444723c */ /* 0x040fec0000081044 */
[----:B--2---:R-:W-:Y:S11]  /*3e6b0*/  HMMA.1688.F32.TF32 R244, R244, R64, R32 ;  /* 0x00000040f4f4723c */ /* 0x004ff60000081020 */
[----:B------:R-:W-:Y:S04]  /*3e6c0*/  STL.64 [R1+0x90], R72 ;  /* 0x0000904801007387 */ /* 0x000fe80000100a00 */
[----:B------:R-:W-:Y:S08]  /*3e6d0*/  STL.64 [R1+0x98], R74 ;  /* 0x0000984a01007387 */ /* 0x000ff00000100a00 */
[----:B------:R-:W-:Y:S04]  /*3e6e0*/  STL.64 [R1+0x5660], R246 ;  /* 0x005660f601007387 */ /* 0x000fe80000100a00 */
[----:B------:R-:W-:Y:S01]  /*3e6f0*/  STL.64 [R1+0x80], R68 ;  /* 0x0000804401007387 */ /* 0x000fe20000100a00 */
[C---:B------:R-:W-:Y:S06]  /*3e700*/  HMMA.1688.F32.TF32 R236, R24.reuse, R40, R28 ;  /* 0x0000002818ec723c */ /* 0x040fec000008101c */
[C---:B----4-:R-:W-:Y:S01]  /*3e710*/  HMMA.1688.F32.TF32 R4, R24.reuse, R44, R4 ;  /* 0x0000002c1804723c */ /* 0x050fe20000081004 */
[----:B------:R-:W-:Y:S04]  /*3e720*/  STL.64 [R1+0x88], R70 ;  /* 0x0000884601007387 */ /* 0x000fe80000100a00 */
[----:B------:R-:W-:Y:S01]  /*3e730*/  STL.64 [R1+0x5658], R244 ;  /* 0x005658f401007387 */ /* 0x000fe20000100a00 */
[C---:B---3--:R-:W-:Y:S06]  /*3e740*/  HMMA.1688.F32.TF32 R8, R24.reuse, R48, R8 ;  /* 0x000000301808723c */ /* 0x048fec0000081008 */
[C---:B------:R-:W-:Y:S01]  /*3e750*/  HMMA.1688.F32.TF32 R12, R24.reuse, R52, R12 ;  /* 0x00000034180c723c */ /* 0x040fe2000008100c */
[----:B------:R-:W-:Y:S04]  /*3e760*/  STL.64 [R1+0x5670], R242 ;  /* 0x005670f201007387 */ /* 0x000fe80000100a00 */
[----:B------:R-:W-:Y:S01]  /*3e770*/  STL.64 [R1+0x5668], R240 ;  /* 0x005668f001007387 */ /* 0x000fe20000100a00 */
[----:B------:R-:W-:Y:S03]  /*3e780*/  HMMA.1688.F32.TF32 R16, R24, R56, R16 ;  /* 0x000000381810723c */ /* 0x000fe60000081010 */
        /* <DEDUP_REMOVED lines=10> */
[----:B-1----:R-:W2:Y:S04]  /*3e830*/  LDL.LU.64 R16, [R1+0x1530] ;  /* 0x0015300001107983 */ /* 0x002ea80000300a00 */
        /* <DEDUP_REMOVED lines=8> */
[----:B------:R-:W4:Y:S01]  /*3e8c0*/  LDL.LU.64 R6, [R1+0x14f8] ;  /* 0x0014f80001067983 */ /* 0x000f220000300a00 */
[----:B------:R-:W-:-:S02]  /*3e8d0*/  LOP3.LUT R246, R252, 0x40, RZ, 0x3c, !PT ;  /* 0x00000040fcf67812 */ /* 0x000fc400078e3cff */
[C---:B------:R-:W-:Y:S01]  /*3e8e0*/  LOP3.LUT R247, R252.reuse, 0x60, RZ, 0x3c, !PT ;  /* 0x00000060fcf77812 */ /* 0x040fe200078e3cff */
[C---:B------:R-:W-:Y:S01]  /*3e8f0*/  HMMA.1688.F32.TF32 R20, R24.reuse, R60, R20 ;  /* 0x0000003c1814723c */ /* 0x040fe20000081014 */
[----:B------:R-:W4:Y:S04]  /*3e900*/  LDL.LU.64 R80, [R1+0x14e0] ;  /* 0x0014e00001507983 */ /* 0x000f280000300a00 */
[----:B------:R-:W-:Y:S04]  /*3e910*/  LDS R88, [R246+UR12+0x380] ;  /* 0x0003800cf6587984 */ /* 0x000fe80008000800 */
[----:B------:R-:W-:Y:S04]  /*3e920*/  LDS R90, [R246+UR12+0x2380] ;  /* 0x0023800cf65a7984 */ /* 0x000fe80008000800 */
[----:B------:R-:W-:Y:S04]  /*3e930*/  LDS R89, [R247+UR12+0x380] ;  /* 0x0003800cf7597984 */ /* 0x000fe80008000800 */
[----:B------:R-:W2:Y:S01]  /*3e940*/  LDS R91, [R247+UR12+0x2380] ;  /* 0x0023800cf75b7984 */ /* 0x000ea20008000800 */
[----:B------:R-:W-:Y:S03]  /*3e950*/  HMMA.1688.F32.TF32 R24, R24, R64, R228 ;  /* 0x000000401818723c */ /* 0x000fe600000810e4 */
[----:B------:R-:W4:Y:S04]  /*3e960*/  LDL.LU.64 R82, [R1+0x14e8] ;  /* 0x0014e80001527983 */ /* 0x000f280000300a00 */
[----:B------:R-:W4:Y:S04]  /*3e970*/  LDL.LU.64 R84, [R1+0x1700] ;  /* 0x0017000001547983 */ /* 0x000f280000300a00 */
[----:B------:R-:W4:Y:S04]  /*3e980*/  LDL.LU.64 R86, [R1+0x1708] ;  /* 0x0017080001567983 */ /* 0x000f280000300a00 */
[----:B------:R-:W-:Y:S04]  /*3e990*/  STL.64 [R1+0x56d0], R22 ;  /* 0x0056d01601007387 */ /* 0x000fe80000100a00 */
[----:B------:R-:W-:Y:S04]  /*3e9a0*/  STL.64 [R1+0x56c8], R20 ;  /* 0x0056c81401007387 */ /* 0x000fe80000100a00 */
[----:B------:R-:W-:Y:S04]  /*3e9b0*/  STL.64 [R1+0x56e0], R26 ;  /* 0x0056e01a01007387 */ /* 0x000fe80000100a00 */
[----:B------:R1:W-:Y:S01]  /*3e9c0*/  STL.64 [R1+0x56d8], R24 ;  /* 0x0056d81801007387 */ /* 0x0003e20000100a00 */
[----:B------:R-:W-:-:S03]  /*3e9d0*/  LOP3.LUT R245, R252, 0x20, RZ, 0x3c, !PT ;  /* 0x00000020fcf57812 */ /* 0x000fc600078e3cff */
[----:B------:R-:W-:Y:S04]  /*3e9e0*/  LDS R152, [R246+UR12+0x400] ;  /* 0x0004000cf6987984 */ /* 0x000fe80008000800 */
[----:B------:R-:W-:Y:S04]  /*3e9f0*/  LDS R121, [R245+UR12+0x400] ;  /* 0x0004000cf5797984 */ /* 0x000fe80008000800 */
[----:B------:R-:W1:Y:S04]  /*3ea00*/  LDS R123, [R245+UR12+0x2400] ;  /* 0x0024000cf57b7984 */ /* 0x000e680008000800 */
[----:B------:R-:W-:Y:S04]  /*3ea10*/  LDS R154, [R246+UR12+0x2400] ;  /* 0x0024000cf69a7984 */ /* 0x000fe80008000800 */
[----:B------:R-:W-:Y:S04]  /*3ea20*/  LDS R153, [R247+UR12+0x400] ;  /* 0x0004000cf7997984 */ /* 0x000fe80008000800 */
[----:B------:R-:W1:Y:S04]  /*3ea30*/  LDS R155, [R247+UR12+0x2400] ;  /* 0x0024000cf79b7984 */ /* 0x000e680008000800 */
[----:B------:R-:W-:Y:S04]  /*3ea40*/  LDS R221, [R245+UR12+0x480] ;  /* 0x0004800cf5dd7984 */ /* 0x000fe80008000800 */
[----:B------:R-:W1:Y:S04]  /*3ea50*/  LDS R223, [R245+UR12+0x2480] ;  /* 0x0024800cf5df7984 */ /* 0x000e680008000800 */
[----:B------:R-:W-:Y:S04]  /*3ea60*/  LDS R228, [R246+UR12+0x500] ;  /* 0x0005000cf6e47984 */ /* 0x000fe80008000800 */
[----:B------:R-:W-:Y:S04]  /*3ea70*/  LDS R230, [R246+UR12+0x2500] ;  /* 0x0025000cf6e67984 */ /* 0x000fe80008000800 */
[----:B------:R-:W-:Y:S04]  /*3ea80*/  LDS R229, [R247+UR12+0x500] ;  /* 0x0005000cf7e57984 */ /* 0x000fe80008000800 */
[----:B------:R-:W-:Y:S04]  /*3ea90*/  LDS R231, [R247+UR12+0x2500] ;  /* 0x0025000cf7e77984 */ /* 0x000fe80008000800 */
[----:B------:R-:W-:Y:S04]  /*3eaa0*/  LDS R233, [R245+UR12+0x580] ;  /* 0x0005800cf5e97984 */ /* 0x000fe80008000800 */
[----:B------:R-:W-:Y:S01]  /*3eab0*/  LDS R235, [R245+UR12+0x2580] ;  /* 0x0025800cf5eb7984 */ /* 0x000fe20008000800 */
[C---:B--2---:R-:W-:Y:S03]  /*3eac0*/  HMMA.1688.F32.TF32 R28, R88.reuse, R36, R16 ;  /* 0x00000024581c723c */ /* 0x044fe60000081010 */
[----:B------:R-:W2:Y:S04]  /*3ead0*/  LDL.LU.64 R16, [R1+0x1680] ;  /* 0x0016800001107983 */ /* 0x000ea80000300a00 */
[----:B------:R-:W2:Y:S01]  /*3eae0*/  LDL.LU.64 R18, [R1+0x1688] ;  /* 0x0016880001127983 */ /* 0x000ea20000300a00 */
[C---:B---3--:R-:W-:Y:S06]  /*3eaf0*/  HMMA.1688.F32.TF32 R32, R88.reuse, R40, R12 ;  /* 0x000000285820723c */ /* 0x048fec000008100c */
[C---:B----4-:R-:W-:Y:S09]  /*3eb00*/  HMMA.1688.F32.TF32 R68, R88.reuse, R44, R68 ;  /* 0x0000002c5844723c */ /* 0x050ff20000081044 */
[----:B------:R-:W-:Y:S04]  /*3eb10*/  STL.64 [R1+0x56f0], R30 ;  /* 0x0056f01e01007387 */ /* 0x000fe80000100a00 */
[----:B------:R-:W-:Y:S04]  /*3eb20*/  STL.64 [R1+0x56e8], R28 ;  /* 0x0056e81c01007387 */ /* 0x000fe80000100a00 */
[----:B-1----:R-:W3:Y:S04]  /*3eb30*/  LDL.LU.64 R24, [R1+0x1200] ;  /* 0x0012000001187983 */ /* 0x002ee80000300a00 */
[----:B------:R-:W3:Y:S04]  /*3eb40*/  LDL.LU.64 R26, [R1+0x1208] ;  /* 0x00120800011a7983 */ /* 0x000ee80000300a00 */
[----:B------:R-:W4:Y:S04]  /*3eb50*/  LDL.LU.64 R20, [R1+0x11f0] ;  /* 0x0011f00001147983 */ /* 0x000f280000300a00 */
[----:B------:R-:W4:Y:S04]  /*3eb60*/  LDL.LU.64 R22, [R1+0x11f8] ;  /* 0x0011f80001167983 */ /* 0x000f280000300a00 */
[----:B------:R-:W4:Y:S04]  /*3eb70*/  LDL.LU.64 R12, [R1+0x11e0] ;  /* 0x0011e000010c7983 */ /* 0x000f280000300a00 */
[----:B------:R-:W4:Y:S01]  /*3eb80*/  LDL.LU.64 R14, [R1+0x11e8] ;  /* 0x0011e800010e7983 */ /* 0x000f220000300a00 */
[C---:B------:R-:W-:Y:S03]  /*3eb90*/  HMMA.1688.F32.TF32 R72, R88.reuse, R48, R8 ;  /* 0x000000305848723c */ /* 0x040fe60000081008 */
[----:B------:R-:W-:Y:S04]  /*3eba0*/  STL.64 [R1+0x5700], R34 ;  /* 0x0057002201007387 */ /* 0x000fe80000100a00 */
[----:B------:R-:W-:Y:S04]  /*3ebb0*/  STL.64 [R1+0x56f8], R32 ;  /* 0x0056f82001007387 */ /* 0x000fe80000100a00 */
[----:B------:R-:W-:Y:S04]  /*3ebc0*/  STL.64 [R1+0x5710], R70 ;  /* 0x0057104601007387 */ /* 0x000fe80000100a00 */
[----:B------:R1:W-:Y:S04]  /*3ebd0*/  STL.64 [R1+0x5708], R68 ;  /* 0x0057084401007387 */ /* 0x0003e80000100a00 */
[----:B------:R-:W4:Y:S04]  /*3ebe0*/  LDL.LU.64 R8, [R1+0x11d0] ;  /* 0x0011d00001087983 */ /* 0x000f280000300a00 */
[----:B------:R-:W4:Y:S01]  /*3ebf0*/  LDL.LU.64 R10, [R1+0x11d8] ;  /* 0x0011d800010a7983 */ /* 0x000f220000300a00 */
[C---:B------:R-:W-:Y:S03]  /*3ec00*/  HMMA.1688.F32.TF32 R76, R88.reuse, R52, R4 ;  /* 0x00000034584c723c */ /* 0x040fe60000081004 */
[----:B------:R-:W-:Y:S04]  /*3ec10*/  STL.64 [R1+0x5720], R74 ;  /* 0x0057204a01007387 */ /* 0x000fe80000100a00 */
[----:B------:R-:W-:Y:S04]  /*3ec20*/  STL.64 [R1+0x5718], R72 ;  /* 0x0057184801007387 */ /* 0x000fe80000100a00 */
[----:B------:R-:W4:Y:S04]  /*3ec30*/  LDL.LU.64 R4, [R1+0x11c0] ;  /* 0x0011c00001047983 */ /* 0x000f280000300a00 */
[----:B------:R-:W4:Y:S01]  /*3ec40*/  LDL.LU.64 R6, [R1+0x11c8] ;  /* 0x0011c80001067983 */ /* 0x000f220000300a00 */
[C---:B------:R-:W-:Y:S06]  /*3ec50*/  HMMA.1688.F32.TF32 R80, R88.reuse, R56, R80 ;  /* 0x000000385850723c */ /* 0x040fec0000081050 */
[----:B------:R-:W-:Y:S01]  /*3ec60*/  HMMA.1688.F32.TF32 R84, R88, R60, R84 ;  /* 0x0000003c5854723c */ /* 0x000fe20000081054 */
[----:B------:R-:W-:Y:S04]  /*3ec70*/  STL.64 [R1+0x5730], R78 ;  /* 0x0057304e01007387 */ /* 0x000fe80000100a00 */
[----:B------:R-:W-:-:S12]  /*3ec80*/  STL.64 [R1+0x5728], R76 ;  /* 0x0057284c01007387 */ /* 0x000fd80000100a00 */
[----:B------:R-:W-:Y:S04]  /*3ec90*/  STL.64 [R1+0x5740], R82 ;  /* 0x0057405201007387 */ /* 0x000fe80000100a00 */
[----:B------:R-:W-:Y:S04]  /*3eca0*/  STL.64 [R1+0x5738], R80 ;  /* 0x0057385001007387 */ /* 0x000fe80000100a00 */
[----:B------:R-:W-:Y:S04]  /*3ecb0*/  STL.64 [R1+0x5750], R86 ;  /* 0x0057505601007387 */ /* 0x000fe80000100a00 */
[----:B------:R-:W-:Y:S01]  /*3ecc0*/  STL.64 [R1+0x5748], R84 ;  /* 0x0057485401007387 */ /* 0x000fe20000100a00 */
[----:B--2---:R-:W-:Y:S03]  /*3ecd0*/  HMMA.1688.F32.TF32 R88, R88, R64, R16 ;  /* 0x000000405858723c */ /* 0x004fe60000081010 */
[----:B------:R-:W2:Y:S04]  /*3ece0*/  LDL.LU.64 R16, [R1+0x11b0] ;  /* 0x0011b00001107983 */ /* 0x000ea80000300a00 */
[----:B------:R-:W2:Y:S01]  /*3ecf0*/  LDL.LU.64 R18, [R1+0x11b8] ;  /* 0x0011b80001127983 */ /* 0x000ea20000300a00 */
[C---:B---3--:R-:W-:Y:S06]  /*3ed00*/  HMMA.1688.F32.TF32 R92, R120.reuse, R36, R24 ;  /* 0x00000024785c723c */ /* 0x048fec0000081018 */
[C---:B----4-:R-:W-:Y:S06]  /*3ed10*/  HMMA.1688.F32.TF32 R96, R120.reuse, R40, R20 ;  /* 0x000000287860723c */ /* 0x050fec0000081014 */
[C---:B------:R-:W-:Y:S03]  /*3ed20*/  HMMA.1688.F32.TF32 R100, R120.reuse, R44, R12 ;  /* 0x0000002c7864723c */ /* 0x040fe6000008100c */
[----:B------:R-:W-:Y:S04]  /*3ed30*/  STL.64 [R1+0x5760], R90 ;  /* 0x0057605a01007387 */ /* 0x000fe80000100a00 */
[----:B------:R-:W-:Y:S04]  /*3ed40*/  STL.64 [R1+0x5758], R88 ;  /* 0x0057585801007387 */ /* 0x000fe80000100a00 */
[----:B------:R-:W-:Y:S01]  /*3ed50*/  STL.64 [R1+0x5770], R94 ;  /* 0x0057705e01007387 */ /* 0x000fe20000100a00 */
[C---:B------:R-:W-:Y:S03]  /*3ed60*/  HMMA.1688.F32.TF32 R104, R120.reuse, R48, R8 ;  /* 0x000000307868723c */ /* 0x040fe60000081008 */
[----:B------:R-:W-:Y:S04]  /*3ed70*/  STL.64 [R1+0x5768], R92 ;  /* 0x0057685c01007387 */ /* 0x000fe80000100a00 */
[----:B------:R-:W-:Y:S04]  /*3ed80*/  STL.64 [R1+0x5780], R98 ;  /* 0x0057806201007387 */ /* 0x000fe80000100a00 */
[----:B------:R-:W-:Y:S04]  /*3ed90*/  STL.64 [R1+0x5778], R96 ;  /* 0x0057786001007387 */ /* 0x000fe80000100a00 */
[----:B------:R-:W3:Y:S04]  /*3eda0*/  LDL.LU.64 R12, [R1+0x11a0] ;  /* 0x0011a000010c7983 */ /* 0x000ee80000300a00 */
[----:B------:R-:W3:Y:S04]  /*3edb0*/  LDL.LU.64 R14, [R1+0x11a8] ;  /* 0x0011a800010e7983 */ /* 0x000ee80000300a00 */
[----:B------:R-:W-:Y:S04]  /*3edc0*/  STL [R1+0x5638], R100 ;  /* 0x0056386401007387 */ /* 0x000fe80000100800 */
[----:B------:R4:W-:Y:S04]  /*3edd0*/  STL [R1+0x5634], R101 ;  /* 0x0056346501007387 */ /* 0x0009e80000100800 */
[----:B------:R4:W-:Y:S04]  /*3ede0*/  STL [R1+0x5630], R102 ;  /* 0x0056306601007387 */ /* 0x0009e80000100800 */
[----:B------:R4:W-:Y:S04]  /*3edf0*/  STL [R1+0x562c], R103 ;  /* 0x00562c6701007387 */ /* 0x0009e80000100800 */
[----:B------:R-:W-:Y:S04]  /*3ee00*/  STL [R1+0x5624], R104 ;  /* 0x0056246801007387 */ /* 0x000fe80000100800 */
[----:B------:R-:W-:Y:S04]  /*3ee10*/  STL [R1+0x5620], R105 ;  /* 0x0056206901007387 */ /* 0x000fe80000100800 */
[----:B------:R-:W-:Y:S04]  /*3ee20*/  STL [R1+0x561c], R106 ;  /* 0x00561c6a01007387 */ /* 0x000fe80000100800 */
[----:B------:R-:W-:Y:S04]  /*3ee30*/  STL [R1+0x5618], R107 ;  /* 0x0056186b01007387 */ /* 0x000fe80000100800 */
[----:B-1----:R-:W4:Y:S04]  /*3ee40*/  LDL.LU.64 R68, [R1+0xe70] ;  /* 0x000e700001447983 */ /* 0x002f280000300a00 */
[----:B------:R-:W4:Y:S04]  /*3ee50*/  LDL.LU.64 R70, [R1+0xe78] ;  /* 0x000e780001467983 */ /* 0x000f280000300a00 */
[----:B------:R-:W4:Y:S04]  /*3ee60*/  LDL.LU.64 R8, [R1+0xe60] ;  /* 0x000e600001087983 */ /* 0x000f280000300a00 */
[----:B------:R-:W4:Y:S01]  /*3ee70*/  LDL.LU.64 R10, [R1+0xe68] ;  /* 0x000e6800010a7983 */ /* 0x000f220000300a00 */
[----:B------:R-:W-:Y:S03]  /*3ee80*/  HMMA.1688.F32.TF32 R108, R120, R52, R4 ;  /* 0x00000034786c723c */ /* 0x000fe60000081004 */
[----:B------:R-:W4:Y:S04]  /*3ee90*/  LDL.LU.64 R4, [R1+0xe50] ;  /* 0x000e500001047983 */ /* 0x000f280000300a00 */
[----:B------:R-:W4:-:S15]  /*3eea0*/  LDL.LU.64 R6, [R1+0xe58] ;  /* 0x000e580001067983 */ /* 0x000f1e0000300a00 */
[----:B------:R-:W-:-:S01]  /*3eeb0*/  NOP ;  /* 0x0000000000007918 */ /* 0x000fc20000000000 */
[----:B------:R-:W-:Y:S04]  /*3eec0*/  STL [R1+0x5614], R108 ;  /* 0x0056146c01007387 */ /* 0x000fe80000100800 */
[----:B------:R-:W-:Y:S04]  /*3eed0*/  STL [R1+0x5610], R109 ;  /* 0x0056106d01007387 */ /* 0x000fe80000100800 */
[----:B------:R-:W-:Y:S04]  /*3eee0*/  STL [R1+0x560c], R110 ;  /* 0x00560c6e01007387 */ /* 0x000fe80000100800 */
[----:B------:R-:W-:Y:S04]  /*3eef0*/  STL [R1+0x5608], R111 ;  /* 0x0056086f01007387 */ /* 0x000fe80000100800 */
[----:B------:R-:W4:Y:S04]  /*3ef00*/  LDL.LU.64 R32, [R1+0xe40] ;  /* 0x000e400001207983 */ /* 0x000f280000300a00 */
[----:B------:R-:W4:Y:S04]  /*3ef10*/  LDL.LU.64 R34, [R1+0xe48] ;  /* 0x000e480001227983 */ /* 0x000f280000300a00 */
[----:B------:R-:W4:Y:S04]  /*3ef20*/  LDL.LU.64 R20, [R1+0xe30] ;  /* 0x000e300001147983 */ /* 0x000f280000300a00 */
[----:B------:R-:W4:Y:S04]  /*3ef30*/  LDL.LU.64 R22, [R1+0xe38] ;  /* 0x000e380001167983 */ /* 0x000f280000300a00 */
[----:B------:R-:W4:Y:S04]  /*3ef40*/  LDL.LU.64 R28, [R1+0xe20] ;  /* 0x000e2000011c7983 */ /* 0x000f280000300a00 */
[----:B------:R-:W4:Y:S01]  /*3ef50*/  LDL.LU.64 R30, [R1+0xe28] ;  /* 0x000e2800011e7983 */ /* 0x000f220000300a00 */
[----:B--2---:R-:W-:-:S15]  /*3ef60*/  HMMA.1688.F32.TF32 R112, R120, R56, R16 ;  /* 0x000000387870723c */ /* 0x004fde0000081010 */
[----:B------:R-:W-:-:S08]  /*3ef70*/  NOP ;  /* 0x0000000000007918 */ /* 0x000fd00000000000 */
[----:B------:R-:W-:Y:S04]  /*3ef80*/  STL [R1+0x5644], R112 ;  /* 0x0056447001007387 */ /* 0x000fe80000100800 */
[----:B------:R-:W-:Y:S04]  /*3ef90*/  STL [R1+0x5640], R113 ;  /* 0x0056407101007387 */ /* 0x000fe80000100800 */
[----:B------:R-:W-:Y:S04]  /*3efa0*/  STL [R1+0x563c], R114 ;  /* 0x00563c7201007387 */ /* 0x000fe80000100800 */
[----:B------:R1:W-:Y:S04]  /*3efb0*/  STL [R1+0x5628], R115 ;  /* 0x0056287301007387 */ /* 0x0003e80000100800 */
[----:B------:R-:W2:Y:S04]  /*3efc0*/  LDL.LU.64 R16, [R1+0xe10] ;  /* 0x000e100001107983 */ /* 0x000ea80000300a00 */
[----:B------:R-:W2:Y:S04]  /*3efd0*/  LDL.LU.64 R18, [R1+0xe18] ;  /* 0x000e180001127983 */ /* 0x000ea80000300a00 */
[----:B------:R-:W2:Y:S04]  /*3efe0*/  LDL.LU.64 R24, [R1+0xe00] ;  /* 0x000e000001187983 */ /* 0x000ea80000300a00 */
[----:B------:R-:W2:Y:S01]  /*3eff0*/  LDL.LU.64 R26, [R1+0xe08] ;  /* 0x000e0800011a7983 */ /* 0x000ea20000300a00 */
[C---:B---3--:R-:W-:Y:S03]  /*3f000*/  HMMA.1688.F32.TF32 R116, R120.reuse, R60, R12 ;  /* 0x0000003c7874723c */ /* 0x048fe6000008100c */
[----:B------:R-:W3:Y:S04]  /*3f010*/  LDL.LU.64 R12, [R1+0x840] ;  /* 0x00084000010c7983 */ /* 0x000ee80000300a00 */
[----:B------:R-:W3:Y:S01]  /*3f020*/  LDL.LU.64 R14, [R1+0x848] ;  /* 0x00084800010e7983 */ /* 0x000ee20000300a00 */
[----:B----4-:R-:W-:Y:S06]  /*3f030*/  HMMA.1688.F32.TF32 R120, R120, R64, R68 ;  /* 0x000000407878723c */ /* 0x010fec0000081044 */
[C---:B------:R-:W-:Y:S09]  /*3f040*/  HMMA.1688.F32.TF32 R124, R152.reuse, R36, R8 ;  /* 0x00000024987c723c */ /* 0x040ff20000081008 */
[----:B------:R-:W-:Y:S04]  /*3f050*/  STL [R1+0x5654], R116 ;  /* 0x0056547401007387 */ /* 0x000fe80000100800 */
[----:B------:R-:W-:Y:S04]  /*3f060*/  STL [R1+0x5650], R117 ;  /* 0x0056507501007387 */ /* 0x000fe80000100800 */
[----:B------:R4:W-:Y:S04]  /*3f070*/  STL [R1+0x564c], R118 ;  /* 0x00564c7601007387 */ /* 0x0009e80000100800 */
[----:B------:R4:W-:Y:S04]  /*3f080*/  STL [R1+0x5648], R119 ;  /* 0x0056487701007387 */ /* 0x0009e80000100800 */
[----:B------:R4:W-:Y:S01]  /*3f090*/  STL [R1+0x5604], R123 ;  /* 0x0056047b01007387 */ /* 0x0009e20000100800 */
[C---:B------:R-:W-:Y:S03]  /*3f0a0*/  HMMA.1688.F32.TF32 R128, R152.reuse, R40, R4 ;  /* 0x000000289880723c */ /* 0x040fe60000081004 */
[----:B------:R-:W4:Y:S04]  /*3f0b0*/  LDL.LU.64 R8, [R1+0x820] ;  /* 0x0008200001087983 */ /* 0x000f280000300a00 */
[----:B------:R-:W4:Y:S04]  /*3f0c0*/  LDL.LU.64 R10, [R1+0x828] ;  /* 0x00082800010a7983 */ /* 0x000f280000300a00 */
[----:B------:R-:W-:Y:S04]  /*3f0d0*/  STL [R1+0x5600], R126 ;  /* 0x0056007e01007387 */ /* 0x000fe80000100800 */
[----:B------:R1:W-:Y:S04]  /*3f0e0*/  STL [R1+0x55fc], R127 ;  /* 0x0055fc7f01007387 */ /* 0x0003e80000100800 */
[----:B------:R-:W4:Y:S04]  /*3f0f0*/  LDL.LU.64 R4, [R1+0x620] ;  /* 0x0006200001047983 */ /* 0x000f280000300a00 */
[----:B------:R-:W4:Y:S01]  /*3f100*/  LDL.LU.64 R6, [R1+0x628] ;  /* 0x0006280001067983 */ /* 0x000f220000300a00 */
[C---:B------:R-:W-:Y:S06]  /*3f110*/  HMMA.1688.F32.TF32 R132, R152.reuse, R44, R32 ;  /* 0x0000002c9884723c */ /* 0x040fec0000081020 */
[C---:B------:R-:W-:Y:S06]  /*3f120*/  HMMA.1688.F32.TF32 R136, R152.reuse, R48, R20 ;  /* 0x000000309888723c */ /* 0x040fec0000081014 */
[C---:B------:R-:W-:Y:S01]  /*3f130*/  HMMA.1688.F32.TF32 R140, R152.reuse, R52, R28 ;  /* 0x00000034988c723c */ /* 0x040fe2000008101c */
[----:B------:R1:W-:Y:S10]  /*3f140*/  STL [R1+0x55f8], R131 ;  /* 0x0055f88301007387 */ /* 0x0003f40000100800 */
[----:B------:R-:W-:Y:S04]  /*3f150*/  STL.64 [R1+0x5790], R134 ;  /* 0x0057908601007387 */ /* 0x000fe80000100a00 */
[----:B------:R-:W-:Y:S04]  /*3f160*/  STL.64 [R1+0x5788], R132 ;  /* 0x0057888401007387 */ /* 0x000fe80000100a00 */
[----:B------:R-:W4:Y:S04]  /*3f170*/  LDL.LU.64 R20, [R1+0x7a0] ;  /* 0x0007a00001147983 */ /* 0x000f280000300a00 */
[----:B------:R-:W4:Y:S04]  /*3f180*/  LDL.LU.64 R22, [R1+0x7a8] ;  /* 0x0007a80001167983 */ /* 0x000f280000300a00 */
[----:B------:R-:W-:Y:S04]  /*3f190*/  STL.64 [R1+0x57a0], R138 ;  /* 0x0057a08a01007387 */ /* 0x000fe80000100a00 */
[----:B------:R-:W-:Y:S04]  /*3f1a0*/  STL.64 [R1+0x5798], R136 ;  /* 0x0057988801007387 */ /* 0x000fe80000100a00 */
[----:B------:R-:W-:Y:S04]  /*3f1b0*/  STL.64 [R1+0x57b0], R142 ;  /* 0x0057b08e01007387 */ /* 0x000fe80000100a00 */
[----:B------:R-:W-:Y:S01]  /*3f1c0*/  STL.64 [R1+0x57a8], R140 ;  /* 0x0057a88c01007387 */ /* 0x000fe20000100a00 */
[C---:B--2---:R-:W-:Y:S03]  /*3f1d0*/  HMMA.1688.F32.TF32 R144, R152.reuse, R56, R16 ;  /* 0x000000389890723c */ /* 0x044fe60000081010 */
[----:B------:R-:W2:Y:S04]  /*3f1e0*/  LDL.LU.64 R16, [R1+0x7b0] ;  /* 0x0007b00001107983 */ /* 0x000ea80000300a00 */
[----:B------:R-:W2:Y:S01]  /*3f1f0*/  LDL.LU.64 R18, [R1+0x7b8] ;  /* 0x0007b80001127983 */ /* 0x000ea20000300a00 */
[----:B------:R-:W-:-:S15]  /*3f200*/  HMMA.1688.F32.TF32 R148, R152, R60, R24 ;  /* 0x0000003c9894723c */ /* 0x000fde0000081018 */
[----:B------:R-:W-:Y:S04]  /*3f210*/  STL.64 [R1+0x57c0], R146 ;  /* 0x0057c09201007387 */ /* 0x000fe80000100a00 */
[----:B------:R-:W-:Y:S04]  /*3f220*/  STL.64 [R1+0x57b8], R144 ;  /* 0x0057b89001007387 */ /* 0x000fe80000100a00 */
[----:B------:R-:W-:Y:S04]  /*3f230*/  STL.64 [R1+0x57d0], R150 ;  /* 0x0057d09601007387 */ /* 0x000fe80000100a00 */
[----:B------:R-:W-:Y:S01]  /*3f240*/  STL.64 [R1+0x57c8], R148 ;  /* 0x0057c89401007387 */ /* 0x000fe20000100a00 */
[----:B---3--:R-:W-:Y:S03]  /*3f250*/  HMMA.1688.F32.TF32 R152, R152, R64, R12 ;  /* 0x000000409898723c */ /* 0x008fe6000008100c */
[----:B------:R-:W3:Y:S04]  /*3f260*/  LDL.LU.64 R12, [R1+0x7c0] ;  /* 0x0007c000010c7983 */ /* 0x000ee80000300a00 */
[----:B------:R-:W3:-:S15]  /*3f270*/  LDL.LU.64 R14, [R1+0x7c8] ;  /* 0x0007c800010e7983 */ /* 0x000ede0000300a00 */
[----:B------:R-:W-:-:S01]  /*3f280*/  NOP ;  /* 0x0000000000007918 */ /* 0x000fc20000000000 */
[----:B------:R-:W-:Y:S04]  /*3f290*/  STL.64 [R1+0x57e0], R154 ;  /* 0x0057e09a01007387 */ /* 0x000fe80000100a00 */
[----:B------:R-:W-:Y:S01]  /*3f2a0*/  STL.64 [R1+0x57d8], R152 ;  /* 0x0057d89801007387 */ /* 0x000fe20000100a00 */
[C---:B----4-:R-:W-:Y:S03]  /*3f2b0*/  HMMA.1688.F32.TF32 R156, R220.reuse, R36, R8 ;  /* 0x00000024dc9c723c */ /* 0x050fe60000081008 */
[----:B------:R-:W4:Y:S04]  /*3f2c0*/  LDL.LU.64 R8, [R1+0x7f0] ;  /* 0x0007f00001087983 */ /* 0x000f280000300a00 */
[----:B------:R-:W4:Y:S01]  /*3f2d0*/  LDL.LU.64 R10, [R1+0x7f8] ;  /* 0x0007f800010a7983 */ /* 0x000f220000300a00 */
[----:B------:R-:W-:-:S15]  /*3f2e0*/  HMMA.1688.F32.TF32 R4, R220, R40, R4 ;  /* 0x00000028dc04723c */ /* 0x000fde0000081004 */
[----:B------:R-:W-:Y:S04]  /*3f2f0*/  STL.64 [R1+0x57f0], R158 ;  /* 0x0057f09e01007387 */ /* 0x000fe80000100a00 */
[----:B------:R-:W-:Y:S05]  /*3f300*/  STL.64 [R1+0x57e8], R156 ;  /* 0x0057e89c01007387 */ /* 0x000fea0000100a00 */
[----:B------:R-:W-:Y:S01]  /*3f310*/  IMAD.MOV.U32 R101, RZ, RZ, R4 ;  /* 0x000000ffff657224 */ /* 0x000fe200078e0004 */
[----:B------:R-:W-:Y:S01]  /*3f320*/  MOV R102, R5 ;  /* 0x0000000500667202 */ /* 0x000fe20000000f00 */
[----:B------:R-:W-:Y:S01]  /*3f330*/  IMAD.MOV.U32 R103, RZ, RZ, R6 ;  /* 0x000000ffff677224 */ /* 0x000fe200078e0006 */
[----:B------:R-:W4:Y:S01]  /*3f340*/  LDL.LU.64 R4, [R1+0x810] ;  /* 0x0008100001047983 */ /* 0x000f220000300a00 */
[----:B-1----:R-:W-:-:S03]  /*3f350*/  IMAD.MOV.U32 R115, RZ, RZ, R7 ;  /* 0x000000ffff737224 */ /* 0x002fc600078e0007 */
[----:B------:R-:W4:Y:S01]  /*3f360*/  LDL.LU.64 R6, [R1+0x818] ;  /* 0x0008180001067983 */ /* 0x000f220000300a00 */
[----:B------:R-:W-:Y:S03]  /*3f370*/  HMMA.1688.F32.TF32 R20, R220, R44, R20 ;  /* 0x0000002cdc14723c */ /* 0x000fe60000081014 */
[----:B------:R-:W-:-:S15]  /*3f380*/  STL.64 [R1+0x5810], R102 ;  /* 0x0058106601007387 */ /* 0x000fde0000100a00 */
[----:B------:R-:W-:-:S06]  /*3f390*/  NOP ;  /* 0x0000000000007918 */ /* 0x000fcc0000000000 */
[----:B------:R-:W-:Y:S01]  /*3f3a0*/  MOV R100, R23 ;  /* 0x0000001700647202 */ /* 0x000fe20000000f00 */
[----:B------:R-:W-:Y:S01]  /*3f3b0*/  IMAD.MOV.U32 R114, RZ, RZ, R22 ;  /* 0x000000ffff727224 */ /* 0x000fe200078e0016 */
[----:B------:R-:W-:Y:S01]  /*3f3c0*/  MOV R112, R20 ;  /* 0x0000001400707202 */ /* 0x000fe20000000f00 */
[----:B------:R-:W-:Y:S02]  /*3f3d0*/  IMAD.MOV.U32 R113, RZ, RZ, R21 ;  /* 0x000000ffff717224 */ /* 0x000fe400078e0015 */
[----:B------:R-:W-:Y:S04]  /*3f3e0*/  STL.64 [R1+0x5808], R100 ;  /* 0x0058086401007387 */ /* 0x000fe80000100a00 */
[----:B------:R-:W-:Y:S04]  /*3f3f0*/  STL.64 [R1+0x5800], R114 ;  /* 0x0058007201007387 */ /* 0x000fe80000100a00 */
[----:B------:R-:W-:Y:S01]  /*3f400*/  STL.64 [R1+0x57f8], R112 ;  /* 0x0057f87001007387 */ /* 0x000fe20000100a00 */
[----:B--2---:R-:W-:-:S15]  /*3f410*/  HMMA.1688.F32.TF32 R16, R220, R48, R16 ;  /* 0x00000030dc10723c */ /* 0x004fde0000081010 */
[----:B------:R-:W-:-:S09]  /*3f420*/  NOP ;  /* 0x0000000000007918 */ /* 0x000fd20000000000 */
[----:B------:R-:W-:Y:S01]  /*3f430*/  MOV R118, R18 ;  /* 0x0000001200767202 */ /* 0x000fe20000000f00 */
[----:B------:R-:W-:Y:S02]  /*3f440*/  IMAD.MOV.U32 R119, RZ, RZ, R19 ;  /* 0x000000ffff777224 */ /* 0x000fe400078e0013 */
[----:B------:R-:W-:Y:S02]  /*3f450*/  IMAD.MOV.U32 R116, RZ, RZ, R16 ;  /* 0x000000ffff747224 */ /* 0x000fe400078e0010 */
[----:B------:R-:W-:Y:S01]  /*3f460*/  IMAD.MOV.U32 R117, RZ, RZ, R17 ;  /* 0x000000ffff757224 */ /* 0x000fe200078e0011 */
[----:B------:R-:W-:Y:S04]  /*3f470*/  STL.64 [R1+0x5820], R118 ;  /* 0x0058207601007387 */ /* 0x000fe80000100a00 */
[----:B------:R-:W-:Y:S04]  /*3f480*/  STL.64 [R1+0x5818], R116 ;  /* 0x0058187401007387 */ /* 0x000fe80000100a00 */
[----:B------:R-:W2:Y:S04]  /*3f490*/  LDL.LU.64 R24, [R1+0x14d0] ;  /* 0x0014d00001187983 */ /* 0x000ea80000300a00 */
[----:B------:R-:W2:Y:S01]  /*3f4a0*/  LDL.LU.64 R26, [R1+0x14d8] ;  /* 0x0014d800011a7983 */ /* 0x000ea20000300a00 */
[----:B---3--:R-:W-:Y:S03]  /*3f4b0*/  HMMA.1688.F32.TF32 R12, R220, R52, R12 ;  /* 0x00000034dc0c723c */ /* 0x008fe6000008100c */
[----:B------:R-:W3:Y:S04]  /*3f4c0*/  LDL.LU.64 R16, [R1+0x14c0] ;  /* 0x0014c00001107983 */ /* 0x000ee80000300a00 */
[----:B------:R-:W3:-:S15]  /*3f4d0*/  LDL.LU.64 R18, [R1+0x14c8] ;  /* 0x0014c80001127983 */ /* 0x000ede0000300a00 */
[----:B------:R-:W-:-:S02]  /*3f4e0*/  NOP ;  /* 0x0000000000007918 */ /* 0x000fc40000000000 */
[----:B------:R-:W-:Y:S01]  /*3f4f0*/  IMAD.MOV.U32 R104, RZ, RZ, R12 ;  /* 0x000000ffff687224 */ /* 0x000fe200078e000c */
[----:B------:R-:W-:Y:S01]  /*3f500*/  MOV R105, R13 ;  /* 0x0000000d00697202 */ /* 0x000fe20000000f00 */
[----:B------:R-:W-:Y:S01]  /*3f510*/  IMAD.MOV.U32 R106, RZ, RZ, R14 ;  /* 0x000000ffff6a7224 */ /* 0x000fe200078e000e */
[----:B------:R-:W3:Y:S01]  /*3f520*/  LDL.LU.64 R12, [R1+0x14b0] ;  /* 0x0014b000010c7983 */ /* 0x000ee20000300a00 */
[----:B------:R-:W-:-:S03]  /*3f530*/  IMAD.MOV.U32 R107, RZ, RZ, R15 ;  /* 0x000000ffff6b7224 */ /* 0x000fc600078e000f */
[----:B------:R-:W3:Y:S04]  /*3f540*/  LDL.LU.64 R14, [R1+0x14b8] ;  /* 0x0014b800010e7983 */ /* 0x000ee80000300a00 */
[----:B------:R-:W3:Y:S04]  /*3f550*/  LDL.LU.64 R20, [R1+0x14a0] ;  /* 0x0014a00001147983 */ /* 0x000ee80000300a00 */
[----:B------:R-:W3:Y:S01]  /*3f560*/  LDL.LU.64 R22, [R1+0x14a8] ;  /* 0x0014a80001167983 */ /* 0x000ee20000300a00 */
[C---:B----4-:R-:W-:Y:S06]  /*3f570*/  HMMA.1688.F32.TF32 R8, R220.reuse, R56, R8 ;  /* 0x00000038dc08723c */ /* 0x050fec0000081008 */
[----:B------:R-:W-:-:S15]  /*3f580*/  HMMA.1688.F32.TF32 R4, R220, R60, R4 ;  /* 0x0000003cdc04723c */ /* 0x000fde0000081004 */
[----:B------:R-:W-:-:S03]  /*3f590*/  NOP ;  /* 0x0000000000007918 */ /* 0x000fc60000000000 */
[----:B------:R-:W-:Y:S01]  /*3f5a0*/  MOV R108, R8 ;  /* 0x00000008006c7202 */ /* 0x000fe20000000f00 */
[----:B------:R-:W-:Y:S01]  /*3f5b0*/  IMAD.MOV.U32 R109, RZ, RZ, R9 ;  /* 0x000000ffff6d7224 */ /* 0x000fe200078e0009 */
[----:B------:R-:W-:Y:S01]  /*3f5c0*/  MOV R111, R11 ;  /* 0x0000000b006f7202 */ /* 0x000fe20000000f00 */
[----:B------:R-:W-:Y:S01]  /*3f5d0*/  IMAD.MOV.U32 R110, RZ, RZ, R10 ;  /* 0x000000ffff6e7224 */ /* 0x000fe200078e000a */
[----:B------:R-:W4:Y:S04]  /*3f5e0*/  LDL.LU.64 R8, [R1+0x1490] ;  /* 0x0014900001087983 */ /* 0x000f280000300a00 */
[----:B------:R-:W4:Y:S01]  /*3f5f0*/  LDL.LU.64 R10, [R1+0x1498] ;  /* 0x00149800010a7983 */ /* 0x000f220000300a00 */
[----:B------:R-:W-:Y:S01]  /*3f600*/  IMAD.MOV.U32 R123, RZ, RZ, R4 ;  /* 0x000000ffff7b7224 */ /* 0x000fe200078e0004 */
[----:B------:R-:W-:Y:S01]  /*3f610*/  MOV R127, R6 ;  /* 0x00000006007f7202 */ /* 0x000fe20000000f00 */
[----:B------:R-:W-:-:S02]  /*3f620*/  IMAD.MOV.U32 R126, RZ, RZ, R5 ;  /* 0x000000ffff7e7224 */ /* 0x000fc400078e0005 */
[----:B------:R-:W-:Y:S02]  /*3f630*/  IMAD.MOV.U32 R131, RZ, RZ, R7 ;  /* 0x000000ffff837224 */ /* 0x000fe400078e0007 */
[----:B------:R-:W-:Y:S01]  /*3f640*/  HMMA.1688.F32.TF32 R4, R220, R64, R224 ;  /* 0x00000040dc04723c */ /* 0x000fe200000810e0 */
[----:B------:R-:W-:Y:S04]  /*3f650*/  LDS R220, [R246+UR12+0x480] ;  /* 0x0004800cf6dc7984 */ /* 0x000fe80008000800 */
[----:B------:R-:W-:Y:S04]  /*3f660*/  LDS R222, [R246+UR12+0x2480] ;  /* 0x0024800cf6de7984 */ /* 0x000fe80008000800 */
[----:B------:R-:W-:Y:S04]  /*3f670*/  LDS R221, [R247+UR12+0x480] ;  /* 0x0004800cf7dd7984 */ /* 0x000fe80008000800 */
[----:B------:R-:W2:Y:S04]  /*3f680*/  LDS R223, [R247+UR12+0x2480] ;  /* 0x0024800cf7df7984 */ /* 0x000ea80008000800 */
[----:B------:R-:W-:Y:S04]  /*3f690*/  LDS R224, [R252+UR12+0x500] ;  /* 0x0005000cfce07984 */ /* 0x000fe80008000800 */
[----:B------:R-:W-:Y:S04]  /*3f6a0*/  LDS R226, [R252+UR12+0x2500] ;  /* 0x0025000cfce27984 */ /* 0x000fe80008000800 */
[----:B------:R1:W-:Y:S04]  /*3f6b0*/  STL.64 [R1+0x820], R4 ;  /* 0x0008200401007387 */ /* 0x0003e80000100a00 */
[----:B------:R1:W-:Y:S04]  /*3f6c0*/  STL.64 [R1+0x828], R6 ;  /* 0x0008280601007387 */ /* 0x0003e80000100a00 */
[----:B------:R-:W-:Y:S04]  /*3f6d0*/  LDS R225, [R245+UR12+0x500] ;  /* 0x0005000cf5e17984 */ /* 0x000fe80008000800 */
[----:B-1----:R-:W4:Y:S04]  /*3f6e0*/  LDL.LU.64 R4, [R1+0x1480] ;  /* 0x0014800001047983 */ /* 0x002f280000300a00 */
[----:B------:R-:W4:Y:S04]  /*3f6f0*/  LDL.LU.64 R6, [R1+0x1488] ;  /* 0x0014880001067983 */ /* 0x000f280000300a00 */
[----:B------:R-:W1:Y:S01]  /*3f700*/  LDS R227, [R245+UR12+0x2500] ;  /* 0x0025000cf5e37984 */ /* 0x000e620008000800 */
[C---:B--2---:R-:W-:Y:S06]  /*3f710*/  HMMA.1688.F32.TF32 R28, R220.reuse, R36, R24 ;  /* 0x00000024dc1c723c */ /* 0x044fec0000081018 */
[----:B---3--:R-:W-:Y:S01]  /*3f720*/  HMMA.1688.F32.TF32 R24, R220, R40, R16 ;  /* 0x00000028dc18723c */ /* 0x008fe20000081010 */
[----:B------:R-:W2:-:S15]  /*3f730*/  LDL.LU.64 R16, [R1+0x16f0] ;  /* 0x0016f00001107983 */ /* 0x000e9e0000300a00 */
[----:B------:R-:W-:-:S01]  /*3f740*/  NOP ;  /* 0x0000000000007918 */ /* 0x000fc20000000000 */
[----:B------:R-:W-:Y:S04]  /*3f750*/  STL.64 [R1+0x8e0], R28 ;  /* 0x0008e01c01007387 */ /* 0x000fe80000100a00 */
[----:B------:R-:W-:Y:S04]  /*3f760*/  STL.64 [R1+0x8e8], R30 ;  /* 0x0008e81e01007387 */ /* 0x000fe80000100a00 */
[----:B------:R-:W2:Y:S04]  /*3f770*/  LDL.LU.64 R18, [R1+0x16f8] ;  /* 0x0016f80001127983 */ /* 0x000ea80000300a00 */
[----:B------:R-:W-:Y:S04]  /*3f780*/  STL.64 [R1+0x8d0], R24 ;  /* 0x0008d01801007387 */ /* 0x000fe80000100a00 */
[----:B------:R3:W-:Y:S01]  /*3f790*/  STL.64 [R1+0x8d8], R26 ;  /* 0x0008d81a01007387 */ /* 0x0007e20000100a00 */
[C---:B------:R-:W-:Y:S06]  /*3f7a0*/  HMMA.1688.F32.TF32 R20, R220.reuse, R48, R20 ;  /* 0x00000030dc14723c */ /* 0x040fec0000081014 */
[----:B---3--:R-:W-:Y:S01]  /*3f7b0*/  HMMA.1688.F32.TF32 R24, R220, R44, R12 ;  /* 0x0000002cdc18723c */ /* 0x008fe2000008100c */
[----:B------:R-:W3:Y:S04]  /*3f7c0*/  LDL.LU.64 R12, [R1+0x1190] ;  /* 0x00119000010c7983 */ /* 0x000ee80000300a00 */
[----:B------:R-:W3:-:S15]  /*3f7d0*/  LDL.LU.64 R14, [R1+0x1198] ;  /* 0x00119800010e7983 */ /* 0x000ede0000300a00 */
[----:B------:R-:W-:-:S03]  /*3f7e0*/  NOP ;  /* 0x0000000000007918 */ /* 0x000fc60000000000 */
[----:B------:R-:W-:Y:S04]  /*3f7f0*/  STL.64 [R1+0x8c0], R24 ;  /* 0x0008c01801007387 */ /* 0x000fe80000100a00 */
[----:B------:R-:W-:Y:S04]  /*3f800*/  STL.64 [R1+0x8c8], R26 ;  /* 0x0008c81a01007387 */ /* 0x000fe80000100a00 */
[----:B------:R-:W1:Y:S04]  /*3f810*/  LDL.LU.64 R68, [R1+0x1180] ;  /* 0x0011800001447983 */ /* 0x000e680000300a00 */
[----:B------:R-:W1:Y:S04]  /*3f820*/  LDL.LU.64 R70, [R1+0x1188] ;  /* 0x0011880001467983 */ /* 0x000e680000300a00 */
[----:B------:R-:W-:Y:S04]  /*3f830*/  STL.64 [R1+0x8b0], R20 ;  /* 0x0008b01401007387 */ /* 0x000fe80000100a00 */
[----:B------:R4:W-:Y:S04]  /*3f840*/  STL.64 [R1+0x8b8], R22 ;  /* 0x0008b81601007387 */ /* 0x0009e80000100a00 */
[----:B------:R-:W3:Y:S04]  /*3f850*/  LDL.LU.64 R32, [R1+0x1170] ;  /* 0x0011700001207983 */ /* 0x000ee80000300a00 */
[----:B------:R-:W3:Y:S01]  /*3f860*/  LDL.LU.64 R34, [R1+0x1178] ;  /* 0x0011780001227983 */ /* 0x000ee20000300a00 */
[----:B----4-:R-:W-:Y:S03]  /*3f870*/  HMMA.1688.F32.TF32 R20, R220, R52, R8 ;  /* 0x00000034dc14723c */ /* 0x010fe60000081008 */
[----:B------:R-:W4:Y:S04]  /*3f880*/  LDL.LU.64 R8, [R1+0x1160] ;  /* 0x0011600001087983 */ /* 0x000f280000300a00 */
[----:B------:R-:W4:-:S15]  /*3f890*/  LDL.LU.64 R10, [R1+0x1168] ;  /* 0x00116800010a7983 */ /* 0x000f1e0000300a00 */
[----:B------:R-:W-:-:S01]  /*3f8a0*/  NOP ;  /* 0x0000000000007918 */ /* 0x000fc20000000000 */
[----:B------:R-:W-:Y:S04]  /*3f8b0*/  STL.64 [R1+0x8a0], R20 ;  /* 0x0008a01401007387 */ /* 0x000fe80000100a00 */
[----:B------:R2:W-:Y:S02]  /*3f8c0*/  STL.64 [R1+0x8a8], R22 ;  /* 0x0008a81601007387 */ /* 0x0005e40000100a00 */
[----:B--2---:R-:W-:Y:S02]  /*3f8d0*/  HMMA.1688.F32.TF32 R20, R220, R56, R4 ;  /* 0x00000038dc14723c */ /* 0x004fe40000081004 */
[----:B------:R-:W2:Y:S04]  /*3f8e0*/  LDL.LU.64 R4, [R1+0x1150] ;  /* 0x0011500001047983 */ /* 0x000ea80000300a00 */
[----:B------:R-:W2:-:S15]  /*3f8f0*/  LDL.LU.64 R6, [R1+0x1158] ;  /* 0x0011580001067983 */ /* 0x000e9e0000300a00 */
[----:B------:R-:W-:-:S02]  /*3f900*/  NOP ;  /* 0x0000000000007918 */ /* 0x000fc40000000000 */
[----:B------:R3:W-:Y:S04]  /*3f910*/  STL.64 [R1+0x890], R20 ;  /* 0x0008901401007387 */ /* 0x0007e80000100a00 */
[----:B------:R3:W-:Y:S04]  /*3f920*/  STL.64 [R1+0x898], R22 ;  /* 0x0008981601007387 */ /* 0x0007e80000100a00 */
[----:B------:R-:W2:Y:S04]  /*3f930*/  LDL.LU.64 R28, [R1+0x1140] ;  /* 0x00114000011c7983 */ /* 0x000ea80000300a00 */
[----:B------:R-:W2:Y:S04]  /*3f940*/  LDL.LU.64 R30, [R1+0x1148] ;  /* 0x00114800011e7983 */ /* 0x000ea80000300a00 */
[----:B------:R-:W2:Y:S04]  /*3f950*/  LDL.LU.64 R24, [R1+0x1130] ;  /* 0x0011300001187983 */ /* 0x000ea80000300a00 */
[----:B------:R-:W2:Y:S04]  /*3f960*/  LDL.LU.64 R26, [R1+0x1138] ;  /* 0x00113800011a7983 */ /* 0x000ea80000300a00 */
[----:B---3--:R-:W3:Y:S04]  /*3f970*/  LDL.LU.64 R20, [R1+0x1120] ;  /* 0x0011200001147983 */ /* 0x008ee80000300a00 */
[----:B------:R-:W3:Y:S01]  /*3f980*/  LDL.LU.64 R22, [R1+0x1128] ;  /* 0x0011280001167983 */ /* 0x000ee20000300a00 */
        /* <DEDUP_REMOVED lines=8> */
[----:B------:R-:W3:Y:S04]  /*3fa10*/  LDL.LU.64 R14, [R1+0xde8] ;  /* 0x000de800010e7983 */ /* 0x000ee80000300a00 */
[----:B------:R-:W-:Y:S04]  /*3fa20*/  LDS R220, [R246+UR12+0x580] ;  /* 0x0005800cf6dc7984 */ /* 0x000fe80008000800 */
[----:B------:R-:W-:Y:S04]  /*3fa30*/  LDS R222, [R246+UR12+0x2580] ;  /* 0x0025800cf6de7984 */ /* 0x000fe80008000800 */
[----:B------:R-:W-:Y:S04]  /*3fa40*/  LDS R221, [R247+UR12+0x580] ;  /* 0x0005800cf7dd7984 */ /* 0x000fe80008000800 */
[----:B------:R-:W1:Y:S04]  /*3fa50*/  LDS R223, [R247+UR12+0x2580] ;  /* 0x0025800cf7df7984 */ /* 0x000e680008000800 */
[----:B------:R-:W-:Y:S04]  /*3fa60*/  STL.64 [R1+0x810], R72 ;  /* 0x0008104801007387 */ /* 0x000fe80000100a00 */
[----:B------:R4:W-:Y:S02]  /*3fa70*/  STL.64 [R1+0x818], R74 ;  /* 0x0008184a01007387 */ /* 0x0009e40000100a00 */
[C---:B----4-:R-:W-:Y:S06]  /*3fa80*/  HMMA.1688.F32.TF32 R72, R224.reuse, R36, R68 ;  /* 0x00000024e048723c */ /* 0x050fec0000081044 */
[C---:B------:R-:W-:Y:S06]  /*3fa90*/  HMMA.1688.F32.TF32 R68, R224.reuse, R40, R32 ;  /* 0x00000028e044723c */ /* 0x040fec0000081020 */
[C---:B------:R-:W-:Y:S11]  /*3faa0*/  HMMA.1688.F32.TF32 R32, R224.reuse, R44, R8 ;  /* 0x0000002ce020723c */ /* 0x040ff60000081008 */
[----:B------:R-:W-:Y:S04]  /*3fab0*/  STL.64 [R1+0x860], R72 ;  /* 0x0008604801007387 */ /* 0x000fe80000100a00 */
[----:B------:R-:W-:Y:S04]  /*3fac0*/  STL.64 [R1+0x868], R74 ;  /* 0x0008684a01007387 */ /* 0x000fe80000100a00 */
[----:B------:R-:W4:Y:S04]  /*3fad0*/  LDL.LU.64 R8, [R1+0xdd0] ;  /* 0x000dd00001087983 */ /* 0x000f280000300a00 */
[----:B------:R-:W-:Y:S04]  /*3fae0*/  STL.64 [R1+0x900], R68 ;  /* 0x0009004401007387 */ /* 0x000fe80000100a00 */
[----:B------:R-:W-:Y:S04]  /*3faf0*/  STL.64 [R1+0x908], R70 ;  /* 0x0009084601007387 */ /* 0x000fe80000100a00 */
[----:B------:R-:W4:Y:S04]  /*3fb00*/  LDL.LU.64 R10, [R1+0xdd8] ;  /* 0x000dd800010a7983 */ /* 0x000f280000300a00 */
[----:B------:R-:W-:Y:S04]  /*3fb10*/  STL.64 [R1+0x910], R32 ;  /* 0x0009102001007387 */ /* 0x000fe80000100a00 */
[----:B------:R2:W-:Y:S02]  /*3fb20*/  STL.64 [R1+0x918], R34 ;  /* 0x0009182201007387 */ /* 0x0005e40000100a00 */
[C---:B--2---:R-:W-:Y:S02]  /*3fb30*/  HMMA.1688.F32.TF32 R32, R224.reuse, R48, R4 ;  /* 0x00000030e020723c */ /* 0x044fe40000081004 */
[----:B------:R-:W2:Y:S04]  /*3fb40*/  LDL.LU.64 R4, [R1+0xdc0] ;  /* 0x000dc00001047983 */ /* 0x000ea80000300a00 */
[----:B------:R-:W2:Y:S01]  /*3fb50*/  LDL.LU.64 R6, [R1+0xdc8] ;  /* 0x000dc80001067983 */ /* 0x000ea20000300a00 */
[C---:B------:R-:W-:Y:S06]  /*3fb60*/  HMMA.1688.F32.TF32 R28, R224.reuse, R52, R28 ;  /* 0x00000034e01c723c */ /* 0x040fec000008101c */
[C---:B------:R-:W-:Y:S06]  /*3fb70*/  HMMA.1688.F32.TF32 R24, R224.reuse, R56, R24 ;  /* 0x00000038e018723c */ /* 0x040fec0000081018 */
[C---:B---3--:R-:W-:Y:S04]  /*3fb80*/  HMMA.1688.F32.TF32 R20, R224.reuse, R60, R20 ;  /* 0x0000003ce014723c */ /* 0x048fe80000081014 */
[----:B------:R3:W-:Y:S04]  /*3fb90*/  STL.64 [R1+0x920], R32 ;  /* 0x0009202001007387 */ /* 0x0007e80000100a00 */
[----:B------:R1:W-:Y:S04]  /*3fba0*/  STL.64 [R1+0x928], R34 ;  /* 0x0009282201007387 */ /* 0x0003e80000100a00 */
[----:B------:R1:W-:Y:S04]  /*3fbb0*/  STL.64 [R1+0x930], R28 ;  /* 0x0009301c01007387 */ /* 0x0003e80000100a00 */
[----:B------:R1:W-:Y:S04]  /*3fbc0*/  STL.64 [R1+0x938], R30 ;  /* 0x0009381e01007387 */ /* 0x0003e80000100a00 */
[----:B------:R-:W3:Y:S04]  /*3fbd0*/  LDL.LU.64 R84, [R1+0xdb0] ;  /* 0x000db00001547983 */ /* 0x000ee80000300a00 */
[----:B------:R1:W-:Y:S04]  /*3fbe0*/  STL.64 [R1+0x940], R24 ;  /* 0x0009401801007387 */ /* 0x0003e80000100a00 */
[----:B------:R1:W-:Y:S04]  /*3fbf0*/  STL.64 [R1+0x948], R26 ;  /* 0x0009481a01007387 */ /* 0x0003e80000100a00 */
[----:B------:R-:W3:Y:S04]  /*3fc00*/  LDL.LU.64 R86, [R1+0xdb8] ;  /* 0x000db80001567983 */ /* 0x000ee80000300a00 */
[----:B------:R-:W-:Y:S04]  /*3fc10*/  STL.64 [R1+0x960], R20 ;  /* 0x0009601401007387 */ /* 0x000fe80000100a00 */
[----:B------:R-:W-:Y:S04]  /*3fc20*/  STL.64 [R1+0x968], R22 ;  /* 0x0009681601007387 */ /* 0x000fe80000100a00 */
[----:B------:R-:W3:Y:S04]  /*3fc30*/  LDL.LU.64 R80, [R1+0xda0] ;  /* 0x000da00001507983 */ /* 0x000ee80000300a00 */
[----:B------:R-:W3:Y:S01]  /*3fc40*/  LDL.LU.64 R82, [R1+0xda8] ;  /* 0x000da80001527983 */ /* 0x000ee20000300a00 */
[----:B------:R-:W-:Y:S03]  /*3fc50*/  HMMA.1688.F32.TF32 R16, R224, R64, R16 ;  /* 0x00000040e010723c */ /* 0x000fe60000081010 */
[----:B------:R-:W-:Y:S04]  /*3fc60*/  LDS R224, [R252+UR12+0x600] ;  /* 0x0006000cfce07984 */ /* 0x000fe80008000800 */
[----:B------:R-:W-:Y:S04]  /*3fc70*/  LDS R226, [R252+UR12+0x2600] ;  /* 0x0026000cfce27984 */ /* 0x000fe80008000800 */
[----:B------:R-:W-:Y:S04]  /*3fc80*/  LDS R225, [R245+UR12+0x600] ;  /* 0x0006000cf5e17984 */ /* 0x000fe80008000800 */
[----:B------:R-:W1:Y:S01]  /*3fc90*/  LDS R227, [R245+UR12+0x2600] ;  /* 0x0026000cf5e37984 */ /* 0x000e620008000800 */
[C---:B------:R-:W-:Y:S07]  /*3fca0*/  HMMA.1688.F32.TF32 R12, R228.reuse, R36, R12 ;  /* 0x00000024e40c723c */ /* 0x040fee000008100c */
[----:B------:R-:W-:Y:S04]  /*3fcb0*/  STL.64 [R1+0x950], R16 ;  /* 0x0009501001007387 */ /* 0x000fe80000100a00 */
[----:B------:R-:W-:Y:S04]  /*3fcc0*/  STL.64 [R1+0x958], R18 ;  /* 0x0009581201007387 */ /* 0x000fe80000100a00 */
[----:B------:R-:W3:Y:S04]  /*3fcd0*/  LDL.LU.64 R76, [R1+0xa20] ;  /* 0x000a2000014c7983 */ /* 0x000ee80000300a00 */
[----:B------:R-:W3:Y:S04]  /*3fce0*/  LDL.LU.64 R78, [R1+0xa28] ;  /* 0x000a2800014e7983 */ /* 0x000ee80000300a00 */
[----:B------:R-:W-:Y:S04]  /*3fcf0*/  STL.64 [R1+0x970], R12 ;  /* 0x0009700c01007387 */ /* 0x000fe80000100a00 */
[----:B------:R-:W-:Y:S04]  /*3fd00*/  STL.64 [R1+0x978], R14 ;  /* 0x0009780e01007387 */ /* 0x000fe80000100a00 */
[----:B------:R-:W3:Y:S04]  /*3fd10*/  LDL.LU.64 R72, [R1+0x9f0] ;  /* 0x0009f00001487983 */ /* 0x000ee80000300a00 */
[----:B------:R-:W3:Y:S04]  /*3fd20*/  LDL.LU.64 R74, [R1+0x9f8] ;  /* 0x0009f800014a7983 */ /* 0x000ee80000300a00 */
[----:B------:R-:W3:Y:S04]  /*3fd30*/  LDL.LU.64 R68, [R1+0x8f0] ;  /* 0x0008f00001447983 */ /* 0x000ee80000300a00 */
[----:B------:R-:W3:Y:S01]  /*3fd40*/  LDL.LU.64 R70, [R1+0x8f8] ;  /* 0x0008f80001467983 */ /* 0x000ee20000300a00 */
[C---:B----4-:R-:W-:Y:S06]  /*3fd50*/  HMMA.1688.F32.TF32 R8, R228.reuse, R40, R8 ;  /* 0x00000028e408723c */ /* 0x050fec0000081008 */
[----:B--2---:R-:W-:-:S15]  /*3fd60*/  HMMA.1688.F32.TF32 R4, R228, R44, R4 ;  /* 0x0000002ce404723c */ /* 0x004fde0000081004 */
[----:B------:R-:W-:-:S02]  /*3fd70*/  NOP ;  /* 0x0000000000007918 */ /* 0x000fc40000000000 */
[----:B------:R2:W-:Y:S04]  /*3fd80*/  STL.64 [R1+0x980], R8 ;  /* 0x0009800801007387 */ /* 0x0005e80000100a00 */
[----:B------:R4:W-:Y:S04]  /*3fd90*/  STL.64 [R1+0x988], R10 ;  /* 0x0009880a01007387 */ /* 0x0009e80000100a00 */
[----:B---3--:R-:W3:Y:S04]  /*3fda0*/  LDL.LU.64 R32, [R1+0x880] ;  /* 0x0008800001207983 */ /* 0x008ee80000300a00 */
[----:B-1----:R-:W3:Y:S04]  /*3fdb0*/  LDL.LU.64 R34, [R1+0x888] ;  /* 0x0008880001227983 */ /* 0x002ee80000300a00 */
[----:B------:R1:W-:Y:S04]  /*3fdc0*/  STL.64 [R1+0x990], R4 ;  /* 0x0009900401007387 */ /* 0x0003e80000100a00 */
[----:B------:R1:W-:Y:S04]  /*3fdd0*/  STL.64 [R1+0x998], R6 ;  /* 0x0009980601007387 */ /* 0x0003e80000100a00 */
[----:B------:R-:W3:Y:S04]  /*3fde0*/  LDL.LU.64 R28, [R1+0x850] ;  /* 0x00085000011c7983 */ /* 0x000ee80000300a00 */
[----:B------:R-:W3:Y:S04]  /*3fdf0*/  LDL.LU.64 R30, [R1+0x858] ;  /* 0x00085800011e7983 */ /* 0x000ee80000300a00 */
[----:B------:R-:W3:Y:S04]  /*3fe00*/  LDL.LU.64 R24, [R1+0x830] ;  /* 0x0008300001187983 */ /* 0x000ee80000300a00 */
[----:B------:R-:W3:Y:S04]  /*3fe10*/  LDL.LU.64 R26, [R1+0x838] ;  /* 0x00083800011a7983 */ /* 0x000ee80000300a00 */
[----:B--2---:R-:W2:Y:S04]  /*3fe20*/  LDL.LU.64 R8, [R1+0x800] ;  /* 0x0008000001087983 */ /* 0x004ea80000300a00 */
[----:B----4-:R-:W2:Y:S04]  /*3fe30*/  LDL.LU.64 R10, [R1+0x808] ;  /* 0x00080800010a7983 */ /* 0x010ea80000300a00 */
[----:B-1----:R-:W4:Y:S04]  /*3fe40*/  LDL.LU.64 R4, [R1+0x7e0] ;  /* 0x0007e00001047983 */ /* 0x002f280000300a00 */
[----:B------:R-:W4:Y:S04]  /*3fe50*/  LDL.LU.64 R6, [R1+0x7e8] ;  /* 0x0007e80001067983 */ /* 0x000f280000300a00 */
[----:B------:R-:W4:Y:S04]  /*3fe60*/  LDL.LU.64 R20, [R1+0x7d0] ;  /* 0x0007d00001147983 */ /* 0x000f280000300a00 */
[----:B------:R-:W4:Y:S04]  /*3fe70*/  LDL.LU.64 R22, [R1+0x7d8] ;  /* 0x0007d80001167983 */ /* 0x000f280000300a00 */
[----:B------:R-:W4:Y:S04]  /*3fe80*/  LDL.LU.64 R16, [R1+0x790] ;  /* 0x0007900001107983 */ /* 0x000f280000300a00 */
[----:B------:R-:W4:Y:S04]  /*3fe90*/  LDL.LU.64 R18, [R1+0x798] ;  /* 0x0007980001127983 */ /* 0x000f280000300a00 */
[----:B------:R-:W4:Y:S04]  /*3fea0*/  LDL.LU.64 R12, [R1+0x720] ;  /* 0x00072000010c7983 */ /* 0x000f280000300a00 */
[----:B------:R-:W4:Y:S01]  /*3feb0*/  LDL.LU.64 R14, [R1+0x728] ;  /* 0x00072800010e7983 */ /* 0x000f220000300a00 */
[C---:B------:R-:W-:Y:S06]  /*3fec0*/  HMMA.1688.F32.TF32 R88, R228.reuse, R48, R84 ;  /* 0x00000030e458723c */ /* 0x040fec0000081054 */
        /* <DEDUP_REMOVED lines=8> */
[----:B------:R-:W-:Y:S11]  /*3ff50*/  HMMA.1688.F32.TF32 R72, R228, R64, R68 ;  /* 0x00000040e448723c */ /* 0x000ff60000081044 */
[----:B------:R-:W-:Y:S04]  /*3ff60*/  STL.64 [R1+0x9c0], R80 ;  /* 0x0009c05001007387 */ /* 0x000fe80000100a00 */
[----:B------:R-:W-:Y:S04]  /*3ff70*/  STL.64 [R1+0x9c8], R82 ;  /* 0x0009c85201007387 */ /* 0x000fe80000100a00 */
[----:B------:R-:W-:Y:S04]  /*3ff80*/  LDS R228, [R246+UR12+0x600] ;  /* 0x0006000cf6e47984 */ /* 0x000fe80008000800 */
[----:B------:R-:W-:Y:S04]  /*3ff90*/  LDS R230, [R246+UR12+0x2600] ;  /* 0x0026000cf6e67984 */ /* 0x000fe80008000800 */
[----:B------:R-:W-:Y:S04]  /*3ffa0*/  STL.64 [R1+0x9d0], R76 ;  /* 0x0009d04c01007387 */ /* 0x000fe80000100a00 */
[----:B------:R-:W-:Y:S04]  /*3ffb0*/  STL.64 [R1+0x9d8], R78 ;  /* 0x0009d84e01007387 */ /* 0x000fe80000100a00 */
[----:B------:R-:W-:Y:S04]  /*3ffc0*/  STL.64 [R1+0x8f0], R72 ;  /* 0x0008f04801007387 */ /* 0x000fe80000100a00 */
[----:B------:R-:W-:Y:S04]  /*3ffd0*/  STL.64 [R1+0x8f8], R74 ;  /* 0x0008f84a01007387 */ /* 0x000fe80000100a00 */
[----:B------:R-:W-:Y:S04]  /*3ffe0*/  LDS R229, [R247+UR12+0x600] ;  /* 0x0006000cf7e57984 */ /* 0x000fe80008000800 */
[----:B------:R-:W1:Y:S01]  /*3fff0*/  LDS R231, [R247+UR12+0x2600] ;  /* 0x0026000cf7e77984 */ /* 0x000e620008000800 */
[C---:B---3--:R-:W-:Y:S06]  /*40000*/  HMMA.1688.F32.TF32 R68, R232.reuse, R36, R32 ;  /* 0x00000024e844723c */ /* 0x048fec0000081020 */
[C---:B------:R-:W-:Y:S06]  /*40010*/  HMMA.1688.F32.TF32 R32, R232.reuse, R40, R28 ;  /* 0x00000028e820723c */ /* 0x040fec000008101c */
[C---:B------:R-:W-:Y:S11]  /*40020*/  HMMA.1688.F32.TF32 R28, R232.reuse, R44, R24 ;  /* 0x0000002ce81c723c */ /* 0x040ff60000081018 */
[----:B------:R-:W-:Y:S04]  /*40030*/  STL.64 [R1+0x880], R68 ;  /* 0x0008804401007387 */ /* 0x000fe80000100a00 */
[----:B------:R-:W-:Y:S01]  /*40040*/  STL.64 [R1+0x888], R70 ;  /* 0x0008884601007387 */ /* 0x000fe20000100a00 */
[C---:B--2---:R-:W-:Y:S03]  /*40050*/  HMMA.1688.F32.TF32 R24, R232.reuse, R48, R8 ;  /* 0x00000030e818723c */ /* 0x044fe60000081008 */
[----:B------:R-:W-:Y:S04]  /*40060*/  STL.64 [R1+0x850], R32 ;  /* 0x0008502001007387 */ /* 0x000fe80000100a00 */
[----:B------:R-:W-:Y:S04]  /*40070*/  STL.64 [R1+0x858], R34 ;  /* 0x0008582201007387 */ /* 0x000fe80000100a00 */
[----:B------:R-:W2:Y:S04]  /*40080*/  LDL.LU.64 R8, [R1+0x1470] ;  /* 0x0014700001087983 */ /* 0x000ea80000300a00 */
[----:B------:R-:W-:Y:S04]  /*40090*/  STL.64 [R1+0x830], R28 ;  /* 0x0008301c01007387 */ /* 0x000fe80000100a00 */
[----:B------:R-:W-:Y:S04]  /*400a0*/  STL.64 [R1+0x838], R30 ;  /* 0x0008381e01007387 */ /* 0x000fe80000100a00 */
[----:B------:R-:W2:Y:S04]  /*400b0*/  LDL.LU.64 R10, [R1+0x1478] ;  /* 0x00147800010a7983 */ /* 0x000ea80000300a00 */
[----:B------:R-:W-:Y:S04]  /*400c0*/  STL.64 [R1+0x800], R24 ;  /* 0x0008001801007387 */ /* 0x000fe80000100a00 */
[----:B------:R4:W-:Y:S02]  /*400d0*/  STL.64 [R1+0x808], R26 ;  /* 0x0008081a01007387 */ /* 0x0009e40000100a00 */
[C---:B----4-:R-:W-:Y:S02]  /*400e0*/  HMMA.1688.F32.TF32 R24, R232.reuse, R52, R4 ;  /* 0x00000034e818723c */ /* 0x050fe40000081004 */
[----:B------:R-:W3:Y:S04]  /*400f0*/  LDL.LU.64 R4, [R1+0x1460] ;  /* 0x0014600001047983 */ /* 0x000ee80000300a00 */
[----:B------:R-:W3:Y:S01]  /*40100*/  LDL.LU.64 R6, [R1+0x1468] ;  /* 0x0014680001067983 */ /* 0x000ee20000300a00 */
[C---:B------:R-:W-:Y:S06]  /*40110*/  HMMA.1688.F32.TF32 R20, R232.reuse, R56, R20 ;  /* 0x00000038e814723c */ /* 0x040fec0000081014 */
[C---:B------:R-:W-:Y:S06]  /*40120*/  HMMA.1688.F32.TF32 R16, R232.reuse, R60, R16 ;  /* 0x0000003ce810723c */ /* 0x040fec0000081010 */
[----:B------:R-:W-:Y:S01]  /*40130*/  HMMA.1688.F32.TF32 R12, R232, R64, R12 ;  /* 0x00000040e80c723c */ /* 0x000fe2000008100c */
[----:B------:R-:W-:Y:S04]  /*40140*/  LDS R232, [R252+UR12+0x680] ;  /* 0x0006800cfce87984 */ /* 0x000fe80008000800 */
        /* <DEDUP_REMOVED lines=12> */
[----:B----4-:R-:W4:Y:S04]  /*40210*/  LDL.LU.64 R24, [R1+0x1430] ;  /* 0x0014300001187983 */ /* 0x010f280000300a00 */
[----:B-1----:R-:W4:Y:S04]  /*40220*/  LDL.LU.64 R26, [R1+0x1438] ;  /* 0x00143800011a7983 */ /* 0x002f280000300a00 */
[----:B------:R-:W4:Y:S04]  /*40230*/  LDL.LU.64 R20, [R1+0x1420] ;  /* 0x0014200001147983 */ /* 0x000f280000300a00 */
[----:B------:R-:W4:Y:S04]  /*40240*/  LDL.LU.64 R22, [R1+0x1428] ;  /* 0x0014280001167983 */ /* 0x000f280000300a00 */
[----:B------:R-:W4:Y:S04]  /*40250*/  LDL.LU.64 R16, [R1+0x16e0] ;  /* 0x0016e00001107983 */ /* 0x000f280000300a00 */
[----:B------:R-:W4:Y:S04]  /*40260*/  LDL.LU.64 R18, [R1+0x16e8] ;  /* 0x0016e80001127983 */ /* 0x000f280000300a00 */
[----:B------:R-:W-:Y:S04]  /*40270*/  LDS R234, [R252+UR12+0x2680] ;  /* 0x0026800cfcea7984 */ /* 0x000fe80008000800 */
[----:B------:R-:W-:Y:S04]  /*40280*/  LDS R233, [R245+UR12+0x680] ;  /* 0x0006800cf5e97984 */ /* 0x000fe80008000800 */
[----:B------:R-:W1:Y:S01]  /*40290*/  LDS R235, [R245+UR12+0x2680] ;  /* 0x0026800cf5eb7984 */ /* 0x000e620008000800 */
[----:B--2---:R-:W-:-:S15]  /*402a0*/  HMMA.1688.F32.TF32 R8, R220, R36, R8 ;  /* 0x00000024dc08723c */ /* 0x004fde0000081008 */
[----:B------:R-:W-:-:S08]  /*402b0*/  NOP ;  /* 0x0000000000007918 */ /* 0x000fd00000000000 */
[----:B------:R2:W-:Y:S01]  /*402c0*/  STL.64 [R1+0xa60], R8 ;  /* 0x000a600801007387 */ /* 0x0005e20000100a00 */
[----:B---3--:R-:W-:Y:S03]  /*402d0*/  HMMA.1688.F32.TF32 R4, R220, R40, R4 ;  /* 0x00000028dc04723c */ /* 0x008fe60000081004 */
[----:B------:R3:W-:Y:S04]  /*402e0*/  STL.64 [R1+0xa68], R10 ;  /* 0x000a680a01007387 */ /* 0x0007e80000100a00 */
[----:B------:R-:W4:Y:S04]  /*402f0*/  LDL.LU.64 R12, [R1+0x1110] ;  /* 0x00111000010c7983 */ /* 0x000f280000300a00 */
[----:B------:R-:W4:-:S12]  /*40300*/  LDL.LU.64 R14, [R1+0x1118] ;  /* 0x00111800010e7983 */ /* 0x000f180000300a00 */
[----:B------:R1:W-:Y:S04]  /*40310*/  STL.64 [R1+0xa50], R4 ;  /* 0x000a500401007387 */ /* 0x0003e80000100a00 */
[----:B------:R1:W-:Y:S04]  /*40320*/  STL.64 [R1+0xa58], R6 ;  /* 0x000a580601007387 */ /* 0x0003e80000100a00 */
[----:B------:R-:W4:Y:S04]  /*40330*/  LDL.LU.64 R28, [R1+0x1100] ;  /* 0x00110000011c7983 */ /* 0x000f280000300a00 */
[----:B------:R-:W4:Y:S04]  /*40340*/  LDL.LU.64 R30, [R1+0x1108] ;  /* 0x00110800011e7983 */ /* 0x000f280000300a00 */
[----:B--2---:R-:W2:Y:S04]  /*40350*/  LDL.LU.64 R8, [R1+0x10f0] ;  /* 0x0010f00001087983 */ /* 0x004ea80000300a00 */
[----:B---3--:R-:W2:Y:S04]  /*40360*/  LDL.LU.64 R10, [R1+0x10f8] ;  /* 0x0010f800010a7983 */ /* 0x008ea80000300a00 */
[----:B-1----:R-:W3:Y:S04]  /*40370*/  LDL.LU.64 R4, [R1+0x10e0] ;  /* 0x0010e00001047983 */ /* 0x002ee80000300a00 */
[----:B------:R-:W3:Y:S01]  /*40380*/  LDL.LU.64 R6, [R1+0x10e8] ;  /* 0x0010e80001067983 */ /* 0x000ee20000300a00 */
[C---:B------:R-:W-:Y:S06]  /*40390*/  HMMA.1688.F32.TF32 R72, R220.reuse, R44, R68 ;  /* 0x0000002cdc48723c */ /* 0x040fec0000081044 */
[C---:B------:R-:W-:Y:S06]  /*403a0*/  HMMA.1688.F32.TF32 R68, R220.reuse, R48, R32 ;  /* 0x00000030dc44723c */ /* 0x040fec0000081020 */
[C---:B----4-:R-:W-:Y:S11]  /*403b0*/  HMMA.1688.F32.TF32 R32, R220.reuse, R52, R24 ;  /* 0x00000034dc20723c */ /* 0x050ff60000081018 */
        /* <DEDUP_REMOVED lines=8> */
[----:B-1----:R-:W-:Y:S02]  /*40440*/  HMMA.1688.F32.TF32 R32, R220, R56, R20 ;  /* 0x00000038dc20723c */ /* 0x002fe40000081014 */
[----:B------:R-:W4:Y:S04]  /*40450*/  LDL.LU.64 R20, [R1+0x10c0] ;  /* 0x0010c00001147983 */ /* 0x000f280000300a00 */
[----:B------:R-:W4:-:S15]  /*40460*/  LDL.LU.64 R22, [R1+0x10c8] ;  /* 0x0010c80001167983 */ /* 0x000f1e0000300a00 */
[----:B------:R-:W-:-:S02]  /*40470*/  NOP ;  /* 0x0000000000007918 */ /* 0x000fc40000000000 */
        /* <DEDUP_REMOVED lines=10> */
[----:B------:R-:W4:Y:S04]  /*40520*/  LDL.LU.64 R14, [R1+0x10a8] ;  /* 0x0010a800010e7983 */ /* 0x000f280000300a00 */
[----:B------:R-:W-:Y:S04]  /*40530*/  LDS R220, [R252+UR12+0x780] ;  /* 0x0007800cfcdc7984 */ /* 0x000fe80008000800 */
[----:B------:R-:W-:Y:S04]  /*40540*/  LDS R222, [R252+UR12+0x2780] ;  /* 0x0027800cfcde7984 */ /* 0x000fe80008000800 */
[----:B------:R-:W-:Y:S04]  /*40550*/  LDS R221, [R245+UR12+0x780] ;  /* 0x0007800cf5dd7984 */ /* 0x000fe80008000800 */
[----:B------:R-:W-:Y:S04]  /*40560*/  LDS R223, [R245+UR12+0x2780] ;  /* 0x0027800cf5df7984 */ /* 0x000fe80008000800 */
[----:B------:R-:W-:Y:S04]  /*40570*/  STL.64 [R1+0x9e0], R32 ;  /* 0x0009e02001007387 */ /* 0x000fe80000100a00 */
[----:B------:R1:W-:Y:S02]  /*40580*/  STL.64 [R1+0x9e8], R34 ;  /* 0x0009e82201007387 */ /* 0x0003e40000100a00 */
[C---:B-1----:R-:W-:Y:S06]  /*40590*/  HMMA.1688.F32.TF32 R32, R224.reuse, R36, R28 ;  /* 0x00000024e020723c */ /* 0x042fec000008101c */
[C---:B--2---:R-:W-:Y:S06]  /*405a0*/  HMMA.1688.F32.TF32 R28, R224.reuse, R40, R8 ;  /* 0x00000028e01c723c */ /* 0x044fec0000081008 */
[C---:B---3--:R-:W-:Y:S11]  /*405b0*/  HMMA.1688.F32.TF32 R4, R224.reuse, R44, R4 ;  /* 0x0000002ce004723c */ /* 0x048ff60000081004 */
[----:B------:R-:W-:Y:S04]  /*405c0*/  STL.64 [R1+0x9f0], R32 ;  /* 0x0009f02001007387 */ /* 0x000fe80000100a00 */
[----:B------:R-:W-:Y:S04]  /*405d0*/  STL.64 [R1+0x9f8], R34 ;  /* 0x0009f82201007387 */ /* 0x000fe80000100a00 */
[----:B------:R-:W2:Y:S04]  /*405e0*/  LDL.LU.64 R8, [R1+0xd90] ;  /* 0x000d900001087983 */ /* 0x000ea80000300a00 */
[----:B------:R-:W-:Y:S04]  /*405f0*/  STL.64 [R1+0xa70], R28 ;  /* 0x000a701c01007387 */ /* 0x000fe80000100a00 */
[----:B------:R-:W-:Y:S04]  /*40600*/  STL.64 [R1+0xa78], R30 ;  /* 0x000a781e01007387 */ /* 0x000fe80000100a00 */
[----:B------:R-:W2:Y:S04]  /*40610*/  LDL.LU.64 R10, [R1+0xd98] ;  /* 0x000d9800010a7983 */ /* 0x000ea80000300a00 */
[----:B------:R1:W-:Y:S04]  /*40620*/  STL.64 [R1+0xa80], R4 ;  /* 0x000a800401007387 */ /* 0x0003e80000100a00 */
[----:B------:R3:W-:Y:S04]  /*40630*/  STL.64 [R1+0xa88], R6 ;  /* 0x000a880601007387 */ /* 0x0007e80000100a00 */
[----:B-1----:R-:W2:Y:S04]  /*40640*/  LDL.LU.64 R4, [R1+0xd80] ;  /* 0x000d800001047983 */ /* 0x002ea80000300a00 */
[----:B---3--:R-:W3:Y:S01]  /*40650*/  LDL.LU.64 R6, [R1+0xd88] ;  /* 0x000d880001067983 */ /* 0x008ee20000300a00 */
[C---:B----4-:R-:W-:Y:S03]  /*40660*/  HMMA.1688.F32.TF32 R24, R224.reuse, R48, R24 ;  /* 0x00000030e018723c */ /* 0x050fe60000081018 */
[----:B------:R-:W4:Y:S03]  /*40670*/  LDL.LU.64 R76, [R1+0xd70] ;  /* 0x000d7000014c7983 */ /* 0x000f260000300a00 */
[----:B------:R-:W-:Y:S01]  /*40680*/  HMMA.1688.F32.TF32 R20, R224, R52, R20 ;  /* 0x00000034e014723c */ /* 0x000fe20000081014 */
[----:B------:R-:W4:-:S15]  /*40690*/  LDL.LU.64 R78, [R1+0xd78] ;  /* 0x000d7800014e7983 */ /* 0x000f1e0000300a00 */
[----:B------:R-:W-:-:S01]  /*406a0*/  NOP ;  /* 0x0000000000007918 */ /* 0x000fc20000000000 */
[----:B------:R1:W-:Y:S04]  /*406b0*/  STL.64 [R1+0xaa0], R24 ;  /* 0x000aa01801007387 */ /* 0x0003e80000100a00 */
[----:B------:R1:W-:Y:S04]  /*406c0*/  STL.64 [R1+0xaa8], R26 ;  /* 0x000aa81a01007387 */ /* 0x0003e80000100a00 */
[----:B------:R-:W4:Y:S04]  /*406d0*/  LDL.LU.64 R72, [R1+0xd60] ;  /* 0x000d600001487983 */ /* 0x000f280000300a00 */
[----:B------:R-:W4:Y:S01]  /*406e0*/  LDL.LU.64 R74, [R1+0xd68] ;  /* 0x000d6800014a7983 */ /* 0x000f220000300a00 */
[C---:B------:R-:W-:Y:S03]  /*406f0*/  HMMA.1688.F32.TF32 R16, R224.reuse, R56, R16 ;  /* 0x00000038e010723c */ /* 0x040fe60000081010 */
[----:B------:R1:W-:Y:S04]  /*40700*/  STL.64 [R1+0xab0], R20 ;  /* 0x000ab01401007387 */ /* 0x0003e80000100a00 */
[----:B------:R1:W-:Y:S04]  /*40710*/  STL.64 [R1+0xab8], R22 ;  /* 0x000ab81601007387 */ /* 0x0003e80000100a00 */
[----:B------:R-:W4:Y:S04]  /*40720*/  LDL.LU.64 R68, [R1+0xd40] ;  /* 0x000d400001447983 */ /* 0x000f280000300a00 */
[----:B------:R-:W4:Y:S08]  /*40730*/  LDL.LU.64 R70, [R1+0xd48] ;  /* 0x000d480001467983 */ /* 0x000f300000300a00 */
[----:B------:R1:W-:Y:S04]  /*40740*/  STL.64 [R1+0xad0], R16 ;  /* 0x000ad01001007387 */ /* 0x0003e80000100a00 */
[----:B------:R1:W-:Y:S04]  /*40750*/  STL.64 [R1+0xad8], R18 ;  /* 0x000ad81201007387 */ /* 0x0003e80000100a00 */
[----:B------:R-:W4:Y:S04]  /*40760*/  LDL.LU.64 R32, [R1+0xd10] ;  /* 0x000d100001207983 */ /* 0x000f280000300a00 */
[----:B------:R-:W4:Y:S01]  /*40770*/  LDL.LU.64 R34, [R1+0xd18] ;  /* 0x000d180001227983 */ /* 0x000f220000300a00 */
[----:B------:R-:W-:-:S15]  /*40780*/  HMMA.1688.F32.TF32 R12, R224, R60, R12 ;  /* 0x0000003ce00c723c */ /* 0x000fde000008100c */
[----:B------:R-:W-:-:S08]  /*40790*/  NOP ;  /* 0x0000000000007918 */ /* 0x000fd00000000000 */
[----:B------:R1:W-:Y:S04]  /*407a0*/  STL.64 [R1+0xaf0], R12 ;  /* 0x000af00c01007387 */ /* 0x0003e80000100a00 */
[----:B------:R1:W-:Y:S04]  /*407b0*/  STL.64 [R1+0xaf8], R14 ;  /* 0x000af80e01007387 */ /* 0x0003e80000100a00 */
        /* <DEDUP_REMOVED lines=10> */
[----:B--2---:R-:W-:Y:S06]  /*40860*/  HMMA.1688.F32.TF32 R224, R224, R64, R8 ;  /* 0x00000040e0e0723c */ /* 0x004fec0000081008 */
[----:B---3--:R-:W-:-:S15]  /*40870*/  HMMA.1688.F32.TF32 R4, R228, R36, R4 ;  /* 0x00000024e404723c */ /* 0x008fde0000081004 */
[----:B------:R-:W-:-:S02]  /*40880*/  NOP ;  /* 0x0000000000007918 */ /* 0x000fc40000000000 */
[----:B------:R-:W-:Y:S04]  /*40890*/  STL [R1+0x55e8], R224 ;  /* 0x0055e8e001007387 */ /* 0x000fe80000100800 */
[----:B------:R-:W-:Y:S04]  /*408a0*/  STL [R1+0x55e4], R225 ;  /* 0x0055e4e101007387 */ /* 0x000fe80000100800 */
[----:B------:R-:W-:Y:S04]  /*408b0*/  STL [R1+0x55e0], R226 ;  /* 0x0055e0e201007387 */ /* 0x000fe80000100800 */
[----:B------:R-:W-:Y:S04]  /*408c0*/  STL [R1+0x55dc], R227 ;  /* 0x0055dce301007387 */ /* 0x000fe80000100800 */
[----:B------:R-:W2:Y:S04]  /*408d0*/  LDL.LU.64 R8, [R1+0x10] ;  /* 0x0000100001087983 */ /* 0x000ea80000300a00 */
[----:B------:R-:W2:Y:S04]  /*408e0*/  LDL.LU.64 R10, [R1+0x18] ;  /* 0x00001800010a7983 */ /* 0x000ea80000300a00 */
[----:B------:R1:W-:Y:S04]  /*408f0*/  STL.64 [R1+0xb00], R4 ;  /* 0x000b000401007387 */ /* 0x0003e80000100a00 */
[----:B------:R3:W-:Y:S04]  /*40900*/  STL.64 [R1+0xb08], R6 ;  /* 0x000b080601007387 */ /* 0x0007e80000100a00 */
[----:B-1----:R-:W2:Y:S04]  /*40910*/  LDL.LU.64 R4, [R1] ;  /* 0x0000000001047983 */ /* 0x002ea80000300a00 */
[----:B---3--:R-:W3:Y:S01]  /*40920*/  LDL.LU.64 R6, [R1+0x8] ;  /* 0x0000080001067983 */ /* 0x008ee20000300a00 */
[C---:B----4-:R-:W-:Y:S06]  /*40930*/  HMMA.1688.F32.TF32 R76, R228.reuse, R40, R76 ;  /* 0x00000028e44c723c */ /* 0x050fec000008104c */
[C---:B------:R-:W-:Y:S06]  /*40940*/  HMMA.1688.F32.TF32 R72, R228.reuse, R44, R72 ;  /* 0x0000002ce448723c */ /* 0x040fec0000081048 */
[C---:B------:R-:W-:Y:S06]  /*40950*/  HMMA.1688.F32.TF32 R68, R228.reuse, R48, R68 ;  /* 0x00000030e444723c */ /* 0x040fec0000081044 */
[C---:B------:R-:W-:Y:S05]  /*40960*/  HMMA.1688.F32.TF32 R32, R228.reuse, R52, R32 ;  /* 0x00000034e420723c */ /* 0x040fea0000081020 */
        /* <DEDUP_REMOVED lines=8> */
[C---:B------:R-:W-:Y:S06]  /*409f0*/  HMMA.1688.F32.TF32 R28, R228.reuse, R56, R28 ;  /* 0x00000038e41c723c */ /* 0x040fec000008101c */
[C---:B------:R-:W-:Y:S06]  /*40a00*/  HMMA.1688.F32.TF32 R24, R228.reuse, R60, R24 ;  /* 0x0000003ce418723c */ /* 0x040fec0000081018 */
[----:B------:R-:W-:Y:S06]  /*40a10*/  HMMA.1688.F32.TF32 R20, R228, R64, R20 ;  /* 0x00000040e414723c */ /* 0x000fec0000081014 */
[C---:B------:R-:W-:Y:S06]  /*40a20*/  HMMA.1688.F32.TF32 R16, R232.reuse, R36, R16 ;  /* 0x00000024e810723c */ /* 0x040fec0000081010 */
[C---:B------:R-:W-:Y:S01]  /*40a30*/  HMMA.1688.F32.TF32 R12, R232.reuse, R40, R12 ;  /* 0x00000028e80c723c */ /* 0x040fe2000008100c */
[----:B------:R-:W-:Y:S04]  /*40a40*/  STL.64 [R1+0xbd0], R28 ;  /* 0x000bd01c01007387 */ /* 0x000fe80000100a00 */
[----:B------:R-:W-:Y:S04]  /*40a50*/  STL.64 [R1+0xbd8], R30 ;  /* 0x000bd81e01007387 */ /* 0x000fe80000100a00 */
[----:B------:R-:W-:Y:S04]  /*40a60*/  STL.64 [R1+0xbe0], R24 ;  /* 0x000be01801007387 */ /* 0x000fe80000100a00 */
[----:B------:R-:W-:Y:S04]  /*40a70*/  STL.64 [R1+0xbe8], R26 ;  /* 0x000be81a01007387 */ /* 0x000fe80000100a00 */
[----:B------:R-:W-:Y:S04]  /*40a80*/  STL.64 [R1+0xbc0], R20 ;  /* 0x000bc01401007387 */ /* 0x000fe80000100a00 */
[----:B------:R-:W-:Y:S03]  /*40a90*/  STL.64 [R1+0xbc8], R22 ;  /* 0x000bc81601007387 */ /* 0x000fe60000100a00 */
[----:B------:R-:W-:Y:S01]  /*40aa0*/  IMAD.MOV.U32 R226, RZ, RZ, R15 ;  /* 0x000000ffffe27224 */ /* 0x000fe200078e000f */
[----:B------:R-:W-:Y:S01]  /*40ab0*/  MOV R225, R14 ;  /* 0x0000000e00e17202 */ /* 0x000fe20000000f00 */
[----:B------:R-:W-:Y:S01]  /*40ac0*/  IMAD.MOV.U32 R224, RZ, RZ, R13 ;  /* 0x000000ffffe07224 */ /* 0x000fe200078e000d */
[----:B------:R-:W-:Y:S04]  /*40ad0*/  STL.64 [R1+0xbb0], R16 ;  /* 0x000bb01001007387 */ /* 0x000fe80000100a00 */
[----:B------:R-:W-:Y:S04]  /*40ae0*/  STL.64 [R1+0xbb8], R18 ;  /* 0x000bb81201007387 */ /* 0x000fe80000100a00 */
[----:B------:R-:W-:Y:S01]  /*40af0*/  STL [R1+0xba0], R12 ;  /* 0x000ba00c01007387 */ /* 0x000fe20000100800 */
[C---:B--2---:R-:W-:Y:S03]  /*40b00*/  HMMA.1688.F32.TF32 R8, R232.reuse, R44, R8 ;  /* 0x0000002ce808723c */ /* 0x044fe60000081008 */
[----:B------:R-:W-:Y:S04]  /*40b10*/  STL [R1+0x55f4], R226 ;  /* 0x0055f4e201007387 */ /* 0x000fe80000100800 */
[----:B------:R-:W-:Y:S04]  /*40b20*/  STL [R1+0x55f0], R225 ;  /* 0x0055f0e101007387 */ /* 0x000fe80000100800 */
[----:B------:R-:W-:Y:S01]  /*40b30*/  STL [R1+0x55ec], R224 ;  /* 0x0055ece001007387 */ /* 0x000fe20000100800 */
[C---:B---3--:R-:W-:Y:S11]  /*40b40*/  HMMA.1688.F32.TF32 R4, R232.reuse, R48, R4 ;  /* 0x00000030e804723c */ /* 0x048ff60000081004 */
[----:B------:R-:W-:Y:S04]  /*40b50*/  STL.64 [R1+0xb90], R8 ;  /* 0x000b900801007387 */ /* 0x000fe80000100a00 */
[----:B------:R1:W-:Y:S02]  /*40b60*/  STL.64 [R1+0xb98], R10 ;  /* 0x000b980a01007387 */ /* 0x0003e40000100a00 */
[----:B-1----:R-:W-:Y:S06]  /*40b70*/  HMMA.1688.F32.TF32 R8, R232, R52, R248 ;  /* 0x00000034e808723c */ /* 0x002fec00000810f8 */
[----:B------:R-:W-:-:S15]  /*40b80*/  STL [R1+0xb80], R4 ;  /* 0x000b800401007387 */ /* 0x000fde0000100800 */
[----:B------:R-:W-:-:S02]  /*40b90*/  NOP ;  /* 0x0000000000007918 */ /* 0x000fc40000000000 */
[----:B------:R1:W-:Y:S04]  /*40ba0*/  STL.64 [R1+0xb70], R8 ;  /* 0x000b700801007387 */ /* 0x0003e80000100a00 */
[----:B------:R2:W-:Y:S04]  /*40bb0*/  STL.64 [R1+0xb78], R10 ;  /* 0x000b780a01007387 */ /* 0x0005e80000100a00 */
[----:B------:R-:W3:Y:S04]  /*40bc0*/  LDL.LU.64 R16, [R1+0x1410] ;  /* 0x0014100001107983 */ /* 0x000ee80000300a00 */
[----:B------:R-:W3:Y:S04]  /*40bd0*/  LDL.LU.64 R18, [R1+0x1418] ;  /* 0x0014180001127983 */ /* 0x000ee80000300a00 */
[----:B-1----:R-:W4:Y:S04]  /*40be0*/  LDL.LU.64 R8, [R1+0x1400] ;  /* 0x0014000001087983 */ /* 0x002f280000300a00 */
[----:B--2---:R-:W4:Y:S01]  /*40bf0*/  LDL.LU.64 R10, [R1+0x1408] ;  /* 0x00140800010a7983 */ /* 0x004f220000300a00 */
[----:B------:R-:W-:Y:S01]  /*40c00*/  IMAD.MOV.U32 R226, RZ, RZ, R5 ;  /* 0x000000ffffe27224 */ /* 0x000fe200078e0005 */
[----:B------:R-:W-:Y:S01]  /*40c10*/  MOV R225, R6 ;  /* 0x0000000600e17202 */ /* 0x000fe20000000f00 */
[----:B------:R-:W-:Y:S01]  /*40c20*/  IMAD.MOV.U32 R224, RZ, RZ, R7 ;  /* 0x000000ffffe07224 */ /* 0x000fe200078e0007 */
[----:B------:R-:W2:Y:S01]  /*40c30*/  LDL.LU.64 R68, [R1+0x13f0] ;  /* 0x0013f00001447983 */ /* 0x000ea20000300a00 */
[----:B------:R-:W-:Y:S03]  /*40c40*/  HMMA.1688.F32.TF32 R4, R232, R56, R160 ;  /* 0x00000038e804723c */ /* 0x000fe600000810a0 */
[----:B------:R-:W2:Y:S04]  /*40c50*/  LDL.LU.64 R70, [R1+0x13f8] ;  /* 0x0013f80001467983 */ /* 0x000ea80000300a00 */
[----:B------:R-:W2:Y:S04]  /*40c60*/  LDL.LU.64 R32, [R1+0x13e0] ;  /* 0x0013e00001207983 */ /* 0x000ea80000300a00 */
[----:B------:R-:W2:Y:S04]  /*40c70*/  LDL.LU.64 R34, [R1+0x13e8] ;  /* 0x0013e80001227983 */ /* 0x000ea80000300a00 */
[----:B------:R-:W-:Y:S04]  /*40c80*/  LDS R160, [R246+UR12+0x680] ;  /* 0x0006800cf6a07984 */ /* 0x000fe80008000800 */
[----:B------:R-:W-:Y:S04]  /*40c90*/  LDS R162, [R246+UR12+0x2680] ;  /* 0x0026800cf6a27984 */ /* 0x000fe80008000800 */
[----:B------:R-:W-:Y:S01]  /*40ca0*/  LDS R161, [R247+UR12+0x680] ;  /* 0x0006800cf7a17984 */ /* 0x000fe20008000800 */
[----:B------:R-:W-:Y:S01]  /*40cb0*/  IMAD.MOV.U32 R227, RZ, RZ, R4 ;  /* 0x000000ffffe37224 */ /* 0x000fe200078e0004 */
[----:B------:R-:W-:Y:S01]  /*40cc0*/  MOV R3, R5 ;  /* 0x0000000500037202 */ /* 0x000fe20000000f00 */
[----:B------:R-:W-:Y:S01]  /*40cd0*/  IMAD.MOV.U32 R2, RZ, RZ, R6 ;  /* 0x000000ffff027224 */ /* 0x000fe200078e0006 */
[----:B------:R-:W2:Y:S01]  /*40ce0*/  LDL.LU.64 R4, [R1+0x13d0] ;  /* 0x0013d00001047983 */ /* 0x000ea20000300a00 */
[----:B------:R-:W-:-:S03]  /*40cf0*/  IMAD.MOV.U32 R0, RZ, RZ, R7 ;  /* 0x000000ffff007224 */ /* 0x000fc600078e0007 */
[----:B------:R-:W2:Y:S04]  /*40d00*/  LDL.LU.64 R6, [R1+0x13d8] ;  /* 0x0013d80001067983 */ /* 0x000ea80000300a00 */
[----:B------:R-:W2:Y:S04]  /*40d10*/  LDL.LU.64 R28, [R1+0x13c0] ;  /* 0x0013c000011c7983 */ /* 0x000ea80000300a00 */
[----:B------:R-:W2:Y:S04]  /*40d20*/  LDL.LU.64 R30, [R1+0x13c8] ;  /* 0x0013c800011e7983 */ /* 0x000ea80000300a00 */
[----:B------:R-:W2:Y:S04]  /*40d30*/  LDL.LU.64 R24, [R1+0x16d0] ;  /* 0x0016d00001187983 */ /* 0x000ea80000300a00 */
[----:B------:R-:W2:Y:S04]  /*40d40*/  LDL.LU.64 R26, [R1+0x16d8] ;  /* 0x0016d800011a7983 */ /* 0x000ea80000300a00 */
[----:B------:R-:W2:Y:S04]  /*40d50*/  LDL.LU.64 R12, [R1+0x1090] ;  /* 0x00109000010c7983 */ /* 0x000ea80000300a00 */
[----:B------:R-:W2:Y:S04]  /*40d60*/  LDL.LU.64 R14, [R1+0x1098] ;  /* 0x00109800010e7983 */ /* 0x000ea80000300a00 */
[----:B------:R-:W3:Y:S04]  /*40d70*/  LDS R163, [R247+UR12+0x2680] ;  /* 0x0026800cf7a37984 */ /* 0x000ee80008000800 */
[----:B------:R-:W2:Y:S04]  /*40d80*/  LDL.LU.64 R20, [R1+0x1080] ;  /* 0x0010800001147983 */ /* 0x000ea80000300a00 */
[----:B------:R-:W2:Y:S01]  /*40d90*/  LDL.LU.64 R22, [R1+0x1088] ;  /* 0x0010880001167983 */ /* 0x000ea20000300a00 */
[----:B---3--:R-:W-:Y:S03]  /*40da0*/  HMMA.1688.F32.TF32 R72, R160, R36, R16 ;  /* 0x00000024a048723c */ /* 0x008fe60000081010 */
[----:B------:R-:W3:Y:S04]  /*40db0*/  LDL.LU.64 R16, [R1+0xc90] ;  /* 0x000c900001107983 */ /* 0x000ee80000300a00 */
[----:B------:R-:W3:-:S15]  /*40dc0*/  LDL.LU.64 R18, [R1+0xc98] ;  /* 0x000c980001127983 */ /* 0x000ede0000300a00 */
[----:B------:R-:W-:-:S01]  /*40dd0*/  NOP ;  /* 0x0000000000007918 */ /* 0x000fc20000000000 */
        /* <DEDUP_REMOVED lines=8> */
[C---:B--2---:R-:W-:Y:S06]  /*40e60*/  HMMA.1688.F32.TF32 R72, R160.reuse, R44, R68 ;  /* 0x0000002ca048723c */ /* 0x044fec0000081044 */
[C---:B------:R-:W-:Y:S06]  /*40e70*/  HMMA.1688.F32.TF32 R68, R160.reuse, R48, R32 ;  /* 0x00000030a044723c */ /* 0x040fec0000081020 */
[C---:B------:R-:W-:Y:S11]  /*40e80*/  HMMA.1688.F32.TF32 R32, R160.reuse, R52, R4 ;  /* 0x00000034a020723c */ /* 0x040ff60000081004 */
        /* <DEDUP_REMOVED lines=8> */
[C---:B-1----:R-:W-:Y:S06]  /*40f10*/  HMMA.1688.F32.TF32 R32, R160.reuse, R56, R28 ;  /* 0x00000038a020723c */ /* 0x042fec000008101c */
[C---:B------:R-:W-:Y:S06]  /*40f20*/  HMMA.1688.F32.TF32 R28, R160.reuse, R60, R24 ;  /* 0x0000003ca01c723c */ /* 0x040fec0000081018 */
[----:B------:R-:W-:Y:S01]  /*40f30*/  HMMA.1688.F32.TF32 R24, R160, R64, R12 ;  /* 0x00000040a018723c */ /* 0x000fe2000008100c */
[----:B------:R-:W-:Y:S01]  /*40f40*/  MOV R236, R208 ;  /* 0x000000d000ec7202 */ /* 0x000fe20000000f00 */
[----:B------:R-:W-:Y:S01]  /*40f50*/  IMAD.MOV.U32 R237, RZ, RZ, R209 ;  /* 0x000000ffffed7224 */ /* 0x000fe200078e00d1 */
[----:B------:R-:W-:Y:S01]  /*40f60*/  MOV R239, R211 ;  /* 0x000000d300ef7202 */ /* 0x000fe20000000f00 */
[----:B------:R-:W-:Y:S01]  /*40f70*/  IMAD.MOV.U32 R238, RZ, RZ, R210 ;  /* 0x000000ffffee7224 */ /* 0x000fe200078e00d2 */
[----:B------:R-:W-:Y:S01]  /*40f80*/  LDS R160, [R246+UR12+0x780] ;  /* 0x0007800cf6a07984 */ /* 0x000fe20008000800 */
[----:B------:R-:W-:Y:S03]  /*40f90*/  HMMA.1688.F32.TF32 R228, R232, R60, R164 ;  /* 0x0000003ce8e4723c */ /* 0x000fe600000810a4 */
[----:B------:R-:W-:Y:S04]  /*40fa0*/  LDS R164, [R252+UR12+0x700] ;  /* 0x0007000cfca47984 */ /* 0x000fe80008000800 */
[----:B------:R-:W-:Y:S04]  /*40fb0*/  STL.64 [R1+0xc20], R32 ;  /* 0x000c202001007387 */ /* 0x000fe80000100a00 */
[----:B------:R-:W-:Y:S04]  /*40fc0*/  STL.64 [R1+0xc28], R34 ;  /* 0x000c282201007387 */ /* 0x000fe80000100a00 */
[----:B------:R-:W2:Y:S04]  /*40fd0*/  LDL.LU.64 R12, [R1+0x1060] ;  /* 0x00106000010c7983 */ /* 0x000ea80000300a00 */
[----:B------:R-:W-:Y:S04]  /*40fe0*/  STL.64 [R1+0xc10], R28 ;  /* 0x000c101c01007387 */ /* 0x000fe80000100a00 */
[----:B------:R-:W-:Y:S04]  /*40ff0*/  STL.64 [R1+0xc18], R30 ;  /* 0x000c181e01007387 */ /* 0x000fe80000100a00 */
[----:B------:R-:W2:Y:S04]  /*41000*/  LDL.LU.64 R14, [R1+0x1068] ;  /* 0x00106800010e7983 */ /* 0x000ea80000300a00 */
[----:B------:R-:W-:Y:S04]  /*41010*/  LDS R166, [R252+UR12+0x2700] ;  /* 0x0027000cfca67984 */ /* 0x000fe80008000800 */
[----:B------:R-:W-:Y:S04]  /*41020*/  LDS R165, [R245+UR12+0x700] ;  /* 0x0007000cf5a57984 */ /* 0x000fe80008000800 */
[----:B------:R-:W1:Y:S04]  /*41030*/  LDS R167, [R245+UR12+0x2700] ;  /* 0x0027000cf5a77984 */ /* 0x000e680008000800 */
[----:B------:R2:W-:Y:S04]  /*41040*/  STL.64 [R1+0xbf0], R24 ;  /* 0x000bf01801007387 */ /* 0x0005e80000100a00 */
[----:B------:R2:W-:Y:S04]  /*41050*/  STL.64 [R1+0xbf8], R26 ;  /* 0x000bf81a01007387 */ /* 0x0005e80000100a00 */
[----:B------:R-:W2:Y:S04]  /*41060*/  LDL.LU.64 R84, [R1+0x1050] ;  /* 0x0010500001547983 */ /* 0x000ea80000300a00 */
[----:B------:R-:W2:Y:S04]  /*41070*/  LDL.LU.64 R86, [R1+0x1058] ;  /* 0x0010580001567983 */ /* 0x000ea80000300a00 */
[----:B------:R-:W-:Y:S04]  /*41080*/  LDS R162, [R246+UR12+0x2780] ;  /* 0x0027800cf6a27984 */ /* 0x000fe80008000800 */
[----:B------:R-:W-:Y:S04]  /*41090*/  LDS R161, [R247+UR12+0x780] ;  /* 0x0007800cf7a17984 */ /* 0x000fe80008000800 */
[----:B------:R-:W-:Y:S01]  /*410a0*/  LDS R163, [R247+UR12+0x2780] ;  /* 0x0027800cf7a37984 */ /* 0x000fe20008000800 */
[----:B-1----:R-:W-:-:S15]  /*410b0*/  HMMA.1688.F32.TF32 R20, R164, R36, R20 ;  /* 0x00000024a414723c */ /* 0x002fde0000081014 */
[----:B------:R-:W-:-:S08]  /*410c0*/  NOP ;  /* 0x0000000000007918 */ /* 0x000fd00000000000 */
[----:B------:R-:W-:Y:S04]  /*410d0*/  STL.64 [R1+0xc00], R20 ;  /* 0x000c001401007387 */ /* 0x000fe80000100a00 */
[----:B------:R-:W-:Y:S04]  /*410e0*/  STL.64 [R1+0xc08], R22 ;  /* 0x000c081601007387 */ /* 0x000fe80000100a00 */
[----:B------:R-:W2:Y:S04]  /*410f0*/  LDL.LU.64 R80, [R1+0x1040] ;  /* 0x0010400001507983 */ /* 0x000ea80000300a00 */
[----:B------:R-:W2:Y:S01]  /*41100*/  LDL.LU.64 R82, [R1+0x1048] ;  /* 0x0010480001527983 */ /* 0x000ea20000300a00 */
[C---:B---3--:R-:W-:Y:S06]  /*41110*/  HMMA.1688.F32.TF32 R16, R164.reuse, R40, R16 ;  /* 0x00000028a410723c */ /* 0x048fec0000081010 */
[----:B----4-:R-:W-:-:S15]  /*41120*/  HMMA.1688.F32.TF32 R8, R164, R44, R8 ;  /* 0x0000002ca408723c */ /* 0x010fde0000081008 */
[----:B------:R-:W-:-:S02]  /*41130*/  NOP ;  /* 0x0000000000007918 */ /* 0x000fc40000000000 */
[----:B------:R-:W-:Y:S04]  /*41140*/  STL.64 [R1+0xc90], R16 ;  /* 0x000c901001007387 */ /* 0x000fe80000100a00 */
[----:B------:R-:W-:Y:S04]  /*41150*/  STL.64 [R1+0xc98], R18 ;  /* 0x000c981201007387 */ /* 0x000fe80000100a00 */
[----:B------:R-:W3:Y:S04]  /*41160*/  LDL.LU.64 R76, [R1+0xd30] ;  /* 0x000d3000014c7983 */ /* 0x000ee80000300a00 */
[----:B------:R-:W3:Y:S04]  /*41170*/  LDL.LU.64 R78, [R1+0xd38] ;  /* 0x000d3800014e7983 */ /* 0x000ee80000300a00 */
[----:B------:R1:W-:Y:S04]  /*41180*/  STL.64 [R1+0xcb0], R8 ;  /* 0x000cb00801007387 */ /* 0x0003e80000100a00 */
[----:B------:R4:W-:Y:S04]  /*41190*/  STL.64 [R1+0xcb8], R10 ;  /* 0x000cb80a01007387 */ /* 0x0009e80000100a00 */
[----:B------:R-:W3:Y:S04]  /*411a0*/  LDL.LU.64 R72, [R1+0xd50] ;  /* 0x000d500001487983 */ /* 0x000ee80000300a00 */
[----:B------:R-:W3:Y:S04]  /*411b0*/  LDL.LU.64 R74, [R1+0xd58] ;  /* 0x000d5800014a7983 */ /* 0x000ee80000300a00 */
[----:B------:R-:W3:Y:S04]  /*411c0*/  LDL.LU.64 R68, [R1+0xd20] ;  /* 0x000d200001447983 */ /* 0x000ee80000300a00 */
[----:B------:R-:W3:Y:S01]  /*411d0*/  LDL.LU.64 R70, [R1+0xd28] ;  /* 0x000d280001467983 */ /* 0x000ee20000300a00 */
[----:B--2---:R-:W-:-:S15]  /*411e0*/  HMMA.1688.F32.TF32 R4, R164, R48, R4 ;  /* 0x00000030a404723c */ /* 0x004fde0000081004 */
[----:B------:R-:W-:-:S08]  /*411f0*/  NOP ;  /* 0x0000000000007918 */ /* 0x000fd00000000000 */
        /* <DEDUP_REMOVED lines=11> */
[----:B------:R-:W2:Y:S01]  /*412b0*/  LDL.LU.64 R6, [R1+0xc88] ;  /* 0x000c880001067983 */ /* 0x000ea20000300a00 */
[----:B------:R-:W-:Y:S03]  /*412c0*/  HMMA.1688.F32.TF32 R12, R164, R52, R12 ;  /* 0x00000034a40c723c */ /* 0x000fe6000008100c */
[----:B------:R-:W2:Y:S04]  /*412d0*/  LDL.LU.64 R20, [R1+0x70] ;  /* 0x0000700001147983 */ /* 0x000ea80000300a00 */
[----:B------:R-:W2:-:S15]  /*412e0*/  LDL.LU.64 R22, [R1+0x78] ;  /* 0x0000780001167983 */ /* 0x000e9e0000300a00 */
[----:B------:R-:W-:-:S01]  /*412f0*/  NOP ;  /* 0x0000000000007918 */ /* 0x000fc20000000000 */
[----:B------:R1:W-:Y:S04]  /*41300*/  STL.64 [R1+0xcf0], R12 ;  /* 0x000cf00c01007387 */ /* 0x0003e80000100a00 */
[----:B------:R1:W-:Y:S04]  /*41310*/  STL.64 [R1+0xcf8], R14 ;  /* 0x000cf80e01007387 */ /* 0x0003e80000100a00 */
[----:B------:R-:W2:Y:S04]  /*41320*/  LDL.LU.64 R16, [R1+0x60] ;  /* 0x0000600001107983 */ /* 0x000ea80000300a00 */
[----:B------:R-:W2:Y:S04]  /*41330*/  LDL.LU.64 R18, [R1+0x68] ;  /* 0x0000680001127983 */ /* 0x000ea80000300a00 */
[----:B-1----:R-:W2:Y:S04]  /*41340*/  LDL.LU.64 R12, [R1+0x50] ;  /* 0x00005000010c7983 */ /* 0x002ea80000300a00 */
[----:B------:R-:W2:Y:S01]  /*41350*/  LDL.LU.64 R14, [R1+0x58] ;  /* 0x00005800010e7983 */ /* 0x000ea20000300a00 */
[----:B------:R-:W-:Y:S03]  /*41360*/  HMMA.1688.F32.TF32 R232, R232, R64, R168 ;  /* 0x00000040e8e8723c */ /* 0x000fe600000810a8 */
[----:B------:R-:W-:Y:S04]  /*41370*/  LDS R168, [R246+UR12+0x700] ;  /* 0x0007000cf6a87984 */ /* 0x000fe80008000800 */
[----:B------:R-:W-:Y:S04]  /*41380*/  LDS R170, [R246+UR12+0x2700] ;  /* 0x0027000cf6aa7984 */ /* 0x000fe80008000800 */
[----:B------:R-:W-:Y:S04]  /*41390*/  LDS R169, [R247+UR12+0x700] ;  /* 0x0007000cf7a97984 */ /* 0x000fe80008000800 */
[----:B------:R-:W1:Y:S01]  /*413a0*/  LDS R171, [R247+UR12+0x2700] ;  /* 0x0027000cf7ab7984 */ /* 0x000e620008000800 */
[C---:B------:R-:W-:Y:S06]  /*413b0*/  HMMA.1688.F32.TF32 R88, R164.reuse, R56, R84 ;  /* 0x00000038a458723c */ /* 0x040fec0000081054 */
[----:B------:R-:W-:-:S15]  /*413c0*/  HMMA.1688.F32.TF32 R84, R164, R60, R80 ;  /* 0x0000003ca454723c */ /* 0x000fde0000081050 */
[----:B------:R-:W-:-:S02]  /*413d0*/  NOP ;  /* 0x0000000000007918 */ /* 0x000fc40000000000 */
[----:B------:R-:W-:Y:S04]  /*413e0*/  STL.64 [R1+0xd10], R88 ;  /* 0x000d105801007387 */ /* 0x000fe80000100a00 */
[----:B------:R-:W-:Y:S04]  /*413f0*/  STL.64 [R1+0xd18], R90 ;  /* 0x000d185a01007387 */ /* 0x000fe80000100a00 */
[----:B------:R-:W-:Y:S04]  /*41400*/  STL.64 [R1+0xd40], R84 ;  /* 0x000d405401007387 */ /* 0x000fe80000100a00 */
[----:B------:R-:W-:Y:S01]  /*41410*/  STL.64 [R1+0xd48], R86 ;  /* 0x000d485601007387 */ /* 0x000fe20000100a00 */
[----:B---3--:R-:W-:Y:S01]  /*41420*/  HMMA.1688.F32.TF32 R80, R164, R64, R76 ;  /* 0x00000040a450723c */ /* 0x008fe2000008104c */
[----:B------:R-:W-:-:S02]  /*41430*/  IMAD.MOV.U32 R240, RZ, RZ, R39 ;  /* 0x000000fffff07224 */ /* 0x000fc400078e0027 */
[----:B------:R-:W-:Y:S03]  /*41440*/  LDS R164, [R252+UR12+0x4000] ;  /* 0x0040000cfca47984 */ /* 0x000fe60008000800 */
[C---:B------:R-:W-:Y:S01]  /*41450*/  HMMA.1688.F32.TF32 R180, R220.reuse, R52, R180 ;  /* 0x00000034dcb4723c */ /* 0x040fe200000810b4 */
[----:B------:R-:W-:Y:S04]  /*41460*/  LDS R166, [R252+UR12+0x6000] ;  /* 0x0060000cfca67984 */ /* 0x000fe80008000800 */
[----:B------:R-:W-:Y:S01]  /*41470*/  LDS R165, [R245+UR12+0x4000] ;  /* 0x0040000cf5a57984 */ /* 0x000fe20008000800 */
[----:B------:R-:W-:Y:S03]  /*41480*/  HMMA.1688.F32.TF32 R176, R220, R48, R176 ;  /* 0x00000030dcb0723c */ /* 0x000fe600000810b0 */
[----:B------:R-:W3:Y:S03]  /*41490*/  LDS R167, [R245+UR12+0x6000] ;  /* 0x0060000cf5a77984 */ /* 0x000ee60008000800 */
[C---:B-1----:R-:W-:Y:S06]  /*414a0*/  HMMA.1688.F32.TF32 R76, R168.reuse, R36, R72 ;  /* 0x00000024a84c723c */ /* 0x042fec0000081048 */
[----:B------:R-:W-:Y:S01]  /*414b0*/  HMMA.1688.F32.TF32 R72, R168, R40, R68 ;  /* 0x00000028a848723c */ /* 0x000fe20000081044 */
[----:B------:R-:W-:Y:S04]  /*414c0*/  STL.64 [R1+0xd30], R80 ;  /* 0x000d305001007387 */ /* 0x000fe80000100a00 */
[----:B------:R-:W-:-:S12]  /*414d0*/  STL.64 [R1+0xd38], R82 ;  /* 0x000d385201007387 */ /* 0x000fd80000100a00 */
[----:B------:R-:W-:Y:S04]  /*414e0*/  STL.64 [R1+0xd60], R76 ;  /* 0x000d604c01007387 */ /* 0x000fe80000100a00 */
[----:B------:R-:W-:Y:S04]  /*414f0*/  STL.64 [R1+0xd68], R78 ;  /* 0x000d684e01007387 */ /* 0x000fe80000100a00 */
[----:B------:R-:W-:Y:S04]  /*41500*/  STL.64 [R1+0xd70], R72 ;  /* 0x000d704801007387 */ /* 0x000fe80000100a00 */
[----:B------:R-:W-:Y:S01]  /*41510*/  STL.64 [R1+0xd78], R74 ;  /* 0x000d784a01007387 */ /* 0x000fe20000100a00 */
[C---:B------:R-:W-:Y:S06]  /*41520*/  HMMA.1688.F32.TF32 R68, R168.reuse, R44, R32 ;  /* 0x0000002ca844723c */ /* 0x040fec0000081020 */
[C---:B------:R-:W-:Y:S06]  /*41530*/  HMMA.1688.F32.TF32 R32, R168.reuse, R48, R28 ;  /* 0x00000030a820723c */ /* 0x040fec000008101c */
[C---:B------:R-:W-:Y:S06]  /*41540*/  HMMA.1688.F32.TF32 R28, R168.reuse, R52, R24 ;  /* 0x00000034a81c723c */ /* 0x040fec0000081018 */
[C---:B----4-:R-:W-:Y:S06]  /*41550*/  HMMA.1688.F32.TF32 R24, R168.reuse, R56, R8 ;  /* 0x00000038a818723c */ /* 0x050fec0000081008 */
[C---:B--2---:R-:W-:Y:S01]  /*41560*/  HMMA.1688.F32.TF32 R4, R168.reuse, R60, R4 ;  /* 0x0000003ca804723c */ /* 0x044fe20000081004 */
[----:B------:R-:W-:Y:S04]  /*41570*/  STL.64 [R1+0xd80], R68 ;  /* 0x000d804401007387 */ /* 0x000fe80000100a00 */
[----:B------:R-:W-:Y:S04]  /*41580*/  STL.64 [R1+0xd88], R70 ;  /* 0x000d884601007387 */ /* 0x000fe80000100a00 */
[----:B------:R-:W-:Y:S04]  /*41590*/  STL.64 [R1+0xd90], R32 ;  /* 0x000d902001007387 */ /* 0x000fe80000100a00 */
[----:B------:R-:W-:Y:S04]  /*415a0*/  STL.64 [R1+0xd98], R34 ;  /* 0x000d982201007387 */ /* 0x000fe80000100a00 */
        /* <DEDUP_REMOVED lines=8> */
[----:B-1----:R-:W3:Y:S04]  /*41630*/  LDL.LU.64 R4, [R1+0xa90] ;  /* 0x000a900001047983 */ /* 0x002ee80000300a00 */
[----:B----4-:R-:W3:Y:S01]  /*41640*/  LDL.LU.64 R6, [R1+0xa98] ;  /* 0x000a980001067983 */ /* 0x010ee20000300a00 */
[----:B------:R-:W-:Y:S03]  /*41650*/  HMMA.1688.F32.TF32 R24, R168, R64, R20 ;  /* 0x00000040a818723c */ /* 0x000fe60000081014 */
[----:B------:R-:W-:Y:S03]  /*41660*/  LDS R168, [R246+UR12+0x4000] ;  /* 0x0040000cf6a87984 */ /* 0x000fe60008000800 */
[C---:B------:R-:W-:Y:S01]  /*41670*/  HMMA.1688.F32.TF32 R20, R220.reuse, R36, R16 ;  /* 0x00000024dc14723c */ /* 0x040fe20000081010 */
[----:B------:R-:W-:Y:S04]  /*41680*/  LDS R170, [R246+UR12+0x6000] ;  /* 0x0060000cf6aa7984 */ /* 0x000fe80008000800 */
[----:B------:R-:W-:Y:S01]  /*41690*/  LDS R169, [R247+UR12+0x4000] ;  /* 0x0040000cf7a97984 */ /* 0x000fe20008000800 */
[C---:B------:R-:W-:Y:S03]  /*416a0*/  HMMA.1688.F32.TF32 R16, R220.reuse, R40, R12 ;  /* 0x00000028dc10723c */ /* 0x040fe6000008100c */
[----:B------:R-:W1:Y:S03]  /*416b0*/  LDS R171, [R247+UR12+0x6000] ;  /* 0x0060000cf7ab7984 */ /* 0x000e660008000800 */
[-C--:B------:R-:W-:Y:S01]  /*416c0*/  HMMA.1688.F32.TF32 R12, R220, R44.reuse, R172 ;  /* 0x0000002cdc0c723c */ /* 0x080fe200000810ac */
[----:B------:R-:W-:Y:S04]  /*416d0*/  LDS R172, [R252+UR12+0x4080] ;  /* 0x0040800cfcac7984 */ /* 0x000fe80008000800 */
[----:B------:R-:W-:Y:S04]  /*416e0*/  STL.64 [R1+0xdf0], R24 ;  /* 0x000df01801007387 */ /* 0x000fe80000100a00 */
[----:B------:R-:W-:Y:S04]  /*416f0*/  STL.64 [R1+0xdf8], R26 ;  /* 0x000df81a01007387 */ /* 0x000fe80000100a00 */
[----:B------:R-:W-:Y:S04]  /*41700*/  STL.64 [R1+0xde0], R20 ;  /* 0x000de01401007387 */ /* 0x000fe80000100a00 */
[----:B------:R-:W-:Y:S04]  /*41710*/  STL.64 [R1+0xde8], R22 ;  /* 0x000de81601007387 */ /* 0x000fe80000100a00 */
[----:B------:R-:W-:Y:S04]  /*41720*/  STL.64 [R1+0xdd0], R16 ;  /* 0x000dd01001007387 */ /* 0x000fe80000100a00 */
[----:B------:R-:W-:Y:S04]  /*41730*/  STL.64 [R1+0xdd8], R18 ;  /* 0x000dd81201007387 */ /* 0x000fe80000100a00 */
[----:B------:R-:W4:Y:S04]  /*41740*/  LDL.LU R208, [R1+0x5878] ;  /* 0x0058780001d07983 */ /* 0x000f280000300800 */
[----:B------:R-:W-:Y:S04]  /*41750*/  STL.64 [R1+0xdc0], R12 ;  /* 0x000dc00c01007387 */ /* 0x000fe80000100a00 */
[----:B------:R1:W-:Y:S04]  /*41760*/  STL.64 [R1+0xdc8], R14 ;  /* 0x000dc80e01007387 */ /* 0x0003e80000100a00 */
[----:B------:R-:W4:Y:S04]  /*41770*/  LDL.LU R209, [R1+0x5874] ;  /* 0x0058740001d17983 */ /* 0x000f280000300800 */
[----:B------:R-:W4:Y:S04]  /*41780*/  LDL.LU R210, [R1+0x5870] ;  /* 0x0058700001d27983 */ /* 0x000f280000300800 */
[----:B------:R-:W4:Y:S01]  /*41790*/  LDL.LU R211, [R1+0x586c] ;  /* 0x00586c0001d37983 */ /* 0x000f220000300800 */
[----:B-1----:R-:W-:Y:S03]  /*417a0*/  HMMA.1688.F32.TF32 R12, R160, R44, R196 ;  /* 0x0000002ca00c723c */ /* 0x002fe600000810c4 */
[----:B------:R-:W-:Y:S03]  /*417b0*/  LDS R174, [R252+UR12+0x6080] ;  /* 0x0060800cfcae7984 */ /* 0x000fe60008000800 */
[C---:B------:R-:W-:Y:S01]  /*417c0*/  HMMA.1688.F32.TF32 R184, R220.reuse, R56, R184 ;  /* 0x00000038dcb8723c */ /* 0x040fe200000810b8 */
[----:B------:R-:W-:Y:S04]  /*417d0*/  LDS R173, [R245+UR12+0x4080] ;  /* 0x0040800cf5ad7984 */ /* 0x000fe80008000800 */
[----:B------:R-:W1:Y:S01]  /*417e0*/  LDS R175, [R245+UR12+0x6080] ;  /* 0x0060800cf5af7984 */ /* 0x000e620008000800 */
[----:B------:R-:W-:Y:S06]  /*417f0*/  HMMA.1688.F32.TF32 R188, R220, R60, R188 ;  /* 0x0000003cdcbc723c */ /* 0x000fec00000810bc */
[C---:B--2---:R-:W-:Y:S06]  /*41800*/  HMMA.1688.F32.TF32 R8, R160.reuse, R36, R8 ;  /* 0x00000024a008723c */ /* 0x044fec0000081008 */
[----:B---3--:R-:W-:-:S15]  /*41810*/  HMMA.1688.F32.TF32 R4, R160, R40, R4 ;  /* 0x00000028a004723c */ /* 0x008fde0000081004 */
[----:B------:R-:W-:-:S02]  /*41820*/  NOP ;  /* 0x0000000000007918 */ /* 0x000fc40000000000 */
[----:B------:R-:W-:Y:S04]  /*41830*/  STL.64 [R1+0x12e0], R8 ;  /* 0x0012e00801007387 */ /* 0x000fe80000100a00 */
[----:B------:R2:W-:Y:S02]  /*41840*/  STL.64 [R1+0x12e8], R10 ;  /* 0x0012e80a01007387 */ /* 0x0005e40000100a00 */
[C---:B--2---:R-:W-:Y:S02]  /*41850*/  HMMA.1688.F32.TF32 R8, R160.reuse, R48, R212 ;  /* 0x00000030a008723c */ /* 0x044fe400000810d4 */
[----:B------:R-:W-:Y:S04]  /*41860*/  STL.64 [R1+0x15a0], R4 ;  /* 0x0015a00401007387 */ /* 0x000fe80000100a00 */
[----:B------:R2:W-:Y:S02]  /*41870*/  STL.64 [R1+0x15a8], R6 ;  /* 0x0015a80601007387 */ /* 0x0005e40000100a00 */
[----:B--2---:R-:W-:Y:S02]  /*41880*/  HMMA.1688.F32.TF32 R4, R160, R52, R204 ;  /* 0x00000034a004723c */ /* 0x004fe400000810cc */
[----:B------:R-:W-:Y:S04]  /*41890*/  STL.64 [R1+0x1590], R12 ;  /* 0x0015900c01007387 */ /* 0x000fe80000100a00 */
[----:B------:R-:W-:-:S15]  /*418a0*/  STL.64 [R1+0x1598], R14 ;  /* 0x0015980e01007387 */ /* 0x000fde0000100a00 */
[----:B------:R-:W-:-:S02]  /*418b0*/  NOP ;  /* 0x0000000000007918 */ /* 0x000fc40000000000 */
[----:B------:R-:W-:Y:S01]  /*418c0*/  STL.64 [R1+0x1570], R4 ;  /* 0x0015700401007387 */ /* 0x000fe20000100a00 */
[----:B------:R-:W-:-:S03]  /*418d0*/  IMAD.MOV.U32 R53, RZ, RZ, R7 ;  /* 0x000000ffff357224 */ /* 0x000fc600078e0007 */
[----:B------:R-:W-:Y:S04]  /*418e0*/  STL.64 [R1+0x1580], R8 ;  /* 0x0015800801007387 */ /* 0x000fe80000100a00 */
[----:B------:R-:W-:Y:S04]  /*418f0*/  STL.64 [R1+0x1588], R10 ;  /* 0x0015880a01007387 */ /* 0x000fe80000100a00 */
[----:B------:R2:W-:Y:S02]  /*41900*/  STL [R1+0x1578], R6 ;  /* 0x0015780601007387 */ /* 0x0005e40000100800 */
[----:B--2---:R-:W-:-:S15]  /*41910*/  HMMA.1688.F32.TF32 R4, R160, R56, R216 ;  /* 0x00000038a004723c */ /* 0x004fde00000810d8 */
[----:B------:R-:W-:-:S09]  /*41920*/  NOP ;  /* 0x0000000000007918 */ /* 0x000fd20000000000 */
[----:B------:R-:W-:Y:S01]  /*41930*/  IMAD.MOV.U32 R52, RZ, RZ, R4 ;  /* 0x000000ffff347224 */ /* 0x000fe200078e0004 */
[----:B------:R-:W-:Y:S01]  /*41940*/  MOV R49, R5 ;  /* 0x0000000500317202 */ /* 0x000fe20000000f00 */
[----:B------:R-:W-:Y:S02]  /*41950*/  IMAD.MOV.U32 R48, RZ, RZ, R6 ;  /* 0x000000ffff307224 */ /* 0x000fe400078e0006 */
[----:B------:R-:W-:Y:S02]  /*41960*/  IMAD.MOV.U32 R44, RZ, RZ, R7 ;  /* 0x000000ffff2c7224 */ /* 0x000fe400078e0007 */
[----:B------:R-:W-:Y:S01]  /*41970*/  HMMA.1688.F32.TF32 R4, R160, R60, R200 ;  /* 0x0000003ca004723c */ /* 0x000fe200000810c8 */
[----:B------:R-:W-:Y:S04]  /*41980*/  STL [R1+0x55cc], R53 ;  /* 0x0055cc3501007387 */ /* 0x000fe80000100800 */
[----:B------:R2:W-:-:S15]  /*41990*/  STL [R1+0x55d8], R48 ;  /* 0x0055d83001007387 */ /* 0x0005de0000100800 */
[----:B------:R-:W-:-:S04]  /*419a0*/  NOP ;  /* 0x0000000000007918 */ /* 0x000fc80000000000 */
[----:B------:R-:W-:Y:S01]  /*419b0*/  MOV R61, R4 ;  /* 0x00000004003d7202 */ /* 0x000fe20000000f00 */
[----:B------:R-:W-:Y:S01]  /*419c0*/  IMAD.MOV.U32 R60, RZ, RZ, R5 ;  /* 0x000000ffff3c7224 */ /* 0x000fe200078e0005 */
[----:B------:R-:W-:Y:S01]  /*419d0*/  MOV R56, R7 ;  /* 0x0000000700387202 */ /* 0x000fe20000000f00 */
[----:B------:R-:W-:Y:S02]  /*419e0*/  IMAD.MOV.U32 R57, RZ, RZ, R6 ;  /* 0x000000ffff397224 */ /* 0x000fe400078e0006 */
[----:B----4-:R-:W-:Y:S01]  /*419f0*/  HMMA.1688.F32.TF32 R4, R160, R64, R208 ;  /* 0x00000040a004723c */ /* 0x010fe200000810d0 */
[----:B------:R3:W-:Y:S04]  /*41a00*/  STL [R1+0x55d4], R49 ;  /* 0x0055d43101007387 */ /* 0x0007e80000100800 */
[----:B------:R4:W-:Y:S04]  /*41a10*/  STL [R1+0x55d0], R52 ;  /* 0x0055d03401007387 */ /* 0x0009e80000100800 */
[----:B------:R-:W4:Y:S04]  /*41a20*/  LDL.LU R39, [R1+0x5868] ;  /* 0x0058680001277983 */ /* 0x000f280000300800 */
[----:B------:R-:W4:Y:S04]  /*41a30*/  LDL.LU R241, [R1+0x2c4] ;  /* 0x0002c40001f17983 */ /* 0x000f280000300800 */
[----:B------:R-:W4:Y:S04]  /*41a40*/  LDL.LU R242, [R1+0x2c8] ;  /* 0x0002c80001f27983 */ /* 0x000f280000300800 */
[----:B------:R-:W4:Y:S04]  /*41a50*/  LDL.LU R243, [R1+0x2cc] ;  /* 0x0002cc0001f37983 */ /* 0x000f280000300800 */
[----:B------:R-:W4:Y:S01]  /*41a60*/  LDL.LU R20, [R1+0x290] ;  /* 0x0002900001147983 */ /* 0x000f220000300800 */
[----:B--2---:R-:W-:-:S03]  /*41a70*/  IMAD.MOV.U32 R48, RZ, RZ, R4 ;  /* 0x000000ffff307224 */ /* 0x004fc600078e0004 */
[----:B------:R-:W2:Y:S01]  /*41a80*/  LDL.LU R21, [R1+0x294] ;  /* 0x0002940001157983 */ /* 0x000ea20000300800 */
[----:B---3--:R-:W-:Y:S01]  /*41a90*/  MOV R49, R5 ;  /* 0x0000000500317202 */ /* 0x008fe20000000f00 */
[----:B----4-:R-:W-:Y:S02]  /*41aa0*/  IMAD.MOV.U32 R52, RZ, RZ, R6 ;  /* 0x000000ffff347224 */ /* 0x010fe400078e0006 */
[----:B------:R-:W2:Y:S01]  /*41ab0*/  LDL.LU R22, [R1+0x298] ;  /* 0x0002980001167983 */ /* 0x000ea20000300800 */
[----:B------:R-:W-:Y:S01]  /*41ac0*/  IMAD.MOV.U32 R53, RZ, RZ, R7 ;  /* 0x000000ffff357224 */ /* 0x000fe200078e0007 */
[----:B------:R-:W-:Y:S02]  /*41ad0*/  MOV R6, R42 ;  /* 0x0000002a00067202 */ /* 0x000fe40000000f00 */
[----:B------:R-:W2:Y:S01]  /*41ae0*/  LDL.LU R23, [R1+0x29c] ;  /* 0x00029c0001177983 */ /* 0x000ea20000300800 */
[----:B------:R-:W-:-:S03]  /*41af0*/  IMAD.MOV.U32 R7, RZ, RZ, R66 ;  /* 0x000000ffff077224 */ /* 0x000fc600078e0042 */
[----:B------:R-:W3:Y:S04]  /*41b00*/  LDL.LU R4, [R1+0x250] ;  /* 0x0002500001047983 */ /* 0x000ee80000300800 */
[----:B------:R-:W3:Y:S04]  /*41b10*/  LDL.LU R5, [R1+0x254] ;  /* 0x0002540001057983 */ /* 0x000ee80000300800 */
[----:B------:R-:W4:Y:S04]  /*41b20*/  LDL.LU R42, [R1+0x5864] ;  /* 0x00586400012a7983 */ /* 0x000f280000300800 */
[----:B------:R-:W2:Y:S04]  /*41b30*/  LDL.LU R66, [R1+0x5860] ;  /* 0x0058600001427983 */ /* 0x000ea80000300800 */
[----:B------:R-:W3:Y:S04]  /*41b40*/  LDL.LU R16, [R1+0x280] ;  /* 0x0002800001107983 */ /* 0x000ee80000300800 */
[----:B------:R-:W3:Y:S04]  /*41b50*/  LDL.LU R17, [R1+0x284] ;  /* 0x0002840001117983 */ /* 0x000ee80000300800 */
[----:B------:R-:W3:Y:S04]  /*41b60*/  LDL.LU R18, [R1+0x288] ;  /* 0x0002880001127983 */ /* 0x000ee80000300800 */
[----:B------:R-:W3:Y:S01]  /*41b70*/  LDL.LU R19, [R1+0x28c] ;  /* 0x00028c0001137983 */ /* 0x000ee20000300800 */
[----:B------:R-:W-:-:S03]  /*41b80*/  IMAD.MOV.U32 R8, RZ, RZ, R43 ;  /* 0x000000ffff087224 */ /* 0x000fc600078e002b */
[----:B------:R-:W3:Y:S04]  /*41b90*/  LDL.LU R12, [R1+0x270] ;  /* 0x00027000010c7983 */ /* 0x000ee80000300800 */
[----:B------:R-:W3:Y:S01]  /*41ba0*/  LDL.LU R13, [R1+0x274] ;  /* 0x00027400010d7983 */ /* 0x000ee20000300800 */
[----:B------:R-:W-:Y:S01]  /*41bb0*/  IMAD.MOV.U32 R9, RZ, RZ, R67 ;  /* 0x000000ffff097224 */ /* 0x000fe200078e0043 */
[----:B------:R-:W-:Y:S01]  /*41bc0*/  MOV R10, R62 ;  /* 0x0000003e000a7202 */ /* 0x000fe20000000f00 */
[----:B------:R-:W-:Y:S01]  /*41bd0*/  IMAD.MOV.U32 R11, RZ, RZ, R63 ;  /* 0x000000ffff0b7224 */ /* 0x000fe200078e003f */
[----:B------:R-:W-:Y:S01]  /*41be0*/  HMMA.1688.F32.TF32 R192, R220, R64, R192 ;  /* 0x00000040dcc0723c */ /* 0x000fe200000810c0 */
[----:B------:R-:W-:Y:S04]  /*41bf0*/  LDS R160, [R246+UR12+0x4080] ;  /* 0x0040800cf6a07984 */ /* 0x000fe80008000800 */
[----:B------:R-:W-:Y:S04]  /*41c00*/  LDS R162, [R246+UR12+0x6080] ;  /* 0x0060800cf6a27984 */ /* 0x000fe80008000800 */
[----:B------:R-:W-:Y:S04]  /*41c10*/  LDS R161, [R247+UR12+0x4080] ;  /* 0x0040800cf7a17984 */ /* 0x000fe80008000800 */
[----:B------:R-:W-:Y:S01]  /*41c20*/  LDS R163, [R247+UR12+0x6080] ;  /* 0x0060800cf7a37984 */ /* 0x000fe20008000800 */
[----:B----4-:R-:W-:Y:S01]  /*41c30*/  MOV R15, R42 ;  /* 0x0000002a000f7202 */ /* 0x010fe20000000f00 */
[----:B--2---:R-:W-:-:S02]  /*41c40*/  IMAD.MOV.U32 R14, RZ, RZ, R66 ;  /* 0x000000ffff0e7224 */ /* 0x004fc400078e0042 */
[----:B------:R-:W2:Y:S04]  /*41c50*/  LDL.LU R66, [R1+0x585c] ;  /* 0x00585c0001427983 */ /* 0x000ea80000300800 */
[----:B------:R-:W4:Y:S04]  /*41c60*/  LDL.LU R42, [R1+0x5858] ;  /* 0x00585800012a7983 */ /* 0x000f280000300800 */
[----:B------:R-:W4:Y:S01]  /*41c70*/  LDL.LU R43, [R1+0x5854] ;  /* 0x00585400012b7983 */ /* 0x000f220000300800 */
[----:B------:R-:W-:Y:S03]  /*41c80*/  HMMA.1688.F32.TF32 R200, R164, R38, R236 ;  /* 0x00000026a4c8723c */ /* 0x000fe600000810ec */
[----:B------:R-:W2:Y:S04]  /*41c90*/  LDL.LU R67, [R1+0x5850] ;  /* 0x0058500001437983 */ /* 0x000ea80000300800 */
[----:B------:R-:W3:Y:S04]  /*41ca0*/  LDL.LU R62, [R1+0x584c] ;  /* 0x00584c00013e7983 */ /* 0x000ee80000300800 */
[----:B------:R-:W3:Y:S01]  /*41cb0*/  LDL.LU R63, [R1+0x5848] ;  /* 0x00584800013f7983 */ /* 0x000ee20000300800 */
[----:B------:R-:W-:Y:S01]  /*41cc0*/  IMAD.MOV.U32 R236, RZ, RZ, R58 ;  /* 0x000000ffffec7224 */ /* 0x000fe200078e003a */
[----:B------:R-:W-:Y:S01]  /*41cd0*/  MOV R237, R59 ;  /* 0x0000003b00ed7202 */ /* 0x000fe20000000f00 */
[----:B------:R-:W-:-:S02]  /*41ce0*/  IMAD.MOV.U32 R238, RZ, RZ, R54 ;  /* 0x000000ffffee7224 */ /* 0x000fc400078e0036 */
[----:B------:R-:W-:-:S07]  /*41cf0*/  IMAD.MOV.U32 R239, RZ, RZ, R46 ;  /* 0x000000ffffef7224 */ /* 0x000fce00078e002e */
[----:B------:R-:W-:Y:S04]  /*41d00*/  STL [R1+0x5584], R200 ;  /* 0x005584c801007387 */ /* 0x000fe80000100800 */
[----:B------:R-:W-:Y:S04]  /*41d10*/  STL [R1+0x5580], R201 ;  /* 0x005580c901007387 */ /* 0x000fe80000100800 */
[----:B------:R-:W-:Y:S04]  /*41d20*/  STL [R1+0x557c], R202 ;  /* 0x00557cca01007387 */ /* 0x000fe80000100800 */
[----:B------:R-:W-:Y:S04]  /*41d30*/  STL [R1+0x5578], R203 ;  /* 0x005578cb01007387 */ /* 0x000fe80000100800 */
[----:B------:R-:W2:Y:S04]  /*41d40*/  LDL.LU R58, [R1+0x5844] ;  /* 0x00584400013a7983 */ /* 0x000ea80000300800 */
[----:B------:R-:W2:Y:S04]  /*41d50*/  LDL.LU R59, [R1+0x5840] ;  /* 0x00584000013b7983 */ /* 0x000ea80000300800 */
[----:B------:R-:W2:Y:S04]  /*41d60*/  LDL.LU R54, [R1+0x583c] ;  /* 0x00583c0001367983 */ /* 0x000ea80000300800 */
[----:B------:R-:W2:Y:S01]  /*41d70*/  LDL.LU R46, [R1+0x5838] ;  /* 0x00583800012e7983 */ /* 0x000ea20000300800 */
[----:B----4-:R-:W-:Y:S07]  /*41d80*/  HMMA.1688.F32.TF32 R204, R164, R42, R240 ;  /* 0x0000002aa4cc723c */ /* 0x010fee00000810f0 */
[----:B------:R-:W-:-:S02]  /*41d90*/  MOV R240, R47 ;  /* 0x0000002f00f07202 */ /* 0x000fc40000000f00 */
[----:B------:R-:W4:Y:S01]  /*41da0*/  LDL.LU R47, [R1+0x5834] ;  /* 0x00583400012f7983 */ /* 0x000f220000300800 */
[----:B------:R-:W-:Y:S02]  /*41db0*/  IMAD.MOV.U32 R241, RZ, RZ, R50 ;  /* 0x000000fffff17224 */ /* 0x000fe400078e0032 */
[----:B------:R-:W-:Y:S01]  /*41dc0*/  IMAD.MOV.U32 R242, RZ, RZ, R51 ;  /* 0x000000fffff27224 */ /* 0x000fe200078e0033 */
[----:B------:R-:W4:Y:S01]  /*41dd0*/  LDL.LU R50, [R1+0x5830] ;  /* 0x0058300001327983 */ /* 0x000f220000300800 */
[----:B------:R-:W-:-:S03]  /*41de0*/  MOV R243, R55 ;  /* 0x0000003700f37202 */ /* 0x000fc60000000f00 */
[----:B------:R-:W4:Y:S04]  /*41df0*/  LDL.LU R51, [R1+0x582c] ;  /* 0x00582c0001337983 */ /* 0x000f280000300800 */
[----:B------:R-:W4:Y:S01]  /*41e00*/  LDL.LU R55, [R1+0x5828] ;  /* 0x0058280001377983 */ /* 0x000f220000300800 */
[C---:B---3--:R-:W-:Y:S03]  /*41e10*/  HMMA.1688.F32.TF32 R4, R164.reuse, R62, R4 ;  /* 0x0000003ea404723c */ /* 0x048fe60000081004 */
[----:B------:R3:W-:Y:S04]  /*41e20*/  STL [R1+0x5590], R204 ;  /* 0x005590cc01007387 */ /* 0x0007e80000100800 */
[----:B------:R1:W-:Y:S04]  /*41e30*/  STL [R1+0x558c], R205 ;  /* 0x00558ccd01007387 */ /* 0x0003e80000100800 */
[----:B------:R-:W-:Y:S04]  /*41e40*/  STL [R1+0x5588], R206 ;  /* 0x005588ce01007387 */ /* 0x000fe80000100800 */
[----:B------:R-:W-:Y:S09]  /*41e50*/  STL [R1+0x5574], R207 ;  /* 0x005574cf01007387 */ /* 0x000ff20000100800 */
[----:B---3--:R-:W-:Y:S01]  /*41e60*/  MOV R204, R6 ;  /* 0x0000000600cc7202 */ /* 0x008fe20000000f00 */
[----:B-1----:R-:W-:Y:S01]  /*41e70*/  IMAD.MOV.U32 R205, RZ, RZ, R7 ;  /* 0x000000ffffcd7224 */ /* 0x002fe200078e0007 */
[C---:B--2---:R-:W-:Y:S06]  /*41e80*/  HMMA.1688.F32.TF32 R8, R164.reuse, R58, R8 ;  /* 0x0000003aa408723c */ /* 0x044fec0000081008 */
[----:B----4-:R-:W-:-:S15]  /*41e90*/  HMMA.1688.F32.TF32 R208, R164, R46, R20 ;  /* 0x0000002ea4d0723c */ /* 0x010fde0000081014 */
[----:B------:R-:W-:-:S08]  /*41ea0*/  NOP ;  /* 0x0000000000007918 */ /* 0x000fd00000000000 */
[----:B------:R-:W-:Y:S04]  /*41eb0*/  STL [R1+0x55a0], R208 ;  /* 0x0055a0d001007387 */ /* 0x000fe80000100800 */
[----:B------:R-:W-:Y:S04]  /*41ec0*/  STL [R1+0x559c], R209 ;  /* 0x00559cd101007387 */ /* 0x000fe80000100800 */
[----:B------:R1:W-:Y:S04]  /*41ed0*/  STL [R1+0x5598], R210 ;  /* 0x005598d201007387 */ /* 0x0003e80000100800 */
[----:B------:R2:W-:Y:S01]  /*41ee0*/  STL [R1+0x5594], R211 ;  /* 0x005594d301007387 */ /* 0x0005e20000100800 */
[----:B-1----:R-:W-:-:S02]  /*41ef0*/  IMAD.MOV.U32 R210, RZ, RZ, R4 ;  /* 0x000000ffffd27224 */ /* 0x002fc400078e0004 */
[----:B--2---:R-:W-:Y:S02]  /*41f00*/  IMAD.MOV.U32 R211, RZ, RZ, R5 ;  /* 0x000000ffffd37224 */ /* 0x004fe400078e0005 */
[C---:B------:R-:W-:Y:S06]  /*41f10*/  HMMA.1688.F32.TF32 R4, R164.reuse, R66, R236 ;  /* 0x00000042a404723c */ /* 0x040fec00000810ec */
[C---:B------:R-:W-:Y:S06]  /*41f20*/  HMMA.1688.F32.TF32 R212, R164.reuse, R50, R16 ;  /* 0x00000032a4d4723c */ /* 0x040fec0000081010 */
[----:B------:R-:W-:Y:S01]  /*41f30*/  HMMA.1688.F32.TF32 R216, R164, R54, R12 ;  /* 0x00000036a4d8723c */ /* 0x000fe2000008100c */
[----:B------:R-:W-:Y:S01]  /*41f40*/  LOP3.LUT R45, R252, 0x20, RZ, 0x3c, !PT ;  /* 0x00000020fc2d7812 */ /* 0x000fe200078e3cff */
[----:B------:R-:W-:Y:S04]  /*41f50*/  LDS R164, [R252+UR12+0x4100] ;  /* 0x0041000cfca47984 */ /* 0x000fe80008000800 */
[----:B------:R-:W-:Y:S04]  /*41f60*/  LDS R166, [R252+UR12+0x6100] ;  /* 0x0061000cfca67984 */ /* 0x000fe80008000800 */
[----:B------:R-:W-:Y:S02]  /*41f70*/  LDS R165, [R45+UR12+0x4100] ;  /* 0x0041000c2da57984 */ /* 0x000fe40008000800 */
[----:B------:R-:W-:Y:S01]  /*41f80*/  IMAD.MOV.U32 R206, RZ, RZ, R4 ;  /* 0x000000ffffce7224 */ /* 0x000fe200078e0004 */
[----:B------:R-:W-:Y:S01]  /*41f90*/  MOV R200, R5 ;  /* 0x0000000500c87202 */ /* 0x000fe20000000f00 */
[----:B------:R-:W-:Y:S01]  /*41fa0*/  IMAD.MOV.U32 R201, RZ, RZ, R6 ;  /* 0x000000ffffc97224 */ /* 0x000fe200078e0006 */
[----:B------:R-:W1:Y:S01]  /*41fb0*/  LDS R167, [R45+UR12+0x6100] ;  /* 0x0061000c2da77984 */ /* 0x000e620008000800 */
[----:B------:R-:W-:-:S02]  /*41fc0*/  IMAD.MOV.U32 R202, RZ, RZ, R7 ;  /* 0x000000ffffca7224 */ /* 0x000fc400078e0007 */
[----:B------:R-:W-:Y:S01]  /*41fd0*/  HMMA.1688.F32.TF32 R4, R168, R38, R240 ;  /* 0x00000026a804723c */ /* 0x000fe200000810f0 */
        /* <DEDUP_REMOVED lines=8> */
[----:B------:R2:W-:Y:S04]  /*42060*/  STL.64 [R1+0x12c0], R8 ;  /* 0x0012c00801007387 */ /* 0x0005e80000100a00 */
[----:B------:R3:W-:Y:S04]  /*42070*/  STL.64 [R1+0x12c8], R10 ;  /* 0x0012c80a01007387 */ /* 0x0007e80000100a00 */
[----:B------:R4:W-:Y:S04]  /*42080*/  STL [R1+0x55c8], R211 ;  /* 0x0055c8d301007387 */ /* 0x0009e80000100800 */
[----:B------:R1:W-:Y:S01]  /*42090*/  STL [R1+0x55c4], R210 ;  /* 0x0055c4d201007387 */ /* 0x0003e20000100800 */
[----:B------:R-:W-:-:S03]  /*420a0*/  MOV R203, R4 ;  /* 0x0000000400cb7202 */ /* 0x000fc60000000f00 */
[----:B------:R-:W4:Y:S01]  /*420b0*/  LDL.LU R236, [R1+0x150] ;  /* 0x0001500001ec7983 */ /* 0x000f220000300800 */
[----:B------:R-:W-:-:S03]  /*420c0*/  IMAD.MOV.U32 R207, RZ, RZ, R5 ;  /* 0x000000ffffcf7224 */ /* 0x000fc600078e0005 */
[----:B------:R-:W4:Y:S01]  /*420d0*/  LDL.LU R237, [R1+0x154] ;  /* 0x0001540001ed7983 */ /* 0x000f220000300800 */
[----:B------:R-:W-:-:S03]  /*420e0*/  IMAD.MOV.U32 R65, RZ, RZ, R6 ;  /* 0x000000ffff417224 */ /* 0x000fc600078e0006 */
[----:B------:R-:W4:Y:S01]  /*420f0*/  LDL.LU R238, [R1+0x158] ;  /* 0x0001580001ee7983 */ /* 0x000f220000300800 */
[----:B------:R-:W-:-:S03]  /*42100*/  MOV R64, R7 ;  /* 0x0000000700407202 */ /* 0x000fc60000000f00 */
[----:B------:R-:W4:Y:S04]  /*42110*/  LDL.LU R239, [R1+0x15c] ;  /* 0x00015c0001ef7983 */ /* 0x000f280000300800 */
[----:B------:R-:W4:Y:S04]  /*42120*/  LDL.LU R4, [R1+0x160] ;  /* 0x0001600001047983 */ /* 0x000f280000300800 */
[----:B------:R-:W4:Y:S04]  /*42130*/  LDL.LU R5, [R1+0x164] ;  /* 0x0001640001057983 */ /* 0x000f280000300800 */
[----:B------:R-:W4:Y:S04]  /*42140*/  LDL.LU R6, [R1+0x168] ;  /* 0x0001680001067983 */ /* 0x000f280000300800 */
[----:B------:R-:W4:Y:S04]  /*42150*/  LDL.LU R7, [R1+0x16c] ;  /* 0x00016c0001077983 */ /* 0x000f280000300800 */
[----:B--2---:R-:W2:Y:S04]  /*42160*/  LDL.LU R8, [R1+0x170] ;  /* 0x0001700001087983 */ /* 0x004ea80000300800 */
[----:B------:R-:W2:Y:S04]  /*42170*/  LDL.LU R9, [R1+0x174] ;  /* 0x0001740001097983 */ /* 0x000ea80000300800 */
[----:B---3--:R-:W2:Y:S04]  /*42180*/  LDL.LU R10, [R1+0x178] ;  /* 0x00017800010a7983 */ /* 0x008ea80000300800 */
[----:B------:R-:W2:Y:S04]  /*42190*/  LDL.LU R11, [R1+0x17c] ;  /* 0x00017c00010b7983 */ /* 0x000ea80000300800 */
[----:B------:R-:W3:Y:S04]  /*421a0*/  LDL.LU R16, [R1+0x190] ;  /* 0x0001900001107983 */ /* 0x000ee80000300800 */
[----:B------:R-:W3:Y:S04]  /*421b0*/  LDL.LU R17, [R1+0x194] ;  /* 0x0001940001117983 */ /* 0x000ee80000300800 */
[----:B------:R-:W3:Y:S04]  /*421c0*/  LDL.LU R18, [R1+0x198] ;  /* 0x0001980001127983 */ /* 0x000ee80000300800 */
[----:B------:R-:W3:Y:S04]  /*421d0*/  LDL.LU R19, [R1+0x19c] ;  /* 0x00019c0001137983 */ /* 0x000ee80000300800 */
[----:B------:R-:W2:Y:S04]  /*421e0*/  LDL.LU R20, [R1+0x1a0] ;  /* 0x0001a00001147983 */ /* 0x000ea80000300800 */
[----:B------:R-:W2:Y:S04]  /*421f0*/  LDL.LU R21, [R1+0x1a4] ;  /* 0x0001a40001157983 */ /* 0x000ea80000300800 */
[----:B------:R-:W2:Y:S04]  /*42200*/  LDL.LU R22, [R1+0x1a8] ;  /* 0x0001a80001167983 */ /* 0x000ea80000300800 */
        /* <DEDUP_REMOVED lines=21> */
[----:B------:R-:W4:Y:S04]  /*42360*/  LDL.LU R72, [R1+0x1f0] ;  /* 0x0001f00001487983 */ /* 0x000f280000300800 */
[----:B------:R-:W4:Y:S04]  /*42370*/  LDL.LU R73, [R1+0x1f4] ;  /* 0x0001f40001497983 */ /* 0x000f280000300800 */
[----:B------:R-:W4:Y:S04]  /*42380*/  LDL.LU R74, [R1+0x1f8] ;  /* 0x0001f800014a7983 */ /* 0x000f280000300800 */
[----:B------:R-:W4:Y:S04]  /*42390*/  LDL.LU R75, [R1+0x1fc] ;  /* 0x0001fc00014b7983 */ /* 0x000f280000300800 */
        /* <DEDUP_REMOVED lines=15> */
[----:B------:R-:W2:Y:S01]  /*42490*/  LDL.LU R243, [R1+0x14c] ;  /* 0x00014c0001f37983 */ /* 0x000ea20000300800 */
[----:B----4-:R-:W-:-:S15]  /*424a0*/  HMMA.1688.F32.TF32 R72, R168, R54, R72 ;  /* 0x00000036a848723c */ /* 0x010fde0000081048 */
[----:B------:R-:W-:-:S09]  /*424b0*/  NOP ;  /* 0x0000000000007918 */ /* 0x000fd20000000000 */
[----:B------:R-:W-:Y:S01]  /*424c0*/  IMAD.MOV.U32 R211, RZ, RZ, R72 ;  /* 0x000000ffffd37224 */ /* 0x000fe200078e0048 */
[----:B------:R-:W-:Y:S01]  /*424d0*/  MOV R216, R74 ;  /* 0x0000004a00d87202 */ /* 0x000fe20000000f00 */
[----:B-1----:R-:W-:Y:S02]  /*424e0*/  IMAD.MOV.U32 R210, RZ, RZ, R73 ;  /* 0x000000ffffd27224 */ /* 0x002fe400078e0049 */
[----:B------:R-:W-:Y:S02]  /*424f0*/  IMAD.MOV.U32 R217, RZ, RZ, R75 ;  /* 0x000000ffffd97224 */ /* 0x000fe400078e004b */
[C---:B---3--:R-:W-:Y:S06]  /*42500*/  HMMA.1688.F32.TF32 R72, R168.reuse, R58, R68 ;  /* 0x0000003aa848723c */ /* 0x048fec0000081044 */
[C---:B------:R-:W-:Y:S06]  /*42510*/  HMMA.1688.F32.TF32 R68, R168.reuse, R62, R32 ;  /* 0x0000003ea844723c */ /* 0x040fec0000081020 */
[----:B--2---:R-:W-:Y:S06]  /*42520*/  HMMA.1688.F32.TF32 R32, R168, R66, R28 ;  /* 0x00000042a820723c */ /* 0x004fec000008101c */
[C---:B------:R-:W-:Y:S06]  /*42530*/  HMMA.1688.F32.TF32 R28, R172.reuse, R38, R24 ;  /* 0x00000026ac1c723c */ /* 0x040fec0000081018 */
[C---:B------:R-:W-:Y:S06]  /*42540*/  HMMA.1688.F32.TF32 R24, R172.reuse, R42, R20 ;  /* 0x0000002aac18723c */ /* 0x040fec0000081014 */
[C---:B------:R-:W-:Y:S06]  /*42550*/  HMMA.1688.F32.TF32 R20, R172.reuse, R46, R16 ;  /* 0x0000002eac14723c */ /* 0x040fec0000081010 */
[C---:B------:R-:W-:Y:S06]  /*42560*/  HMMA.1688.F32.TF32 R16, R172.reuse, R50, R12 ;  /* 0x00000032ac10723c */ /* 0x040fec000008100c */
[C---:B------:R-:W-:Y:S06]  /*42570*/  HMMA.1688.F32.TF32 R12, R172.reuse, R54, R8 ;  /* 0x00000036ac0c723c */ /* 0x040fec0000081008 */
[C---:B------:R-:W-:Y:S01]  /*42580*/  HMMA.1688.F32.TF32 R8, R172.reuse, R58, R4 ;  /* 0x0000003aac08723c */ /* 0x040fe20000081004 */
        /* <DEDUP_REMOVED lines=15> */
[----:B------:R-:W-:Y:S03]  /*42680*/  HMMA.1688.F32.TF32 R220, R172, R66, R240 ;  /* 0x00000042acdc723c */ /* 0x000fe600000810f0 */
[----:B------:R-:W-:Y:S04]  /*42690*/  STL.64 [R1+0xfd0], R12 ;  /* 0x000fd00c01007387 */ /* 0x000fe80000100a00 */
[----:B------:R-:W-:Y:S04]  /*426a0*/  STL.64 [R1+0xfd8], R14 ;  /* 0x000fd80e01007387 */ /* 0x000fe80000100a00 */
[----:B------:R-:W-:Y:S04]  /*426b0*/  STL.64 [R1+0xfc0], R8 ;  /* 0x000fc00801007387 */ /* 0x000fe80000100a00 */
[----:B------:R-:W-:Y:S04]  /*426c0*/  STL.64 [R1+0xfc8], R10 ;  /* 0x000fc80a01007387 */ /* 0x000fe80000100a00 */
[----:B------:R-:W2:Y:S04]  /*426d0*/  LDL.LU R240, [R1+0x5d0] ;  /* 0x0005d00001f07983 */ /* 0x000ea80000300800 */
[----:B------:R1:W-:Y:S04]  /*426e0*/  STL.64 [R1+0xfb0], R4 ;  /* 0x000fb00401007387 */ /* 0x0003e80000100a00 */
[----:B------:R3:W-:Y:S04]  /*426f0*/  STL.64 [R1+0xfb8], R6 ;  /* 0x000fb80601007387 */ /* 0x0007e80000100a00 */
[----:B------:R-:W2:Y:S04]  /*42700*/  LDL.LU R241, [R1+0x5d4] ;  /* 0x0005d40001f17983 */ /* 0x000ea80000300800 */
[----:B------:R-:W2:Y:S04]  /*42710*/  LDL.LU R242, [R1+0x5d8] ;  /* 0x0005d80001f27983 */ /* 0x000ea80000300800 */
[----:B------:R-:W2:Y:S04]  /*42720*/  LDL.LU R243, [R1+0x5dc] ;  /* 0x0005dc0001f37983 */ /* 0x000ea80000300800 */
[----:B------:R-:W4:Y:S04]  /*42730*/  LDL.LU R236, [R1+0x5e0] ;  /* 0x0005e00001ec7983 */ /* 0x000f280000300800 */
[----:B------:R-:W4:Y:S04]  /*42740*/  LDL.LU R237, [R1+0x5e4] ;  /* 0x0005e40001ed7983 */ /* 0x000f280000300800 */
[----:B------:R-:W4:Y:S04]  /*42750*/  LDL.LU R238, [R1+0x5e8] ;  /* 0x0005e80001ee7983 */ /* 0x000f280000300800 */
[----:B------:R-:W4:Y:S04]  /*42760*/  LDL.LU R239, [R1+0x5ec] ;  /* 0x0005ec0001ef7983 */ /* 0x000f280000300800 */
[----:B-1----:R-:W2:Y:S04]  /*42770*/  LDL.LU R4, [R1+0x5f0] ;  /* 0x0005f00001047983 */ /* 0x002ea80000300800 */
[----:B------:R-:W2:Y:S04]  /*42780*/  LDL.LU R5, [R1+0x5f4] ;  /* 0x0005f40001057983 */ /* 0x000ea80000300800 */
[----:B---3--:R-:W2:Y:S04]  /*42790*/  LDL.LU R6, [R1+0x5f8] ;  /* 0x0005f80001067983 */ /* 0x008ea80000300800 */
[----:B------:R-:W2:Y:S04]  /*427a0*/  LDL.LU R7, [R1+0x5fc] ;  /* 0x0005fc0001077983 */ /* 0x000ea80000300800 */
[----:B------:R-:W3:Y:S04]  /*427b0*/  LDL.LU R8, [R1+0x600] ;  /* 0x0006000001087983 */ /* 0x000ee80000300800 */
[----:B------:R-:W3:Y:S04]  /*427c0*/  LDL.LU R9, [R1+0x604] ;  /* 0x0006040001097983 */ /* 0x000ee80000300800 */
[----:B------:R-:W3:Y:S04]  /*427d0*/  LDL.LU R10, [R1+0x608] ;  /* 0x00060800010a7983 */ /* 0x000ee80000300800 */
[----:B------:R-:W3:Y:S04]  /*427e0*/  LDL.LU R11, [R1+0x60c] ;  /* 0x00060c00010b7983 */ /* 0x000ee80000300800 */
[----:B------:R-:W4:Y:S04]  /*427f0*/  LDL.LU R12, [R1+0x610] ;  /* 0x00061000010c7983 */ /* 0x000f280000300800 */
        /* <DEDUP_REMOVED lines=31> */
[----:B------:R1:W-:Y:S04]  /*429f0*/  STL [R1+0x553c], R220 ;  /* 0x00553cdc01007387 */ /* 0x0003e80000100800 */
[----:B------:R-:W-:Y:S04]  /*42a00*/  STL [R1+0x5538], R221 ;  /* 0x005538dd01007387 */ /* 0x000fe80000100800 */
[----:B------:R-:W-:Y:S04]  /*42a10*/  STL [R1+0x5534], R222 ;  /* 0x005534de01007387 */ /* 0x000fe80000100800 */
[----:B------:R1:W-:Y:S01]  /*42a20*/  STL [R1+0x5530], R223 ;  /* 0x005530df01007387 */ /* 0x0003e20000100800 */
[C---:B------:R-:W-:Y:S03]  /*42a30*/  HMMA.1688.F32.TF32 R76, R168.reuse, R50, R76 ;  /* 0x00000032a84c723c */ /* 0x040fe6000008104c */
[----:B------:R-:W-:Y:S03]  /*42a40*/  LDS R172, [R252+UR12+0x4180] ;  /* 0x0041800cfcac7984 */ /* 0x000fe60008000800 */
[C---:B------:R-:W-:Y:S01]  /*42a50*/  HMMA.1688.F32.TF32 R80, R168.reuse, R46, R80 ;  /* 0x0000002ea850723c */ /* 0x040fe20000081050 */
[----:B------:R-:W-:Y:S04]  /*42a60*/  LDS R174, [R252+UR12+0x6180] ;  /* 0x0061800cfcae7984 */ /* 0x000fe80008000800 */
[----:B------:R-:W-:Y:S01]  /*42a70*/  LDS R173, [R45+UR12+0x4180] ;  /* 0x0041800c2dad7984 */ /* 0x000fe20008000800 */
[-C--:B------:R-:W-:Y:S03]  /*42a80*/  HMMA.1688.F32.TF32 R84, R168, R42.reuse, R84 ;  /* 0x0000002aa854723c */ /* 0x080fe60000081054 */
[----:B------:R-:W-:Y:S04]  /*42a90*/  LDS R168, [R246+UR12+0x4100] ;  /* 0x0041000cf6a87984 */ /* 0x000fe80008000800 */
[----:B------:R-:W-:Y:S04]  /*42aa0*/  LDS R170, [R246+UR12+0x6100] ;  /* 0x0061000cf6aa7984 */ /* 0x000fe80008000800 */
[----:B------:R-:W-:Y:S01]  /*42ab0*/  LDS R169, [R247+UR12+0x4100] ;  /* 0x0041000cf7a97984 */ /* 0x000fe20008000800 */
[----:B------:R-:W-:Y:S01]  /*42ac0*/  MOV R218, R76 ;  /* 0x0000004c00da7202 */ /* 0x000fe20000000f00 */
[----:B------:R-:W-:Y:S01]  /*42ad0*/  IMAD.MOV.U32 R219, RZ, RZ, R77 ;  /* 0x000000ffffdb7224 */ /* 0x000fe200078e004d */
[----:B------:R-:W-:Y:S01]  /*42ae0*/  MOV R213, R79 ;  /* 0x0000004f00d57202 */ /* 0x000fe20000000f00 */
[----:B------:R-:W-:Y:S01]  /*42af0*/  IMAD.MOV.U32 R212, RZ, RZ, R78 ;  /* 0x000000ffffd47224 */ /* 0x000fe200078e004e */
[----:B------:R-:W1:Y:S04]  /*42b00*/  LDS R171, [R247+UR12+0x6100] ;  /* 0x0061000cf7ab7984 */ /* 0x000e680008000800 */
[----:B------:R-:W1:Y:S01]  /*42b10*/  LDS R175, [R45+UR12+0x6180] ;  /* 0x0061800c2daf7984 */ /* 0x000e620008000800 */
[C---:B--2---:R-:W-:Y:S06]  /*42b20*/  HMMA.1688.F32.TF32 R4, R164.reuse, R42, R4 ;  /* 0x0000002aa404723c */ /* 0x044fec0000081004 */
[----:B---3--:R-:W-:Y:S06]  /*42b30*/  HMMA.1688.F32.TF32 R8, R164, R38, R8 ;  /* 0x00000026a408723c */ /* 0x008fec0000081008 */
[C---:B----4-:R-:W-:Y:S06]  /*42b40*/  HMMA.1688.F32.TF32 R12, R160.reuse, R66, R12 ;  /* 0x00000042a00c723c */ /* 0x050fec000008100c */
[C---:B------:R-:W-:Y:S06]  /*42b50*/  HMMA.1688.F32.TF32 R20, R160.reuse, R58, R20 ;  /* 0x0000003aa014723c */ /* 0x040fec0000081014 */
[C---:B------:R-:W-:Y:S06]  /*42b60*/  HMMA.1688.F32.TF32 R28, R160.reuse, R50, R28 ;  /* 0x00000032a01c723c */ /* 0x040fec000008101c */
[C---:B------:R-:W-:Y:S06]  /*42b70*/  HMMA.1688.F32.TF32 R32, R160.reuse, R46, R32 ;  /* 0x0000002ea020723c */ /* 0x040fec0000081020 */
[C---:B------:R-:W-:Y:S06]  /*42b80*/  HMMA.1688.F32.TF32 R72, R160.reuse, R38, R72 ;  /* 0x00000026a048723c */ /* 0x040fec0000081048 */
[C---:B------:R-:W-:Y:S06]  /*42b90*/  HMMA.1688.F32.TF32 R68, R160.reuse, R42, R68 ;  /* 0x0000002aa044723c */ /* 0x040fec0000081044 */
[----:B-1----:R-:W-:Y:S01]  /*42ba0*/  IMAD.MOV.U32 R220, RZ, RZ, R31 ;  /* 0x000000ffffdc7224 */ /* 0x002fe200078e001f */
[C---:B------:R-:W-:Y:S10]  /*42bb0*/  HMMA.1688.F32.TF32 R24, R160.reuse, R54, R24 ;  /* 0x00000036a018723c */ /* 0x040ff40000081018 */
        /* <DEDUP_REMOVED lines=8> */
[----:B------:R-:W-:Y:S04]  /*42c40*/  STL [R1+0x1518], R30 ;  /* 0x0015181e01007387 */ /* 0x000fe80000100800 */
[----:B------:R1:W-:Y:S01]  /*42c50*/  STL [R1+0x5540], R220 ;  /* 0x005540dc01007387 */ /* 0x0003e20000100800 */
[----:B------:R-:W-:-:S03]  /*42c60*/  MOV R223, R14 ;  /* 0x0000000e00df7202 */ /* 0x000fc60000000f00 */
[----:B------:R-:W-:Y:S01]  /*42c70*/  STL.64 [R1+0x14f0], R20 ;  /* 0x0014f01401007387 */ /* 0x000fe20000100a00 */
[----:B------:R-:W-:-:S03]  /*42c80*/  IMAD.MOV.U32 R222, RZ, RZ, R13 ;  /* 0x000000ffffde7224 */ /* 0x000fc600078e000d */
[----:B------:R-:W-:Y:S01]  /*42c90*/  STL.64 [R1+0x1500], R24 ;  /* 0x0015001801007387 */ /* 0x000fe20000100a00 */
[----:B-1----:R-:W-:-:S03]  /*42ca0*/  MOV R220, R23 ;  /* 0x0000001700dc7202 */ /* 0x002fc60000000f00 */
[----:B------:R-:W-:Y:S01]  /*42cb0*/  STL.64 [R1+0x1508], R26 ;  /* 0x0015081a01007387 */ /* 0x000fe20000100a00 */
[----:B------:R-:W-:-:S03]  /*42cc0*/  IMAD.MOV.U32 R221, RZ, RZ, R12 ;  /* 0x000000ffffdd7224 */ /* 0x000fc600078e000c */
[----:B------:R-:W-:Y:S04]  /*42cd0*/  STL [R1+0x14f8], R22 ;  /* 0x0014f81601007387 */ /* 0x000fe80000100800 */
[----:B------:R-:W-:Y:S04]  /*42ce0*/  STL [R1+0x5544], R220 ;  /* 0x005544dc01007387 */ /* 0x000fe80000100800 */
[----:B------:R-:W-:Y:S04]  /*42cf0*/  STL.64 [R1+0x14e0], R16 ;  /* 0x0014e01001007387 */ /* 0x000fe80000100a00 */
[----:B------:R-:W-:Y:S04]  /*42d00*/  STL.64 [R1+0x14e8], R18 ;  /* 0x0014e81201007387 */ /* 0x000fe80000100a00 */
[----:B------:R-:W-:Y:S04]  /*42d10*/  STL [R1+0x12ac], R15 ;  /* 0x0012ac0f01007387 */ /* 0x000fe80000100800 */
[----:B------:R-:W-:Y:S04]  /*42d20*/  STL [R1+0x5550], R223 ;  /* 0x005550df01007387 */ /* 0x000fe80000100800 */
[----:B------:R-:W-:Y:S04]  /*42d30*/  STL [R1+0x554c], R222 ;  /* 0x00554cde01007387 */ /* 0x000fe80000100800 */
[----:B------:R-:W-:Y:S04]  /*42d40*/  STL [R1+0x5548], R221 ;  /* 0x005548dd01007387 */ /* 0x000fe80000100800 */
[----:B------:R-:W-:Y:S04]  /*42d50*/  STL.64 [R1+0x1290], R8 ;  /* 0x0012900801007387 */ /* 0x000fe80000100a00 */
[----:B------:R1:W-:Y:S01]  /*42d60*/  STL.64 [R1+0x1298], R10 ;  /* 0x0012980a01007387 */ /* 0x0003e20000100a00 */
[----:B------:R-:W-:Y:S01]  /*42d70*/  IMAD.MOV.U32 R41, RZ, RZ, R80 ;  /* 0x000000ffff297224 */ /* 0x000fe200078e0050 */
[----:B------:R-:W-:Y:S01]  /*42d80*/  MOV R40, R81 ;  /* 0x0000005100287202 */ /* 0x000fe20000000f00 */
[----:B------:R-:W-:-:S02]  /*42d90*/  IMAD.MOV.U32 R37, RZ, RZ, R82 ;  /* 0x000000ffff257224 */ /* 0x000fc400078e0052 */
[----:B------:R-:W-:Y:S01]  /*42da0*/  IMAD.MOV.U32 R36, RZ, RZ, R83 ;  /* 0x000000ffff247224 */ /* 0x000fe200078e0053 */
[----:B------:R-:W-:Y:S01]  /*42db0*/  MOV R208, R86 ;  /* 0x0000005600d07202 */ /* 0x000fe20000000f00 */
[----:B------:R-:W-:Y:S01]  /*42dc0*/  IMAD.MOV.U32 R214, RZ, RZ, R84 ;  /* 0x000000ffffd67224 */ /* 0x000fe200078e0054 */
[----:B------:R-:W-:Y:S01]  /*42dd0*/  LDS R160, [R246+UR12+0x4180] ;  /* 0x0041800cf6a07984 */ /* 0x000fe20008000800 */
[----:B-1----:R-:W-:Y:S01]  /*42de0*/  HMMA.1688.F32.TF32 R8, R164, R46, R236 ;  /* 0x0000002ea408723c */ /* 0x002fe200000810ec */
[----:B------:R-:W-:Y:S01]  /*42df0*/  IMAD.MOV.U32 R220, RZ, RZ, R7 ;  /* 0x000000ffffdc7224 */ /* 0x000fe200078e0007 */
[----:B------:R-:W-:Y:S01]  /*42e00*/  MOV R221, R6 ;  /* 0x0000000600dd7202 */ /* 0x000fe20000000f00 */
[----:B------:R-:W-:Y:S01]  /*42e10*/  IMAD.MOV.U32 R223, RZ, RZ, R4 ;  /* 0x000000ffffdf7224 */ /* 0x000fe200078e0004 */
[----:B------:R-:W-:Y:S01]  /*42e20*/  LDS R162, [R246+UR12+0x6180] ;  /* 0x0061800cf6a27984 */ /* 0x000fe20008000800 */
[----:B------:R-:W-:-:S03]  /*42e30*/  IMAD.MOV.U32 R222, RZ, RZ, R5 ;  /* 0x000000ffffde7224 */ /* 0x000fc600078e0005 */
[----:B------:R-:W-:Y:S04]  /*42e40*/  STL [R1+0x5560], R220 ;  /* 0x005560dc01007387 */ /* 0x000fe80000100800 */
[----:B------:R-:W-:Y:S04]  /*42e50*/  STL [R1+0x555c], R221 ;  /* 0x00555cdd01007387 */ /* 0x000fe80000100800 */
[----:B------:R-:W-:Y:S04]  /*42e60*/  STL [R1+0x5558], R223 ;  /* 0x005558df01007387 */ /* 0x000fe80000100800 */
[----:B------:R-:W-:Y:S04]  /*42e70*/  STL [R1+0x5554], R222 ;  /* 0x005554de01007387 */ /* 0x000fe80000100800 */
[----:B------:R1:W-:Y:S04]  /*42e80*/  STL.64 [R1+0x1270], R8 ;  /* 0x0012700801007387 */ /* 0x0003e80000100a00 */
[----:B------:R2:W-:Y:S04]  /*42e90*/  STL.64 [R1+0x1278], R10 ;  /* 0x0012780a01007387 */ /* 0x0005e80000100a00 */
[----:B------:R-:W3:Y:S04]  /*42ea0*/  LDL.LU R236, [R1+0x2b0] ;  /* 0x0002b00001ec7983 */ /* 0x000ee80000300800 */
[----:B------:R-:W3:Y:S04]  /*42eb0*/  LDL.LU R237, [R1+0x2b4] ;  /* 0x0002b40001ed7983 */ /* 0x000ee80000300800 */
[----:B------:R-:W3:Y:S04]  /*42ec0*/  LDL.LU R238, [R1+0x2b8] ;  /* 0x0002b80001ee7983 */ /* 0x000ee80000300800 */
[----:B------:R-:W3:Y:S04]  /*42ed0*/  LDL.LU R239, [R1+0x2bc] ;  /* 0x0002bc0001ef7983 */ /* 0x000ee80000300800 */
[----:B-1----:R-:W4:Y:S04]  /*42ee0*/  LDL.LU R8, [R1+0x370] ;  /* 0x0003700001087983 */ /* 0x002f280000300800 */
[----:B------:R-:W4:Y:S04]  /*42ef0*/  LDL.LU R9, [R1+0x374] ;  /* 0x0003740001097983 */ /* 0x000f280000300800 */
[----:B--2---:R-:W4:Y:S04]  /*42f00*/  LDL.LU R10, [R1+0x378] ;  /* 0x00037800010a7983 */ /* 0x004f280000300800 */
[----:B------:R-:W4:Y:S04]  /*42f10*/  LDL.LU R11, [R1+0x37c] ;  /* 0x00037c00010b7983 */ /* 0x000f280000300800 */
        /* <DEDUP_REMOVED lines=23> */
[----:B------:R-:W4:Y:S01]  /*43090*/  LDL.LU R75, [R1+0x47c] ;  /* 0x00047c00014b7983 */ /* 0x000f220000300800 */
[----:B------:R-:W-:Y:S03]  /*430a0*/  HMMA.1688.F32.TF32 R4, R164, R50, R240 ;  /* 0x00000032a404723c */ /* 0x000fe600000810f0 */
        /* <DEDUP_REMOVED lines=28> */
[----:B------:R-:W4:Y:S01]  /*43270*/  LDL.LU R80, [R1+0x490] ;  /* 0x0004900001507983 */ /* 0x000f220000300800 */
[----:B------:R-:W-:-:S03]  /*43280*/  IMAD.MOV.U32 R215, RZ, RZ, R85 ;  /* 0x000000ffffd77224 */ /* 0x000fc600078e0055 */
[----:B------:R-:W4:Y:S04]  /*43290*/  LDL.LU R81, [R1+0x494] ;  /* 0x0004940001517983 */ /* 0x000f280000300800 */
[----:B------:R-:W4:Y:S01]  /*432a0*/  LDL.LU R82, [R1+0x498] ;  /* 0x0004980001527983 */ /* 0x000f220000300800 */
[----:B------:R-:W-:-:S03]  /*432b0*/  IMAD.MOV.U32 R209, RZ, RZ, R87 ;  /* 0x000000ffffd17224 */ /* 0x000fc600078e0057 */
        /* <DEDUP_REMOVED lines=10> */
[----:B------:R-:W4:Y:S01]  /*43360*/  LDL.LU R20, [R1+0x3a0] ;  /* 0x0003a00001147983 */ /* 0x000f220000300800 */
[----:B------:R-:W-:-:S03]  /*43370*/  IMAD.MOV.U32 R222, RZ, RZ, R7 ;  /* 0x000000ffffde7224 */ /* 0x000fc600078e0007 */
[----:B------:R-:W4:Y:S01]  /*43380*/  LDL.LU R21, [R1+0x3a4] ;  /* 0x0003a40001157983 */ /* 0x000f220000300800 */
[----:B------:R-:W-:Y:S01]  /*43390*/  MOV R221, R5 ;  /* 0x0000000500dd7202 */ /* 0x000fe20000000f00 */
[----:B------:R-:W-:Y:S02]  /*433a0*/  IMAD.MOV.U32 R223, RZ, RZ, R6 ;  /* 0x000000ffffdf7224 */ /* 0x000fe400078e0006 */
[----:B------:R-:W4:Y:S04]  /*433b0*/  LDL.LU R22, [R1+0x3a8] ;  /* 0x0003a80001167983 */ /* 0x000f280000300800 */
[----:B------:R-:W4:Y:S04]  /*433c0*/  LDL.LU R23, [R1+0x3ac] ;  /* 0x0003ac0001177983 */ /* 0x000f280000300800 */
[----:B------:R-:W4:Y:S04]  /*433d0*/  LDL.LU R4, [R1+0x360] ;  /* 0x0003600001047983 */ /* 0x000f280000300800 */
[----:B------:R-:W4:Y:S04]  /*433e0*/  LDL.LU R5, [R1+0x364] ;  /* 0x0003640001057983 */ /* 0x000f280000300800 */
[----:B------:R-:W4:Y:S04]  /*433f0*/  LDL.LU R6, [R1+0x368] ;  /* 0x0003680001067983 */ /* 0x000f280000300800 */
[----:B------:R-:W4:Y:S04]  /*43400*/  LDL.LU R7, [R1+0x36c] ;  /* 0x00036c0001077983 */ /* 0x000f280000300800 */
[----:B------:R1:W-:Y:S04]  /*43410*/  STL [R1+0x5570], R222 ;  /* 0x005570de01007387 */ /* 0x0003e80000100800 */
[----:B------:R1:W-:Y:S04]  /*43420*/  STL [R1+0x556c], R223 ;  /* 0x00556cdf01007387 */ /* 0x0003e80000100800 */
[----:B------:R-:W-:Y:S04]  /*43430*/  STL [R1+0x5568], R220 ;  /* 0x005568dc01007387 */ /* 0x000fe80000100800 */
[----:B------:R1:W-:Y:S04]  /*43440*/  STL [R1+0x5564], R221 ;  /* 0x005564dd01007387 */ /* 0x0003e80000100800 */
[----:B------:R-:W-:Y:S04]  /*43450*/  LDS R161, [R247+UR12+0x4180] ;  /* 0x0041800cf7a17984 */ /* 0x000fe80008000800 */
[----:B------:R-:W4:Y:S01]  /*43460*/  LDS R163, [R247+UR12+0x6180] ;  /* 0x0061800cf7a37984 */ /* 0x000f220008000800 */
[C---:B--2---:R-:W-:Y:S06]  /*43470*/  HMMA.1688.F32.TF32 R100, R164.reuse, R58, R132 ;  /* 0x0000003aa464723c */ /* 0x044fec0000081084 */
[----:B---3--:R-:W-:-:S15]  /*43480*/  HMMA.1688.F32.TF32 R112, R164, R54, R136 ;  /* 0x00000036a470723c */ /* 0x008fde0000081088 */
[----:B------:R-:W-:-:S03]  /*43490*/  NOP ;  /* 0x0000000000007918 */ /* 0x000fc60000000000 */
[----:B-1----:R-:W-:Y:S01]  /*434a0*/  MOV R222, R100 ;  /* 0x0000006400de7202 */ /* 0x002fe20000000f00 */
[----:B------:R-:W-:Y:S01]  /*434b0*/  IMAD.MOV.U32 R223, RZ, RZ, R101 ;  /* 0x000000ffffdf7224 */ /* 0x000fe200078e0065 */
[----:B------:R-:W-:Y:S01]  /*434c0*/  MOV R221, R103 ;  /* 0x0000006700dd7202 */ /* 0x000fe20000000f00 */
[----:B------:R-:W-:Y:S02]  /*434d0*/  IMAD.MOV.U32 R220, RZ, RZ, R102 ;  /* 0x000000ffffdc7224 */ /* 0x000fe400078e0066 */
[C---:B----4-:R-:W-:Y:S06]  /*434e0*/  HMMA.1688.F32.TF32 R100, R164.reuse, R62, R96 ;  /* 0x0000003ea464723c */ /* 0x050fec0000081060 */
[----:B------:R-:W-:Y:S01]  /*434f0*/  HMMA.1688.F32.TF32 R96, R164, R66, R92 ;  /* 0x00000042a460723c */ /* 0x000fe2000008105c */
[----:B------:R-:W-:Y:S04]  /*43500*/  STL.64 [R1+0x1250], R112 ;  /* 0x0012507001007387 */ /* 0x000fe80000100a00 */
[----:B------:R-:W-:Y:S01]  /*43510*/  LDS R164, [R252+UR12+0x4200] ;  /* 0x0042000cfca47984 */ /* 0x000fe20008000800 */
[C---:B------:R-:W-:Y:S03]  /*43520*/  HMMA.1688.F32.TF32 R92, R168.reuse, R38, R88 ;  /* 0x00000026a85c723c */ /* 0x040fe60000081058 */
[----:B------:R-:W-:Y:S03]  /*43530*/  LDS R166, [R252+UR12+0x6200] ;  /* 0x0062000cfca67984 */ /* 0x000fe60008000800 */
[C---:B------:R-:W-:Y:S01]  /*43540*/  HMMA.1688.F32.TF32 R88, R168.reuse, R42, R240 ;  /* 0x0000002aa858723c */ /* 0x040fe200000810f0 */
[----:B------:R-:W-:Y:S04]  /*43550*/  STL.64 [R1+0x1258], R114 ;  /* 0x0012587201007387 */ /* 0x000fe80000100a00 */
[----:B------:R-:W-:Y:S04]  /*43560*/  STL.64 [R1+0x1230], R100 ;  /* 0x0012306401007387 */ /* 0x000fe80000100a00 */
[----:B------:R-:W-:Y:S04]  /*43570*/  STL.64 [R1+0x1238], R102 ;  /* 0x0012386601007387 */ /* 0x000fe80000100a00 */
[----:B------:R-:W-:Y:S04]  /*43580*/  STL.64 [R1+0x10c0], R96 ;  /* 0x0010c06001007387 */ /* 0x000fe80000100a00 */
[----:B------:R-:W-:Y:S04]  /*43590*/  STL.64 [R1+0x10c8], R98 ;  /* 0x0010c86201007387 */ /* 0x000fe80000100a00 */
[----:B------:R-:W2:Y:S04]  /*435a0*/  LDL.LU R240, [R1+0x700] ;  /* 0x0007000001f07983 */ /* 0x000ea80000300800 */
[----:B------:R-:W-:Y:S04]  /*435b0*/  STL.64 [R1+0x10b0], R92 ;  /* 0x0010b05c01007387 */ /* 0x000fe80000100a00 */
[----:B------:R-:W-:Y:S04]  /*435c0*/  STL.64 [R1+0x10b8], R94 ;  /* 0x0010b85e01007387 */ /* 0x000fe80000100a00 */
[----:B------:R-:W-:Y:S04]  /*435d0*/  STL.64 [R1+0x10a0], R88 ;  /* 0x0010a05801007387 */ /* 0x000fe80000100a00 */
[----:B------:R1:W-:Y:S04]  /*435e0*/  STL.64 [R1+0x10a8], R90 ;  /* 0x0010a85a01007387 */ /* 0x0003e80000100a00 */
[----:B------:R-:W2:Y:S04]  /*435f0*/  LDL.LU R241, [R1+0x704] ;  /* 0x0007040001f17983 */ /* 0x000ea80000300800 */
[----:B------:R-:W2:Y:S04]  /*43600*/  LDL.LU R242, [R1+0x708] ;  /* 0x0007080001f27983 */ /* 0x000ea80000300800 */
[----:B------:R-:W2:Y:S01]  /*43610*/  LDL.LU R243, [R1+0x70c] ;  /* 0x00070c0001f37983 */ /* 0x000ea20000300800 */
[C---:B-1----:R-:W-:Y:S03]  /*43620*/  HMMA.1688.F32.TF32 R88, R168.reuse, R46, R84 ;  /* 0x0000002ea858723c */ /* 0x042fe60000081054 */
[----:B------:R-:W-:Y:S03]  /*43630*/  LDS R165, [R45+UR12+0x4200] ;  /* 0x0042000c2da57984 */ /* 0x000fe60008000800 */
[C---:B------:R-:W-:Y:S01]  /*43640*/  HMMA.1688.F32.TF32 R84, R168.reuse, R50, R80 ;  /* 0x00000032a854723c */ /* 0x040fe20000081050 */
[----:B------:R-:W1:Y:S05]  /*43650*/  LDS R167, [R45+UR12+0x6200] ;  /* 0x0062000c2da77984 */ /* 0x000e6a0008000800 */
[C---:B------:R-:W-:Y:S06]  /*43660*/  HMMA.1688.F32.TF32 R80, R168.reuse, R54, R76 ;  /* 0x00000036a850723c */ /* 0x040fec000008104c */
[C---:B------:R-:W-:Y:S06]  /*43670*/  HMMA.1688.F32.TF32 R76, R168.reuse, R58, R72 ;  /* 0x0000003aa84c723c */ /* 0x040fec0000081048 */
[C---:B------:R-:W-:Y:S06]  /*43680*/  HMMA.1688.F32.TF32 R72, R168.reuse, R62, R68 ;  /* 0x0000003ea848723c */ /* 0x040fec0000081044 */
[----:B------:R-:W-:Y:S01]  /*43690*/  HMMA.1688.F32.TF32 R68, R168, R66, R32 ;  /* 0x00000042a844723c */ /* 0x000fe20000081020 */
[----:B------:R-:W-:Y:S04]  /*436a0*/  STL.64 [R1+0x1090], R88 ;  /* 0x0010905801007387 */ /* 0x000fe80000100a00 */
[----:B------:R-:W-:Y:S01]  /*436b0*/  LDS R168, [R246+UR12+0x4200] ;  /* 0x0042000cf6a87984 */ /* 0x000fe20008000800 */
[C---:B------:R-:W-:Y:S03]  /*436c0*/  HMMA.1688.F32.TF32 R32, R172.reuse, R38, R28 ;  /* 0x00000026ac20723c */ /* 0x040fe6000008101c */
[----:B------:R-:W-:Y:S03]  /*436d0*/  LDS R170, [R246+UR12+0x6200] ;  /* 0x0062000cf6aa7984 */ /* 0x000fe60008000800 */
[C---:B------:R-:W-:Y:S01]  /*436e0*/  HMMA.1688.F32.TF32 R28, R172.reuse, R42, R24 ;  /* 0x0000002aac1c723c */ /* 0x040fe20000081018 */
[----:B------:R-:W-:Y:S04]  /*436f0*/  LDS R169, [R247+UR12+0x4200] ;  /* 0x0042000cf7a97984 */ /* 0x000fe80008000800 */
[----:B------:R-:W3:Y:S01]  /*43700*/  LDS R171, [R247+UR12+0x6200] ;  /* 0x0062000cf7ab7984 */ /* 0x000ee20008000800 */
[C---:B------:R-:W-:Y:S06]  /*43710*/  HMMA.1688.F32.TF32 R24, R172.reuse, R46, R20 ;  /* 0x0000002eac18723c */ /* 0x040fec0000081014 */
[C---:B------:R-:W-:Y:S01]  /*43720*/  HMMA.1688.F32.TF32 R20, R172.reuse, R50, R16 ;  /* 0x00000032ac14723c */ /* 0x040fe20000081010 */
[----:B------:R-:W-:Y:S05]  /*43730*/  STL.64 [R1+0x1098], R90 ;  /* 0x0010985a01007387 */ /* 0x000fea0000100a00 */
[C---:B------:R-:W-:Y:S01]  /*43740*/  HMMA.1688.F32.TF32 R16, R172.reuse, R54, R12 ;  /* 0x00000036ac10723c */ /* 0x040fe2000008100c */
[----:B------:R-:W-:Y:S05]  /*43750*/  STL.64 [R1+0x1080], R84 ;  /* 0x0010805401007387 */ /* 0x000fea0000100a00 */
[C---:B------:R-:W-:Y:S01]  /*43760*/  HMMA.1688.F32.TF32 R12, R172.reuse, R58, R8 ;  /* 0x0000003aac0c723c */ /* 0x040fe20000081008 */
[----:B------:R-:W-:Y:S05]  /*43770*/  STL.64 [R1+0x1088], R86 ;  /* 0x0010885601007387 */ /* 0x000fea0000100a00 */
[C---:B------:R-:W-:Y:S01]  /*43780*/  HMMA.1688.F32.TF32 R8, R172.reuse, R62, R4 ;  /* 0x0000003eac08723c */ /* 0x040fe20000081004 */
[----:B------:R-:W-:Y:S05]  /*43790*/  STL.64 [R1+0x5a0], R80 ;  /* 0x0005a05001007387 */ /* 0x000fea0000100a00 */
        /* <DEDUP_REMOVED lines=24> */
[----:B------:R-:W4:Y:S04]  /*43920*/  LDL.LU R236, [R1+0x2e0] ;  /* 0x0002e00001ec7983 */ /* 0x000f280000300800 */
[----:B------:R-:W-:Y:S04]  /*43930*/  LDS R172, [R252+UR12+0x4280] ;  /* 0x0042800cfcac7984 */ /* 0x000fe80008000800 */
[----:B------:R-:W-:Y:S04]  /*43940*/  LDS R174, [R252+UR12+0x6280] ;  /* 0x0062800cfcae7984 */ /* 0x000fe80008000800 */
[----:B------:R-:W-:Y:S04]  /*43950*/  LDS R173, [R45+UR12+0x4280] ;  /* 0x0042800c2dad7984 */ /* 0x000fe80008000800 */
[----:B------:R-:W3:Y:S01]  /*43960*/  LDS R175, [R45+UR12+0x6280] ;  /* 0x0062800c2daf7984 */ /* 0x000ee20008000800 */
[----:B--2---:R-:W-:-:S15]  /*43970*/  HMMA.1688.F32.TF32 R4, R160, R38, R240 ;  /* 0x00000026a004723c */ /* 0x004fde00000810f0 */
[----:B------:R-:W-:-:S08]  /*43980*/  NOP ;  /* 0x0000000000007918 */ /* 0x000fd00000000000 */
[----:B------:R2:W-:Y:S04]  /*43990*/  STL.64 [R1+0x14d0], R4 ;  /* 0x0014d00401007387 */ /* 0x0005e80000100a00 */
[----:B------:R1:W-:Y:S04]  /*439a0*/  STL.64 [R1+0x14d8], R6 ;  /* 0x0014d80601007387 */ /* 0x0003e80000100a00 */
[----:B------:R-:W4:Y:S04]  /*439b0*/  LDL.LU R237, [R1+0x2e4] ;  /* 0x0002e40001ed7983 */ /* 0x000f280000300800 */
[----:B------:R-:W4:Y:S04]  /*439c0*/  LDL.LU R238, [R1+0x2e8] ;  /* 0x0002e80001ee7983 */ /* 0x000f280000300800 */
[----:B------:R-:W4:Y:S04]  /*439d0*/  LDL.LU R239, [R1+0x2ec] ;  /* 0x0002ec0001ef7983 */ /* 0x000f280000300800 */
[----:B--2---:R-:W2:Y:S04]  /*439e0*/  LDL.LU R4, [R1+0x2f0] ;  /* 0x0002f00001047983 */ /* 0x004ea80000300800 */
[----:B------:R-:W2:Y:S04]  /*439f0*/  LDL.LU R5, [R1+0x2f4] ;  /* 0x0002f40001057983 */ /* 0x000ea80000300800 */
[----:B-1----:R-:W2:Y:S04]  /*43a00*/  LDL.LU R6, [R1+0x2f8] ;  /* 0x0002f80001067983 */ /* 0x002ea80000300800 */
[----:B------:R-:W2:Y:S04]  /*43a10*/  LDL.LU R7, [R1+0x2fc] ;  /* 0x0002fc0001077983 */ /* 0x000ea80000300800 */
        /* <DEDUP_REMOVED lines=112> */
[C---:B---3--:R-:W-:Y:S06]  /*44120*/  HMMA.1688.F32.TF32 R148, R160.reuse, R62, R148 ;  /* 0x0000003ea094723c */ /* 0x048fec0000081094 */
[C---:B--2---:R-:W-:Y:S06]  /*44130*/  HMMA.1688.F32.TF32 R152, R160.reuse, R58, R152 ;  /* 0x0000003aa098723c */ /* 0x044fec0000081098 */
[C---:B----4-:R-:W-:Y:S06]  /*44140*/  HMMA.1688.F32.TF32 R156, R160.reuse, R54, R156 ;  /* 0x00000036a09c723c */ /* 0x050fec000008109c */
[C---:B------:R-:W-:Y:S06]  /*44150*/  HMMA.1688.F32.TF32 R100, R160.reuse, R46, R100 ;  /* 0x0000002ea064723c */ /* 0x040fec0000081064 */
[C---:B------:R-:W-:Y:S06]  /*44160*/  HMMA.1688.F32.TF32 R116, R160.reuse, R42, R116 ;  /* 0x0000002aa074723c */ /* 0x040fec0000081074 */
[----:B------:R-:W-:-:S15]  /*44170*/  HMMA.1688.F32.TF32 R112, R160, R50, R112 ;  /* 0x00000032a070723c */ /* 0x000fde0000081070 */
[----:B------:R-:W-:-:S02]  /*44180*/  NOP ;  /* 0x0000000000007918 */ /* 0x000fc40000000000 */
[----:B------:R-:W-:Y:S04]  /*44190*/  STL.64 [R1+0x14c0], R116 ;  /* 0x0014c07401007387 */ /* 0x000fe80000100a00 */
[----:B------:R1:W-:Y:S01]  /*441a0*/  STL.64 [R1+0x14c8], R118 ;  /* 0x0014c87601007387 */ /* 0x0003e20000100a00 */
[----:B------:R-:W-:Y:S03]  /*441b0*/  HMMA.1688.F32.TF32 R160, R160, R66, R144 ;  /* 0x00000042a0a0723c */ /* 0x000fe60000081090 */
[----:B-1----:R-:W2:Y:S04]  /*441c0*/  LDL.LU.64 R118, [R1+0x5820] ;  /* 0x0058200001767983 */ /* 0x002ea80000300a00 */
[----:B------:R-:W3:Y:S04]  /*441d0*/  LDL.LU.64 R116, [R1+0x5818] ;  /* 0x0058180001747983 */ /* 0x000ee80000300a00 */
[----:B------:R-:W-:Y:S04]  /*441e0*/  STL.64 [R1+0x14b0], R100 ;  /* 0x0014b06401007387 */ /* 0x000fe80000100a00 */
[----:B------:R1:W-:Y:S04]  /*441f0*/  STL.64 [R1+0x14b8], R102 ;  /* 0x0014b86601007387 */ /* 0x0003e80000100a00 */
[----:B-1----:R-:W4:Y:S04]  /*44200*/  LDL.LU.64 R102, [R1+0x5810] ;  /* 0x0058100001667983 */ /* 0x002f280000300a00 */
[----:B------:R-:W4:Y:S04]  /*44210*/  LDL.LU.64 R100, [R1+0x5808] ;  /* 0x0058080001647983 */ /* 0x000f280000300a00 */
        /* <DEDUP_REMOVED lines=16> */
[----:B------:R-:W4:Y:S04]  /*44320*/  LDL.LU.64 R146, [R1+0x57c0] ;  /* 0x0057c00001927983 */ /* 0x000f280000300a00 */
[----:B------:R-:W4:Y:S04]  /*44330*/  LDL.LU.64 R144, [R1+0x57b8] ;  /* 0x0057b80001907983 */ /* 0x000f280000300a00 */
[----:B------:R1:W-:Y:S04]  /*44340*/  STL.64 [R1+0x1220], R160 ;  /* 0x001220a001007387 */ /* 0x0003e80000100a00 */
[----:B------:R1:W-:Y:S04]  /*44350*/  STL.64 [R1+0x1228], R162 ;  /* 0x001228a201007387 */ /* 0x0003e80000100a00 */
[----:B-1----:R-:W2:Y:S04]  /*44360*/  LDL.LU R160, [R1+0x550] ;  /* 0x0005500001a07983 */ /* 0x002ea80000300800 */
[----:B------:R-:W2:Y:S04]  /*44370*/  LDL.LU R161, [R1+0x554] ;  /* 0x0005540001a17983 */ /* 0x000ea80000300800 */
[----:B------:R-:W2:Y:S04]  /*44380*/  LDL.LU R162, [R1+0x558] ;  /* 0x0005580001a27983 */ /* 0x000ea80000300800 */
[----:B------:R-:W2:Y:S01]  /*44390*/  LDL.LU R163, [R1+0x55c] ;  /* 0x00055c0001a37983 */ /* 0x000ea20000300800 */
[C---:B------:R-:W-:Y:S06]  /*443a0*/  HMMA.1688.F32.TF32 R140, R164.reuse, R38, R140 ;  /* 0x00000026a48c723c */ /* 0x040fec000008108c */
[C---:B------:R-:W-:Y:S06]  /*443b0*/  HMMA.1688.F32.TF32 R136, R164.reuse, R42, R136 ;  /* 0x0000002aa488723c */ /* 0x040fec0000081088 */
[C---:B------:R-:W-:Y:S11]  /*443c0*/  HMMA.1688.F32.TF32 R132, R164.reuse, R46, R132 ;  /* 0x0000002ea484723c */ /* 0x040ff60000081084 */
        /* <DEDUP_REMOVED lines=11> */
[----:B------:R-:W4:Y:S01]  /*44480*/  LDL.LU.64 R132, [R1+0x5788] ;  /* 0x0057880001847983 */ /* 0x000f220000300a00 */
[C---:B------:R-:W-:Y:S06]  /*44490*/  HMMA.1688.F32.TF32 R248, R164.reuse, R58, R248 ;  /* 0x0000003aa4f8723c */ /* 0x040fec00000810f8 */
[----:B--2---:R-:W-:-:S15]  /*444a0*/  HMMA.1688.F32.TF32 R160, R164, R50, R160 ;  /* 0x00000032a4a0723c */ /* 0x004fde00000810a0 */
[----:B------:R-:W-:-:S08]  /*444b0*/  NOP ;  /* 0x0000000000007918 */ /* 0x000fd00000000000 */
[----:B------:R-:W-:Y:S04]  /*444c0*/  STL.64 [R1+0x1200], R160 ;  /* 0x001200a001007387 */ /* 0x000fe80000100a00 */
[----:B------:R1:W-:Y:S02]  /*444d0*/  STL.64 [R1+0x1208], R162 ;  /* 0x001208a201007387 */ /* 0x0003e40000100a00 */
[C---:B-1----:R-:W-:Y:S06]  /*444e0*/  HMMA.1688.F32.TF32 R160, R164.reuse, R54, R196 ;  /* 0x00000036a4a0723c */ /* 0x042fec00000810c4 */
[----:B------:R-:W-:Y:S06]  /*444f0*/  HMMA.1688.F32.TF32 R196, R164, R62, R96 ;  /* 0x0000003ea4c4723c */ /* 0x000fec0000081060 */
[C---:B------:R-:W-:Y:S11]  /*44500*/  HMMA.1688.F32.TF32 R96, R168.reuse, R38, R88 ;  /* 0x00000026a860723c */ /* 0x040ff60000081058 */
[----:B------:R-:W-:Y:S04]  /*44510*/  STL.64 [R1+0x11f0], R160 ;  /* 0x0011f0a001007387 */ /* 0x000fe80000100a00 */
[----:B------:R1:W-:Y:S01]  /*44520*/  STL.64 [R1+0x11f8], R162 ;  /* 0x0011f8a201007387 */ /* 0x0003e20000100a00 */
[----:B------:R-:W-:Y:S06]  /*44530*/  HMMA.1688.F32.TF32 R88, R168, R46, R80 ;  /* 0x0000002ea858723c */ /* 0x000fec0000081050 */
[----:B-1----:R-:W-:Y:S01]  /*44540*/  HMMA.1688.F32.TF32 R160, R164, R66, R92 ;  /* 0x00000042a4a0723c */ /* 0x002fe2000008105c */
[----:B------:R1:W-:Y:S04]  /*44550*/  STL.64 [R1+0x11e0], R248 ;  /* 0x0011e0f801007387 */ /* 0x0003e80000100a00 */
[----:B------:R-:W-:Y:S01]  /*44560*/  LDS R164, [R252+UR12+0x4300] ;  /* 0x0043000cfca47984 */ /* 0x000fe20008000800 */
[C---:B------:R-:W-:Y:S03]  /*44570*/  HMMA.1688.F32.TF32 R92, R168.reuse, R42, R84 ;  /* 0x0000002aa85c723c */ /* 0x040fe60000081054 */
[----:B------:R-:W-:Y:S03]  /*44580*/  LDS R166, [R252+UR12+0x6300] ;  /* 0x0063000cfca67984 */ /* 0x000fe60008000800 */
[C---:B------:R-:W-:Y:S01]  /*44590*/  HMMA.1688.F32.TF32 R84, R168.reuse, R50, R76 ;  /* 0x00000032a854723c */ /* 0x040fe2000008104c */
[----:B------:R-:W-:Y:S04]  /*445a0*/  LDS R165, [R45+UR12+0x4300] ;  /* 0x0043000c2da57984 */ /* 0x000fe80008000800 */
[----:B------:R-:W2:Y:S01]  /*445b0*/  LDS R167, [R45+UR12+0x6300] ;  /* 0x0063000c2da77984 */ /* 0x000ea20008000800 */
[C---:B------:R-:W-:Y:S06]  /*445c0*/  HMMA.1688.F32.TF32 R80, R168.reuse, R54, R72 ;  /* 0x00000036a850723c */ /* 0x040fec0000081048 */
[C---:B------:R-:W-:Y:S06]  /*445d0*/  HMMA.1688.F32.TF32 R76, R168.reuse, R58, R68 ;  /* 0x0000003aa84c723c */ /* 0x040fec0000081044 */
[C---:B------:R-:W-:Y:S01]  /*445e0*/  HMMA.1688.F32.TF32 R72, R168.reuse, R62, R32 ;  /* 0x0000003ea848723c */ /* 0x040fe20000081020 */
[----:B------:R3:W-:Y:S05]  /*445f0*/  STL.64 [R1+0x11e8], R250 ;  /* 0x0011e8fa01007387 */ /* 0x0007ea0000100a00 */
[----:B------:R-:W-:Y:S01]  /*44600*/  HMMA.1688.F32.TF32 R68, R168, R66, R28 ;  /* 0x00000042a844723c */ /* 0x000fe2000008101c */
[----:B------:R4:W-:Y:S04]  /*44610*/  STL.64 [R1+0x11d0], R196 ;  /* 0x0011d0c401007387 */ /* 0x0009e80000100a00 */
[----:B------:R-:W-:Y:S01]  /*44620*/  LDS R168, [R246+UR12+0x4300] ;  /* 0x0043000cf6a87984 */ /* 0x000fe20008000800 */
[C---:B------:R-:W-:Y:S03]  /*44630*/  HMMA.1688.F32.TF32 R32, R172.reuse, R38, R24 ;  /* 0x00000026ac20723c */ /* 0x040fe60000081018 */
[----:B------:R2:W-:Y:S03]  /*44640*/  STL.64 [R1+0x11d8], R198 ;  /* 0x0011d8c601007387 */ /* 0x0005e60000100a00 */
[C---:B------:R-:W-:Y:S01]  /*44650*/  HMMA.1688.F32.TF32 R28, R172.reuse, R42, R20 ;  /* 0x0000002aac1c723c */ /* 0x040fe20000081014 */
[----:B------:R-:W-:Y:S04]  /*44660*/  STL.64 [R1+0x1070], R160 ;  /* 0x001070a001007387 */ /* 0x000fe80000100a00 */
[----:B------:R-:W-:Y:S01]  /*44670*/  LDS R170, [R246+UR12+0x6300] ;  /* 0x0063000cf6aa7984 */ /* 0x000fe20008000800 */
[C---:B------:R-:W-:Y:S03]  /*44680*/  HMMA.1688.F32.TF32 R24, R172.reuse, R46, R16 ;  /* 0x0000002eac18723c */ /* 0x040fe60000081010 */
[----:B------:R-:W-:Y:S03]  /*44690*/  STL.64 [R1+0x1078], R162 ;  /* 0x001078a201007387 */ /* 0x000fe60000100a00 */
[C---:B------:R-:W-:Y:S01]  /*446a0*/  HMMA.1688.F32.TF32 R20, R172.reuse, R50, R12 ;  /* 0x00000032ac14723c */ /* 0x040fe2000008100c */
[----:B------:R-:W-:Y:S04]  /*446b0*/  STL.64 [R1+0x760], R96 ;  /* 0x0007606001007387 */ /* 0x000fe80000100a00 */
[----:B------:R-:W-:Y:S01]  /*446c0*/  STL.64 [R1+0x768], R98 ;  /* 0x0007686201007387 */ /* 0x000fe20000100a00 */
[C---:B------:R-:W-:Y:S03]  /*446d0*/  HMMA.1688.F32.TF32 R16, R172.reuse, R54, R8 ;  /* 0x00000036ac10723c */ /* 0x040fe60000081008 */
[----:B------:R-:W-:Y:S03]  /*446e0*/  STL.64 [R1+0x770], R92 ;  /* 0x0007705c01007387 */ /* 0x000fe60000100a00 */
[C---:B------:R-:W-:Y:S01]  /*446f0*/  HMMA.1688.F32.TF32 R12, R172.reuse, R58, R4 ;  /* 0x0000003aac0c723c */ /* 0x040fe20000081004 */
[----:B------:R-:W-:Y:S04]  /*44700*/  STL.64 [R1+0x778], R94 ;  /* 0x0007785e01007387 */ /* 0x000fe80000100a00 */
[----:B------:R-:W-:Y:S01]  /*44710*/  STL.64 [R1+0x780], R88 ;  /* 0x0007805801007387 */ /* 0x000fe20000100a00 */
[C---:B------:R-:W-:Y:S03]  /*44720*/  HMMA.1688.F32.TF32 R8, R172.reuse, R62, R236 ;  /* 0x0000003eac08723c */ /* 0x040fe600000810ec */
        /* <DEDUP_REMOVED lines=24> */
[----:B-1----:R-:W2:Y:S04]  /*448b0*/  LDL.LU R248, [R1+0x80] ;  /* 0x0000800001f87983 */ /* 0x002ea80000300800 */
[----:B------:R-:W-:Y:S04]  /*448c0*/  STL.64 [R1+0xf30], R8 ;  /* 0x000f300801007387 */ /* 0x000fe80000100a00 */
[----:B------:R-:W-:Y:S04]  /*448d0*/  STL.64 [R1+0xf38], R10 ;  /* 0x000f380a01007387 */ /* 0x000fe80000100a00 */
[----:B------:R1:W-:Y:S04]  /*448e0*/  STL.64 [R1+0xf00], R4 ;  /* 0x000f000401007387 */ /* 0x0003e80000100a00 */
[----:B------:R1:W-:Y:S04]  /*448f0*/  STL.64 [R1+0xf08], R6 ;  /* 0x000f080601007387 */ /* 0x0003e80000100a00 */
[----:B------:R-:W2:Y:S04]  /*44900*/  LDL.LU R249, [R1+0x84] ;  /* 0x0000840001f97983 */ /* 0x000ea80000300800 */
[----:B---3--:R-:W3:Y:S04]  /*44910*/  LDL.LU R250, [R1+0x88] ;  /* 0x0000880001fa7983 */ /* 0x008ee80000300800 */
[----:B------:R-:W3:Y:S04]  /*44920*/  LDL.LU R251, [R1+0x8c] ;  /* 0x00008c0001fb7983 */ /* 0x000ee80000300800 */
[----:B----4-:R-:W4:Y:S04]  /*44930*/  LDL.LU R196, [R1+0x90] ;  /* 0x0000900001c47983 */ /* 0x010f280000300800 */
[----:B------:R-:W4:Y:S04]  /*44940*/  LDL.LU R197, [R1+0x94] ;  /* 0x0000940001c57983 */ /* 0x000f280000300800 */
[----:B--2---:R-:W4:Y:S04]  /*44950*/  LDL.LU R198, [R1+0x98] ;  /* 0x0000980001c67983 */ /* 0x004f280000300800 */
[----:B------:R-:W4:Y:S04]  /*44960*/  LDL.LU R199, [R1+0x9c] ;  /* 0x00009c0001c77983 */ /* 0x000f280000300800 */
[----:B------:R-:W2:Y:S04]  /*44970*/  LDL.LU R240, [R1+0xd0] ;  /* 0x0000d00001f07983 */ /* 0x000ea80000300800 */
[----:B------:R-:W2:Y:S04]  /*44980*/  LDL.LU R241, [R1+0xd4] ;  /* 0x0000d40001f17983 */ /* 0x000ea80000300800 */
[----:B------:R-:W2:Y:S04]  /*44990*/  LDL.LU R242, [R1+0xd8] ;  /* 0x0000d80001f27983 */ /* 0x000ea80000300800 */
[----:B------:R-:W2:Y:S04]  /*449a0*/  LDL.LU R243, [R1+0xdc] ;  /* 0x0000dc0001f37983 */ /* 0x000ea80000300800 */
[----:B-1----:R-:W3:Y:S04]  /*449b0*/  LDL.LU R4, [R1+0xf0] ;  /* 0x0000f00001047983 */ /* 0x002ee80000300800 */
        /* <DEDUP_REMOVED lines=68> */
[----:B------:R-:W-:Y:S04]  /*44e00*/  LDS R160, [R246+UR12+0x4280] ;  /* 0x0042800cf6a07984 */ /* 0x000fe80008000800 */
[----:B------:R1:W-:Y:S04]  /*44e10*/  LDS R162, [R246+UR12+0x6280] ;  /* 0x0062800cf6a27984 */ /* 0x0003e80008000800 */
[----:B------:R-:W3:Y:S04]  /*44e20*/  LDL.LU R245, [R1+0xc4] ;  /* 0x0000c40001f57983 */ /* 0x000ee80000300800 */
[----:B------:R-:W-:Y:S04]  /*44e30*/  LDS R161, [R247+UR12+0x4280] ;  /* 0x0042800cf7a17984 */ /* 0x000fe80008000800 */
[----:B------:R-:W3:Y:S04]  /*44e40*/  LDS R163, [R247+UR12+0x6280] ;  /* 0x0062800cf7a37984 */ /* 0x000ee80008000800 */
[----:B------:R-:W-:Y:S04]  /*44e50*/  LDS R169, [R247+UR12+0x4300] ;  /* 0x0043000cf7a97984 */ /* 0x000fe80008000800 */
[----:B------:R1:W3:Y:S04]  /*44e60*/  LDS R171, [R247+UR12+0x6300] ;  /* 0x0063000cf7ab7984 */ /* 0x0002e80008000800 */
[----:B-1----:R-:W3:Y:S04]  /*44e70*/  LDL.LU R246, [R1+0xc8] ;  /* 0x0000c80001f67983 */ /* 0x002ee80000300800 */
[----:B------:R-:W3:Y:S04]  /*44e80*/  LDL.LU R247, [R1+0xcc] ;  /* 0x0000cc0001f77983 */ /* 0x000ee80000300800 */
[----:B------:R-:W-:Y:S04]  /*44e90*/  LDS R172, [R252+UR12+0x4380] ;  /* 0x0043800cfcac7984 */ /* 0x000fe80008000800 */
[----:B------:R-:W-:Y:S04]  /*44ea0*/  LDS R174, [R252+UR12+0x6380] ;  /* 0x0063800cfcae7984 */ /* 0x000fe80008000800 */
[----:B------:R-:W-:Y:S04]  /*44eb0*/  LDS R173, [R45+UR12+0x4380] ;  /* 0x0043800c2dad7984 */ /* 0x000fe80008000800 */
[----:B------:R-:W1:Y:S01]  /*44ec0*/  LDS R175, [R45+UR12+0x6380] ;  /* 0x0063800c2daf7984 */ /* 0x000e620008000800 */
[C---:B----4-:R-:W-:Y:S06]  /*44ed0*/  HMMA.1688.F32.TF32 R12, R164.reuse, R58, R12 ;  /* 0x0000003aa40c723c */ /* 0x050fec000008100c */
[C---:B--2---:R-:W-:Y:S06]  /*44ee0*/  HMMA.1688.F32.TF32 R16, R164.reuse, R54, R16 ;  /* 0x00000036a410723c */ /* 0x044fec0000081010 */
[C---:B---3--:R-:W-:Y:S06]  /*44ef0*/  HMMA.1688.F32.TF32 R20, R164.reuse, R50, R20 ;  /* 0x00000032a414723c */ /* 0x048fec0000081014 */
[----:B------:R-:W-:Y:S06]  /*44f00*/  HMMA.1688.F32.TF32 R28, R164, R42, R28 ;  /* 0x0000002aa41c723c */ /* 0x000fec000008101c */
[C---:B------:R-:W-:Y:S06]  /*44f10*/  HMMA.1688.F32.TF32 R76, R160.reuse, R58, R76 ;  /* 0x0000003aa04c723c */ /* 0x040fec000008104c */
[C---:B------:R-:W-:Y:S06]  /*44f20*/  HMMA.1688.F32.TF32 R80, R160.reuse, R54, R80 ;  /* 0x00000036a050723c */ /* 0x040fec0000081050 */
[C---:B------:R-:W-:Y:S06]  /*44f30*/  HMMA.1688.F32.TF32 R84, R160.reuse, R50, R84 ;  /* 0x00000032a054723c */ /* 0x040fec0000081054 */
[C---:B------:R-:W-:Y:S06]  /*44f40*/  HMMA.1688.F32.TF32 R92, R160.reuse, R42, R92 ;  /* 0x0000002aa05c723c */ /* 0x040fec000008105c */
[C---:B------:R-:W-:Y:S06]  /*44f50*/  HMMA.1688.F32.TF32 R96, R160.reuse, R38, R96 ;  /* 0x00000026a060723c */ /* 0x040fec0000081060 */
[----:B------:R-:W-:-:S15]  /*44f60*/  HMMA.1688.F32.TF32 R88, R160, R46, R88 ;  /* 0x0000002ea058723c */ /* 0x000fde0000081058 */
[----:B------:R-:W-:-:S02]  /*44f70*/  NOP ;  /* 0x0000000000007918 */ /* 0x000fc40000000000 */
[----:B------:R-:W-:Y:S04]  /*44f80*/  STL.64 [R1+0x1460], R96 ;  /* 0x0014606001007387 */ /* 0x000fe80000100a00 */
[----:B------:R2:W-:Y:S01]  /*44f90*/  STL.64 [R1+0x1468], R98 ;  /* 0x0014686201007387 */ /* 0x0005e20000100a00 */
[C---:B------:R-:W-:Y:S03]  /*44fa0*/  HMMA.1688.F32.TF32 R72, R160.reuse, R62, R72 ;  /* 0x0000003ea048723c */ /* 0x040fe60000081048 */
[----:B--2---:R-:W2:Y:S04]  /*44fb0*/  LDL.LU.64 R98, [R1+0x5780] ;  /* 0x0057800001627983 */ /* 0x004ea80000300a00 */
[----:B------:R-:W2:Y:S01]  /*44fc0*/  LDL.LU.64 R96, [R1+0x5778] ;  /* 0x0057780001607983 */ /* 0x000ea20000300a00 */
[----:B------:R-:W-:Y:S03]  /*44fd0*/  HMMA.1688.F32.TF32 R160, R160, R66, R68 ;  /* 0x00000042a0a0723c */ /* 0x000fe60000081044 */
[----:B------:R-:W-:Y:S04]  /*44fe0*/  STL.64 [R1+0x1450], R92 ;  /* 0x0014505c01007387 */ /* 0x000fe80000100a00 */
[----:B------:R3:W-:Y:S01]  /*44ff0*/  STL.64 [R1+0x1458], R94 ;  /* 0x0014585e01007387 */ /* 0x0007e20000100a00 */
[C---:B------:R-:W-:Y:S03]  /*45000*/  HMMA.1688.F32.TF32 R32, R164.reuse, R38, R32 ;  /* 0x00000026a420723c */ /* 0x040fe60000081020 */
[----:B---3--:R-:W3:Y:S04]  /*45010*/  LDL.LU.64 R94, [R1+0x5770] ;  /* 0x00577000015e7983 */ /* 0x008ee80000300a00 */
[----:B------:R-:W3:Y:S04]  /*45020*/  LDL.LU.64 R92, [R1+0x5768] ;  /* 0x00576800015c7983 */ /* 0x000ee80000300a00 */
[----:B------:R-:W-:Y:S04]  /*45030*/  STL.64 [R1+0x1440], R88 ;  /* 0x0014405801007387 */ /* 0x000fe80000100a00 */
[----:B------:R4:W-:Y:S01]  /*45040*/  STL.64 [R1+0x1448], R90 ;  /* 0x0014485a01007387 */ /* 0x0009e20000100a00 */
[C---:B------:R-:W-:Y:S03]  /*45050*/  HMMA.1688.F32.TF32 R24, R164.reuse, R46, R24 ;  /* 0x0000002ea418723c */ /* 0x040fe60000081018 */
[----:B----4-:R-:W4:Y:S04]  /*45060*/  LDL.LU.64 R90, [R1+0x5760] ;  /* 0x00576000015a7983 */ /* 0x010f280000300a00 */
[----:B------:R-:W4:Y:S04]  /*45070*/  LDL.LU.64 R88, [R1+0x5758] ;  /* 0x0057580001587983 */ /* 0x000f280000300a00 */
[----:B------:R-:W-:Y:S04]  /*45080*/  STL.64 [R1+0x1430], R84 ;  /* 0x0014305401007387 */ /* 0x000fe80000100a00 */
[----:B------:R1:W-:Y:S04]  /*45090*/  STL.64 [R1+0x1438], R86 ;  /* 0x0014385601007387 */ /* 0x0003e80000100a00 */
[----:B-1----:R-:W2:Y:S04]  /*450a0*/  LDL.LU.64 R86, [R1+0x5750] ;  /* 0x0057500001567983 */ /* 0x002ea80000300a00 */
[----:B------:R-:W2:Y:S04]  /*450b0*/  LDL.LU.64 R84, [R1+0x5748] ;  /* 0x0057480001547983 */ /* 0x000ea80000300a00 */
[----:B------:R-:W-:Y:S04]  /*450c0*/  STL.64 [R1+0x1420], R80 ;  /* 0x0014205001007387 */ /* 0x000fe80000100a00 */
[----:B------:R1:W-:Y:S04]  /*450d0*/  STL.64 [R1+0x1428], R82 ;  /* 0x0014285201007387 */ /* 0x0003e80000100a00 */
[----:B-1----:R-:W3:Y:S04]  /*450e0*/  LDL.LU.64 R82, [R1+0x5740] ;  /* 0x0057400001527983 */ /* 0x002ee80000300a00 */
[----:B------:R-:W3:Y:S04]  /*450f0*/  LDL.LU.64 R80, [R1+0x5738] ;  /* 0x0057380001507983 */ /* 0x000ee80000300a00 */
[----:B------:R-:W-:Y:S04]  /*45100*/  STL.64 [R1+0x1410], R76 ;  /* 0x0014104c01007387 */ /* 0x000fe80000100a00 */
[----:B------:R1:W-:Y:S04]  /*45110*/  STL.64 [R1+0x1418], R78 ;  /* 0x0014184e01007387 */ /* 0x0003e80000100a00 */
[----:B-1----:R-:W4:Y:S04]  /*45120*/  LDL.LU.64 R78, [R1+0x5730] ;  /* 0x00573000014e7983 */ /* 0x002f280000300a00 */
[----:B------:R-:W4:Y:S04]  /*45130*/  LDL.LU.64 R76, [R1+0x5728] ;  /* 0x00572800014c7983 */ /* 0x000f280000300a00 */
[----:B------:R-:W-:Y:S04]  /*45140*/  STL.64 [R1+0x1400], R72 ;  /* 0x0014004801007387 */ /* 0x000fe80000100a00 */
[----:B------:R1:W-:Y:S01]  /*45150*/  STL.64 [R1+0x1408], R74 ;  /* 0x0014084a01007387 */ /* 0x0003e20000100a00 */
[C---:B------:R-:W-:Y:S03]  /*45160*/  HMMA.1688.F32.TF32 R8, R164.reuse, R62, R8 ;  /* 0x0000003ea408723c */ /* 0x040fe60000081008 */
[----:B-1----:R-:W2:Y:S04]  /*45170*/  LDL.LU.64 R74, [R1+0x5720] ;  /* 0x00572000014a7983 */ /* 0x002ea80000300a00 */
[----:B------:R-:W2:Y:S04]  /*45180*/  LDL.LU.64 R72, [R1+0x5718] ;  /* 0x0057180001487983 */ /* 0x000ea80000300a00 */
[----:B------:R-:W3:Y:S04]  /*45190*/  LDL.LU.64 R70, [R1+0x5710] ;  /* 0x0057100001467983 */ /* 0x000ee80000300a00 */
[----:B------:R-:W3:Y:S04]  /*451a0*/  LDL.LU.64 R68, [R1+0x5708] ;  /* 0x0057080001447983 */ /* 0x000ee80000300a00 */
[----:B------:R1:W-:Y:S04]  /*451b0*/  STL.64 [R1+0x11c0], R160 ;  /* 0x0011c0a001007387 */ /* 0x0003e80000100a00 */
[----:B------:R1:W-:Y:S04]  /*451c0*/  STL.64 [R1+0x11c8], R162 ;  /* 0x0011c8a201007387 */ /* 0x0003e80000100a00 */
[----:B-1----:R-:W4:Y:S04]  /*451d0*/  LDL.LU R160, [R1+0xa0] ;  /* 0x0000a00001a07983 */ /* 0x002f280000300800 */
[----:B------:R-:W4:Y:S04]  /*451e0*/  LDL.LU R161, [R1+0xa4] ;  /* 0x0000a40001a17983 */ /* 0x000f280000300800 */
[----:B------:R-:W4:Y:S04]  /*451f0*/  LDL.LU R162, [R1+0xa8] ;  /* 0x0000a80001a27983 */ /* 0x000f280000300800 */
[----:B------:R-:W4:Y:S04]  /*45200*/  LDL.LU R163, [R1+0xac] ;  /* 0x0000ac0001a37983 */ /* 0x000f280000300800 */
[----:B------:R-:W-:Y:S04]  /*45210*/  STL.64 [R1+0x11b0], R32 ;  /* 0x0011b02001007387 */ /* 0x000fe80000100a00 */
[----:B------:R1:W-:Y:S01]  /*45220*/  STL.64 [R1+0x11b8], R34 ;  /* 0x0011b82201007387 */ /* 0x0003e20000100a00 */
[----:B------:R-:W-:Y:S03]  /*45230*/  HMMA.1688.F32.TF32 R164, R164, R66, R4 ;  /* 0x00000042a4a4723c */ /* 0x000fe60000081004 */
        /* <DEDUP_REMOVED lines=33> */
[----:B------:R-:W4:Y:S01]  /*45450*/  LDL.LU R167, [R1+0xbc] ;  /* 0x0000bc0001a77983 */ /* 0x000f220000300800 */
[C---:B------:R-:W-:Y:S06]  /*45460*/  HMMA.1688.F32.TF32 R236, R168.reuse, R38, R236 ;  /* 0x00000026a8ec723c */ /* 0x040fec00000810ec */
[C---:B------:R-:W-:Y:S06]  /*45470*/  HMMA.1688.F32.TF32 R240, R168.reuse, R42, R240 ;  /* 0x0000002aa8f0723c */ /* 0x040fec00000810f0 */
[C---:B------:R-:W-:Y:S11]  /*45480*/  HMMA.1688.F32.TF32 R244, R168.reuse, R46, R244 ;  /* 0x0000002ea8f4723c */ /* 0x040ff600000810f4 */
        /* <DEDUP_REMOVED lines=11> */
[----:B------:R-:W2:Y:S01]  /*45540*/  LDL.LU.64 R244, [R1+0x5658] ;  /* 0x0056580001f47983 */ /* 0x000ea20000300a00 */
[----:B----4-:R-:W-:-:S15]  /*45550*/  HMMA.1688.F32.TF32 R164, R168, R50, R164 ;  /* 0x00000032a8a4723c */ /* 0x010fde00000810a4 */
[----:B------:R-:W-:-:S08]  /*45560*/  NOP ;  /* 0x0000000000007918 */ /* 0x000fd00000000000 */
[----:B------:R-:W-:Y:S04]  /*45570*/  STL.64 [R1+0xed0], R164 ;  /* 0x000ed0a401007387 */ /* 0x000fe80000100a00 */
[----:B------:R1:W-:Y:S02]  /*45580*/  STL.64 [R1+0xed8], R166 ;  /* 0x000ed8a601007387 */ /* 0x0003e40000100a00 */
[C---:B-1----:R-:W-:Y:S06]  /*45590*/  HMMA.1688.F32.TF32 R164, R168.reuse, R54, R160 ;  /* 0x00000036a8a4723c */ /* 0x042fec00000810a0 */
[----:B------:R-:W-:-:S15]  /*455a0*/  HMMA.1688.F32.TF32 R160, R168, R58, R196 ;  /* 0x0000003aa8a0723c */ /* 0x000fde00000810c4 */
[----:B------:R-:W-:-:S02]  /*455b0*/  NOP ;  /* 0x0000000000007918 */ /* 0x000fc40000000000 */
[----:B------:R-:W-:Y:S04]  /*455c0*/  STL.64 [R1+0xec0], R164 ;  /* 0x000ec0a401007387 */ /* 0x000fe80000100a00 */
[----:B------:R1:W-:Y:S04]  /*455d0*/  STL.64 [R1+0xec8], R166 ;  /* 0x000ec8a601007387 */ /* 0x0003e80000100a00 */
[----:B------:R-:W-:Y:S04]  /*455e0*/  STL.64 [R1+0xeb0], R160 ;  /* 0x000eb0a001007387 */ /* 0x000fe80000100a00 */
[----:B------:R3:W-:Y:S01]  /*455f0*/  STL.64 [R1+0xeb8], R162 ;  /* 0x000eb8a201007387 */ /* 0x0007e20000100a00 */
[----:B-1----:R-:W-:Y:S06]  /*45600*/  HMMA.1688.F32.TF32 R164, R168, R62, R248 ;  /* 0x0000003ea8a4723c */ /* 0x002fec00000810f8 */
[----:B---3--:R-:W-:Y:S06]  /*45610*/  HMMA.1688.F32.TF32 R160, R172, R38, R240 ;  /* 0x00000026aca0723c */ /* 0x008fec00000810f0 */
[----:B--2---:R-:W-:Y:S11]  /*45620*/  HMMA.1688.F32.TF32 R168, R168, R66, R244 ;  /* 0x00000042a8a8723c */ /* 0x004ff600000810f4 */
[----:B------:R-:W-:Y:S01]  /*45630*/  STL.64 [R1+0xea0], R164 ;  /* 0x000ea0a401007387 */ /* 0x000fe20000100a00 */
[C---:B------:R-:W-:Y:S03]  /*45640*/  HMMA.1688.F32.TF32 R4, R172.reuse, R46, R4 ;  /* 0x0000002eac04723c */ /* 0x040fe60000081004 */
[----:B------:R1:W-:Y:S08]  /*45650*/  STL.64 [R1+0xea8], R166 ;  /* 0x000ea8a601007387 */ /* 0x0003f00000100a00 */
[----:B------:R2:W-:Y:S01]  /*45660*/  STL.64 [R1+0xe80], R168 ;  /* 0x000e80a801007387 */ /* 0x0005e20000100a00 */
[----:B-1----:R-:W-:Y:S03]  /*45670*/  HMMA.1688.F32.TF32 R164, R172, R42, R236 ;  /* 0x0000002aaca4723c */ /* 0x002fe600000810ec */
[----:B------:R-:W-:Y:S04]  /*45680*/  STL.64 [R1+0xe88], R170 ;  /* 0x000e88aa01007387 */ /* 0x000fe80000100a00 */
[----:B------:R-:W-:Y:S04]  /*45690*/  STL.64 [R1+0xe70], R160 ;  /* 0x000e70a001007387 */ /* 0x000fe80000100a00 */
[----:B------:R1:W-:Y:S01]  /*456a0*/  STL.64 [R1+0xe78], R162 ;  /* 0x000e78a201007387 */ /* 0x0003e20000100a00 */
[----:B------:R-:W-:Y:S01]  /*456b0*/  IMAD.MOV.U32 R244, RZ, RZ, R116 ;  /* 0x000000fffff47224 */ /* 0x000fe200078e0074 */
[----:B------:R-:W-:Y:S01]  /*456c0*/  MOV R246, R118 ;  /* 0x0000007600f67202 */ /* 0x000fe20000000f00 */
[----:B------:R-:W-:-:S02]  /*456d0*/  IMAD.MOV.U32 R245, RZ, RZ, R117 ;  /* 0x000000fffff57224 */ /* 0x000fc400078e0075 */
[----:B------:R-:W-:Y:S01]  /*456e0*/  IMAD.MOV.U32 R247, RZ, RZ, R119 ;  /* 0x000000fffff77224 */ /* 0x000fe200078e0077 */
[----:B--2---:R-:W-:Y:S01]  /*456f0*/  MOV R169, R113 ;  /* 0x0000007100a97202 */ /* 0x004fe20000000f00 */
[----:B------:R-:W-:Y:S01]  /*45700*/  IMAD.MOV.U32 R168, RZ, RZ, R112 ;  /* 0x000000ffffa87224 */ /* 0x000fe200078e0070 */
[----:B------:R-:W-:Y:S01]  /*45710*/  MOV R240, R101 ;  /* 0x0000006500f07202 */ /* 0x000fe20000000f00 */
[----:B------:R-:W-:Y:S02]  /*45720*/  IMAD.MOV.U32 R241, RZ, RZ, R102 ;  /* 0x000000fffff17224 */ /* 0x000fe400078e0066 */
[----:B------:R-:W-:Y:S01]  /*45730*/  IMAD.MOV.U32 R242, RZ, RZ, R103 ;  /* 0x000000fffff27224 */ /* 0x000fe200078e0067 */
[C---:B-1----:R-:W-:Y:S01]  /*45740*/  HMMA.1688.F32.TF32 R160, R172.reuse, R50, R8 ;  /* 0x00000032aca0723c */ /* 0x042fe20000081008 */
[----:B------:R-:W-:Y:S01]  /*45750*/  MOV R243, R115 ;  /* 0x0000007300f37202 */ /* 0x000fe20000000f00 */
[----:B------:R-:W-:Y:S01]  /*45760*/  IMAD.MOV.U32 R248, RZ, RZ, R104 ;  /* 0x000000fffff87224 */ /* 0x000fe200078e0068 */
[----:B------:R-:W-:Y:S01]  /*45770*/  MOV R250, R106 ;  /* 0x0000006a00fa7202 */ /* 0x000fe20000000f00 */
[----:B------:R-:W-:Y:S01]  /*45780*/  IMAD.MOV.U32 R249, RZ, RZ, R105 ;  /* 0x000000fffff97224 */ /* 0x000fe200078e0069 */
[----:B------:R-:W-:Y:S01]  /*45790*/  MOV R196, R123 ;  /* 0x0000007b00c47202 */ /* 0x000fe20000000f00 */
[C---:B------:R-:W-:Y:S01]  /*457a0*/  HMMA.1688.F32.TF32 R8, R172.reuse, R54, R12 ;  /* 0x00000036ac08723c */ /* 0x040fe2000008100c */
[----:B------:R-:W-:Y:S04]  /*457b0*/  STL.64 [R1+0xe60], R164 ;  /* 0x000e60a401007387 */ /* 0x000fe80000100a00 */
[----:B------:R-:W-:Y:S04]  /*457c0*/  STL.64 [R1+0xe68], R166 ;  /* 0x000e68a601007387 */ /* 0x000fe80000100a00 */
[----:B------:R-:W-:Y:S04]  /*457d0*/  STL.64 [R1+0xe50], R4 ;  /* 0x000e500401007387 */ /* 0x000fe80000100a00 */
[----:B------:R1:W-:Y:S04]  /*457e0*/  STL.64 [R1+0xe58], R6 ;  /* 0x000e580601007387 */ /* 0x0003e80000100a00 */
[----:B------:R-:W-:Y:S04]  /*457f0*/  STL.64 [R1+0xe40], R160 ;  /* 0x000e40a001007387 */ /* 0x000fe80000100a00 */
[----:B------:R-:W-:Y:S01]  /*45800*/  STL.64 [R1+0xe48], R162 ;  /* 0x000e48a201007387 */ /* 0x000fe20000100a00 */
[C---:B-1----:R-:W-:Y:S03]  /*45810*/  HMMA.1688.F32.TF32 R4, R172.reuse, R58, R16 ;  /* 0x0000003aac04723c */ /* 0x042fe60000081010 */
[----:B------:R-:W-:Y:S04]  /*45820*/  STL.64 [R1+0xe30], R8 ;  /* 0x000e300801007387 */ /* 0x000fe80000100a00 */
[----:B------:R1:W-:Y:S04]  /*45830*/  STL.64 [R1+0xe38], R10 ;  /* 0x000e380a01007387 */ /* 0x0003e80000100a00 */
[----:B------:R-:W-:Y:S04]  /*45840*/  LDS R12, [R252+UR12+0x4400] ;  /* 0x0044000cfc0c7984 */ /* 0x000fe80008000800 */
[----:B------:R-:W-:Y:S01]  /*45850*/  LDS R14, [R252+UR12+0x6400] ;  /* 0x0064000cfc0e7984 */ /* 0x000fe20008000800 */
[----:B-1----:R-:W-:Y:S01]  /*45860*/  HMMA.1688.F32.TF32 R8, R172, R62, R20 ;  /* 0x0000003eac08723c */ /* 0x002fe20000081014 */
[----:B------:R-:W-:-:S02]  /*45870*/  LOP3.LUT R162, R252, 0x40, RZ, 0x3c, !PT ;  /* 0x00000040fca27812 */ /* 0x000fc400078e3cff */
[----:B------:R-:W-:Y:S01]  /*45880*/  LDS R13, [R45+UR12+0x4400] ;  /* 0x0044000c2d0d7984 */ /* 0x000fe20008000800 */
[----:B------:R-:W-:-:S03]  /*45890*/  LOP3.LUT R163, R252, 0x60, RZ, 0x3c, !PT ;  /* 0x00000060fca37812 */ /* 0x000fc600078e3cff */
[----:B------:R-:W-:Y:S04]  /*458a0*/  STL.64 [R1+0xe20], R4 ;  /* 0x000e200401007387 */ /* 0x000fe80000100a00 */
[----:B------:R1:W-:Y:S04]  /*458b0*/  STL.64 [R1+0xe28], R6 ;  /* 0x000e280601007387 */ /* 0x0003e80000100a00 */
[----:B------:R-:W-:Y:S01]  /*458c0*/  LDS R15, [R45+UR12+0x6400] ;  /* 0x0064000c2d0f7984 */ /* 0x000fe20008000800 */
[----:B------:R-:W-:Y:S02]  /*458d0*/  IMAD.MOV.U32 R251, RZ, RZ, R107 ;  /* 0x000000fffffb7224 */ /* 0x000fe400078e006b */
[----:B------:R-:W-:-:S02]  /*458e0*/  IMAD.MOV.U32 R197, RZ, RZ, R126 ;  /* 0x000000ffffc57224 */ /* 0x000fc400078e007e */
[----:B------:R-:W-:Y:S01]  /*458f0*/  IMAD.MOV.U32 R198, RZ, RZ, R127 ;  /* 0x000000ffffc67224 */ /* 0x000fe200078e007f */
[----:B------:R-:W-:Y:S01]  /*45900*/  MOV R199, R131 ;  /* 0x0000008300c77202 */ /* 0x000fe20000000f00 */
[----:B------:R-:W-:Y:S04]  /*45910*/  LDS R236, [R252+UR12+0x4480] ;  /* 0x0044800cfcec7984 */ /* 0x000fe80008000800 */
[----:B------:R-:W-:Y:S04]  /*45920*/  STL.64 [R1+0xe10], R8 ;  /* 0x000e100801007387 */ /* 0x000fe80000100a00 */
[----:B------:R-:W-:Y:S04]  /*45930*/  STL.64 [R1+0xe18], R10 ;  /* 0x000e180a01007387 */ /* 0x000fe80000100a00 */
[----:B------:R-:W-:Y:S04]  /*45940*/  LDS R8, [R162+UR12+0x4380] ;  /* 0x0043800ca2087984 */ /* 0x000fe80008000800 */
[----:B------:R-:W-:Y:S04]  /*45950*/  LDS R10, [R162+UR12+0x6380] ;  /* 0x0063800ca20a7984 */ /* 0x000fe80008000800 */
[----:B------:R-:W-:Y:S04]  /*45960*/  LDS R9, [R163+UR12+0x4380] ;  /* 0x0043800ca3097984 */ /* 0x000fe80008000800 */
[----:B------:R-:W2:Y:S01]  /*45970*/  LDS R11, [R163+UR12+0x6380] ;  /* 0x0063800ca30b7984 */ /* 0x000ea20008000800 */
[----:B-1----:R-:W-:Y:S03]  /*45980*/  HMMA.1688.F32.TF32 R4, R172, R66, R24 ;  /* 0x00000042ac04723c */ /* 0x002fe60000081018 */
[----:B------:R-:W-:Y:S04]  /*45990*/  LDS R238, [R252+UR12+0x6480] ;  /* 0x0064800cfcee7984 */ /* 0x000fe80008000800 */
[----:B------:R-:W-:Y:S04]  /*459a0*/  LDS R237, [R45+UR12+0x4480] ;  /* 0x0044800c2ded7984 */ /* 0x000fe80008000800 */
[----:B------:R-:W1:Y:S01]  /*459b0*/  LDS R239, [R45+UR12+0x6480] ;  /* 0x0064800c2def7984 */ /* 0x000e620008000800 */
[C---:B--2---:R-:W-:Y:S06]  /*459c0*/  HMMA.1688.F32.TF32 R24, R8.reuse, R38, R28 ;  /* 0x000000260818723c */ /* 0x044fec000008101c */
[C---:B------:R-:W-:Y:S06]  /*459d0*/  HMMA.1688.F32.TF32 R20, R8.reuse, R42, R32 ;  /* 0x0000002a0814723c */ /* 0x040fec0000081020 */
[----:B------:R-:W-:Y:S01]  /*459e0*/  HMMA.1688.F32.TF32 R16, R8, R46, R68 ;  /* 0x0000002e0810723c */ /* 0x000fe20000081044 */
[----:B------:R-:W-:Y:S04]  /*459f0*/  STL.64 [R1+0xda0], R4 ;  /* 0x000da00401007387 */ /* 0x000fe80000100a00 */
[----:B------:R-:W-:Y:S01]  /*45a00*/  STL.64 [R1+0xda8], R6 ;  /* 0x000da80601007387 */ /* 0x000fe20000100a00 */
[----:B------:R-:W-:-:S02]  /*45a10*/  IMAD.MOV.U32 R170, RZ, RZ, R114 ;  /* 0x000000ffffaa7224 */ /* 0x000fc400078e0072 */
[----:B------:R-:W-:Y:S02]  /*45a20*/  IMAD.MOV.U32 R171, RZ, RZ, R100 ;  /* 0x000000ffffab7224 */ /* 0x000fe400078e0064 */
[----:B------:R-:W-:Y:S01]  /*45a30*/  IMAD.MOV.U32 R164, RZ, RZ, R108 ;  /* 0x000000ffffa47224 */ /* 0x000fe200078e006c */
[----:B------:R-:W-:Y:S04]  /*45a40*/  STL.64 [R1+0x13f0], R24 ;  /* 0x0013f01801007387 */ /* 0x000fe80000100a00 */
[----:B------:R2:W-:Y:S04]  /*45a50*/  STL.64 [R1+0x13f8], R26 ;  /* 0x0013f81a01007387 */ /* 0x0005e80000100a00 */
[----:B------:R-:W-:Y:S04]  /*45a60*/  STL.64 [R1+0x13e0], R20 ;  /* 0x0013e01401007387 */ /* 0x000fe80000100a00 */
[----:B------:R3:W-:Y:S01]  /*45a70*/  STL.64 [R1+0x13e8], R22 ;  /* 0x0013e81601007387 */ /* 0x0007e20000100a00 */
[C---:B--2---:R-:W-:Y:S03]  /*45a80*/  HMMA.1688.F32.TF32 R24, R8.reuse, R50, R72 ;  /* 0x000000320818723c */ /* 0x044fe60000081048 */
[----:B------:R-:W-:Y:S04]  /*45a90*/  STL.64 [R1+0x13d0], R16 ;  /* 0x0013d01001007387 */ /* 0x000fe80000100a00 */
[----:B------:R2:W-:Y:S01]  /*45aa0*/  STL.64 [R1+0x13d8], R18 ;  /* 0x0013d81201007387 */ /* 0x0005e20000100a00 */
[----:B---3--:R-:W-:Y:S01]  /*45ab0*/  HMMA.1688.F32.TF32 R20, R8, R54, R76 ;  /* 0x000000360814723c */ /* 0x008fe2000008104c */
[----:B------:R-:W-:Y:S01]  /*45ac0*/  MOV R165, R109 ;  /* 0x0000006d00a57202 */ /* 0x000fe20000000f00 */
[----:B------:R-:W-:Y:S01]  /*45ad0*/  IMAD.MOV.U32 R166, RZ, RZ, R110 ;  /* 0x000000ffffa67224 */ /* 0x000fe200078e006e */
[----:B------:R-:W-:Y:S01]  /*45ae0*/  LDS R4, [R162+UR12+0x4400] ;  /* 0x0044000ca2047984 */ /* 0x000fe20008000800 */
[----:B------:R-:W-:-:S03]  /*45af0*/  IMAD.MOV.U32 R167, RZ, RZ, R111 ;  /* 0x000000ffffa77224 */ /* 0x000fc600078e006f */
[----:B------:R-:W-:Y:S01]  /*45b00*/  LDS R6, [R162+UR12+0x6400] ;  /* 0x0064000ca2067984 */ /* 0x000fe20008000800 */
[C---:B--2---:R-:W-:Y:S03]  /*45b10*/  HMMA.1688.F32.TF32 R16, R8.reuse, R58, R80 ;  /* 0x0000003a0810723c */ /* 0x044fe60000081050 */
[----:B------:R-:W-:Y:S04]  /*45b20*/  LDS R5, [R163+UR12+0x4400] ;  /* 0x0044000ca3057984 */ /* 0x000fe80008000800 */
[----:B------:R-:W-:Y:S04]  /*45b30*/  STL.64 [R1+0x13c0], R24 ;  /* 0x0013c01801007387 */ /* 0x000fe80000100a00 */
[----:B------:R2:W-:Y:S04]  /*45b40*/  STL.64 [R1+0x13c8], R26 ;  /* 0x0013c81a01007387 */ /* 0x0005e80000100a00 */
[----:B------:R-:W-:Y:S04]  /*45b50*/  STL.64 [R1+0x13b0], R20 ;  /* 0x0013b01401007387 */ /* 0x000fe80000100a00 */
[----:B------:R3:W-:Y:S01]  /*45b60*/  STL.64 [R1+0x13b8], R22 ;  /* 0x0013b81601007387 */ /* 0x0007e20000100a00 */
[C---:B--2---:R-:W-:Y:S03]  /*45b70*/  HMMA.1688.F32.TF32 R24, R8.reuse, R62, R84 ;  /* 0x0000003e0818723c */ /* 0x044fe60000081054 */
[----:B------:R-:W-:Y:S04]  /*45b80*/  STL.64 [R1+0x13a0], R16 ;  /* 0x0013a01001007387 */ /* 0x000fe80000100a00 */
[----:B------:R2:W-:Y:S01]  /*45b90*/  STL.64 [R1+0x13a8], R18 ;  /* 0x0013a81201007387 */ /* 0x0005e20000100a00 */
[----:B---3--:R-:W-:Y:S03]  /*45ba0*/  HMMA.1688.F32.TF32 R20, R8, R66, R88 ;  /* 0x000000420814723c */ /* 0x008fe60000081058 */
[----:B------:R-:W3:Y:S03]  /*45bb0*/  LDS R7, [R163+UR12+0x6400] ;  /* 0x0064000ca3077984 */ /* 0x000ee60008000800 */
[C---:B------:R-:W-:Y:S06]  /*45bc0*/  HMMA.1688.F32.TF32 R8, R12.reuse, R42, R96 ;  /* 0x0000002a0c08723c */ /* 0x040fec0000081060 */
[C---:B--2---:R-:W-:Y:S03]  /*45bd0*/  HMMA.1688.F32.TF32 R16, R12.reuse, R38, R92 ;  /* 0x000000260c10723c */ /* 0x044fe6000008105c */
[----:B------:R-:W-:Y:S04]  /*45be0*/  STL.64 [R1+0x1390], R24 ;  /* 0x0013901801007387 */ /* 0x000fe80000100a00 */
[----:B------:R-:W-:Y:S04]  /*45bf0*/  STL.64 [R1+0x1398], R26 ;  /* 0x0013981a01007387 */ /* 0x000fe80000100a00 */
[----:B------:R-:W-:Y:S04]  /*45c00*/  STL.64 [R1+0xd50], R20 ;  /* 0x000d501401007387 */ /* 0x000fe80000100a00 */
[----:B------:R-:W-:Y:S08]  /*45c10*/  STL.64 [R1+0xd58], R22 ;  /* 0x000d581601007387 */ /* 0x000ff00000100a00 */
[----:B------:R-:W-:Y:S04]  /*45c20*/  STL.64 [R1+0xd20], R16 ;  /* 0x000d201001007387 */ /* 0x000fe80000100a00 */
[----:B------:R-:W-:Y:S04]  /*45c30*/  STL.64 [R1+0xd28], R18 ;  /* 0x000d281201007387 */ /* 0x000fe80000100a00 */
[----:B------:R-:W2:Y:S04]  /*45c40*/  LDL.LU R116, [R1+0x5654] ;  /* 0x0056540001747983 */ /* 0x000ea80000300800 */
[----:B------:R-:W-:Y:S04]  /*45c50*/  STL.64 [R1+0xd00], R8 ;  /* 0x000d000801007387 */ /* 0x000fe80000100a00 */
[----:B------:R4:W-:Y:S04]  /*45c60*/  STL.64 [R1+0xd08], R10 ;  /* 0x000d080a01007387 */ /* 0x0009e80000100a00 */
[----:B------:R-:W2:Y:S04]  /*45c70*/  LDL.LU R117, [R1+0x5650] ;  /* 0x0056500001757983 */ /* 0x000ea80000300800 */
[----:B------:R-:W2:Y:S04]  /*45c80*/  LDL.LU R118, [R1+0x564c] ;  /* 0x00564c0001767983 */ /* 0x000ea80000300800 */
[----:B------:R-:W2:Y:S04]  /*45c90*/  LDL.LU R119, [R1+0x5648] ;  /* 0x0056480001777983 */ /* 0x000ea80000300800 */
[----:B------:R-:W3:Y:S04]  /*45ca0*/  LDL.LU R112, [R1+0x5644] ;  /* 0x0056440001707983 */ /* 0x000ee80000300800 */
[----:B------:R-:W3:Y:S04]  /*45cb0*/  LDL.LU R113, [R1+0x5640] ;  /* 0x0056400001717983 */ /* 0x000ee80000300800 */
[----:B------:R-:W3:Y:S04]  /*45cc0*/  LDL.LU R114, [R1+0x563c] ;  /* 0x00563c0001727983 */ /* 0x000ee80000300800 */
[----:B------:R-:W4:Y:S04]  /*45cd0*/  LDL.LU R100, [R1+0x5638] ;  /* 0x0056380001647983 */ /* 0x000f280000300800 */
[----:B------:R-:W4:Y:S04]  /*45ce0*/  LDL.LU R101, [R1+0x5634] ;  /* 0x0056340001657983 */ /* 0x000f280000300800 */
[----:B------:R-:W4:Y:S04]  /*45cf0*/  LDL.LU R102, [R1+0x5630] ;  /* 0x0056300001667983 */ /* 0x000f280000300800 */
[----:B------:R-:W4:Y:S04]  /*45d00*/  LDL.LU R103, [R1+0x562c] ;  /* 0x00562c0001677983 */ /* 0x000f280000300800 */
[----:B------:R-:W3:Y:S04]  /*45d10*/  LDL.LU R115, [R1+0x5628] ;  /* 0x0056280001737983 */ /* 0x000ee80000300800 */
[----:B------:R-:W2:Y:S04]  /*45d20*/  LDL.LU R104, [R1+0x5624] ;  /* 0x0056240001687983 */ /* 0x000ea80000300800 */
[----:B------:R-:W2:Y:S04]  /*45d30*/  LDL.LU R105, [R1+0x5620] ;  /* 0x0056200001697983 */ /* 0x000ea80000300800 */
[----:B------:R-:W2:Y:S04]  /*45d40*/  LDL.LU R106, [R1+0x561c] ;  /* 0x00561c00016a7983 */ /* 0x000ea80000300800 */
[----:B------:R-:W2:Y:S04]  /*45d50*/  LDL.LU R107, [R1+0x5618] ;  /* 0x00561800016b7983 */ /* 0x000ea80000300800 */
[----:B------:R-:W3:Y:S01]  /*45d60*/  LDL.LU R108, [R1+0x5614] ;  /* 0x00561400016c7983 */ /* 0x000ee20000300800 */
[----:B----4-:R-:W-:-:S15]  /*45d70*/  HMMA.1688.F32.TF32 R8, R12, R46, R100 ;  /* 0x0000002e0c08723c */ /* 0x010fde0000081064 */
[----:B------:R-:W-:-:S08]  /*45d80*/  NOP ;  /* 0x0000000000007918 */ /* 0x000fd00000000000 */
[----:B------:R-:W-:Y:S04]  /*45d90*/  STL.64 [R1+0xce0], R8 ;  /* 0x000ce00801007387 */ /* 0x000fe80000100a00 */
[----:B------:R2:W-:Y:S04]  /*45da0*/  STL.64 [R1+0xce8], R10 ;  /* 0x000ce80a01007387 */ /* 0x0005e80000100a00 */
[----:B------:R-:W4:Y:S04]  /*45db0*/  LDL.LU R109, [R1+0x5610] ;  /* 0x00561000016d7983 */ /* 0x000f280000300800 */
[----:B------:R-:W4:Y:S04]  /*45dc0*/  LDL.LU R110, [R1+0x560c] ;  /* 0x00560c00016e7983 */ /* 0x000f280000300800 */
[----:B------:R-:W4:Y:S01]  /*45dd0*/  LDL.LU R111, [R1+0x5608] ;  /* 0x00560800016f7983 */ /* 0x000f220000300800 */
[----:B--2---:R-:W-:Y:S03]  /*45de0*/  HMMA.1688.F32.TF32 R8, R12, R50, R104 ;  /* 0x000000320c08723c */ /* 0x004fe60000081068 */
[----:B------:R-:W2:-:S15]  /*45df0*/  LDL.LU R123, [R1+0x5604] ;  /* 0x00560400017b7983 */ /* 0x000e9e0000300800 */
[----:B------:R-:W-:-:S05]  /*45e00*/  NOP ;  /* 0x0000000000007918 */ /* 0x000fca0000000000 */
[----:B------:R-:W-:Y:S04]  /*45e10*/  STL.64 [R1+0xcc0], R8 ;  /* 0x000cc00801007387 */ /* 0x000fe80000100a00 */
[----:B------:R1:W-:Y:S04]  /*45e20*/  STL.64 [R1+0xcc8], R10 ;  /* 0x000cc80a01007387 */ /* 0x0003e80000100a00 */
[----:B------:R-:W2:Y:S04]  /*45e30*/  LDL.LU R126, [R1+0x5600] ;  /* 0x00560000017e7983 */ /* 0x000ea80000300800 */
[----:B------:R-:W2:Y:S04]  /*45e40*/  LDL.LU R127, [R1+0x55fc] ;  /* 0x0055fc00017f7983 */ /* 0x000ea80000300800 */
[----:B------:R-:W2:Y:S01]  /*45e50*/  LDL.LU R131, [R1+0x55f8] ;  /* 0x0055f80001837983 */ /* 0x000ea20000300800 */
[C---:B---3--:R-:W-:Y:S06]  /*45e60*/  HMMA.1688.F32.TF32 R20, R12.reuse, R58, R112 ;  /* 0x0000003a0c14723c */ /* 0x048fec0000081070 */
[----:B-1----:R-:W-:Y:S06]  /*45e70*/  HMMA.1688.F32.TF32 R8, R12, R62, R116 ;  /* 0x0000003e0c08723c */ /* 0x002fec0000081074 */
[-C--:B------:R-:W-:Y:S06]  /*45e80*/  HMMA.1688.F32.TF32 R248, R236, R54.reuse, R248 ;  /* 0x00000036ecf8723c */ /* 0x080fec00000810f8 */
[----:B----4-:R-:W-:-:S15]  /*45e90*/  HMMA.1688.F32.TF32 R16, R12, R54, R108 ;  /* 0x000000360c10723c */ /* 0x010fde000008106c */
[----:B------:R-:W-:-:S08]  /*45ea0*/  NOP ;  /* 0x0000000000007918 */ /* 0x000fd00000000000 */
[----:B------:R-:W-:Y:S04]  /*45eb0*/  STL.64 [R1+0xca0], R16 ;  /* 0x000ca01001007387 */ /* 0x000fe80000100a00 */
[----:B------:R2:W-:Y:S04]  /*45ec0*/  STL.64 [R1+0xca8], R18 ;  /* 0x000ca81201007387 */ /* 0x0005e80000100a00 */
[----:B------:R-:W-:Y:S04]  /*45ed0*/  STL.64 [R1+0xc80], R20 ;  /* 0x000c801401007387 */ /* 0x000fe80000100a00 */
[----:B------:R-:W-:Y:S01]  /*45ee0*/  STL.64 [R1+0xc88], R22 ;  /* 0x000c881601007387 */ /* 0x000fe20000100a00 */
[----:B--2---:R-:W-:Y:S03]  /*45ef0*/  HMMA.1688.F32.TF32 R16, R12, R66, R120 ;  /* 0x000000420c10723c */ /* 0x004fe60000081078 */
[----:B------:R-:W-:Y:S03]  /*45f00*/  STL.64 [R1+0xb10], R8 ;  /* 0x000b100801007387 */ /* 0x000fe60000100a00 */
[C---:B------:R-:W-:Y:S01]  /*45f10*/  HMMA.1688.F32.TF32 R12, R4.reuse, R38, R124 ;  /* 0x00000026040c723c */ /* 0x040fe2000008107c */
[----:B------:R1:W-:Y:S05]  /*45f20*/  STL.64 [R1+0xb18], R10 ;  /* 0x000b180a01007387 */ /* 0x0003ea0000100a00 */
[C---:B-1----:R-:W-:Y:S11]  /*45f30*/  HMMA.1688.F32.TF32 R8, R4.reuse, R42, R128 ;  /* 0x0000002a0408723c */ /* 0x042ff60000081080 */
[----:B------:R-:W-:Y:S04]  /*45f40*/  STL.64 [R1+0xae0], R16 ;  /* 0x000ae01001007387 */ /* 0x000fe80000100a00 */
[----:B------:R1:W-:Y:S04]  /*45f50*/  STL.64 [R1+0xae8], R18 ;  /* 0x000ae81201007387 */ /* 0x0003e80000100a00 */
[----:B------:R-:W-:Y:S04]  /*45f60*/  STL.64 [R1+0xac0], R12 ;  /* 0x000ac00c01007387 */ /* 0x000fe80000100a00 */
[----:B------:R2:W-:Y:S01]  /*45f70*/  STL.64 [R1+0xac8], R14 ;  /* 0x000ac80e01007387 */ /* 0x0005e20000100a00 */
[C---:B-1----:R-:W-:Y:S03]  /*45f80*/  HMMA.1688.F32.TF32 R16, R4.reuse, R46, R132 ;  /* 0x0000002e0410723c */ /* 0x042fe60000081084 */
[----:B------:R-:W-:Y:S03]  /*45f90*/  STL.64 [R1+0xa90], R8 ;  /* 0x000a900801007387 */ /* 0x000fe60000100a00 */
[C---:B--2---:R-:W-:Y:S01]  /*45fa0*/  HMMA.1688.F32.TF32 R12, R4.reuse, R50, R136 ;  /* 0x00000032040c723c */ /* 0x044fe20000081088 */
        /* <DEDUP_REMOVED lines=10> */
[----:B-1----:R-:W-:Y:S06]  /*46050*/  HMMA.1688.F32.TF32 R8, R4, R66, R152 ;  /* 0x000000420408723c */ /* 0x002fec0000081098 */
[C---:B------:R-:W-:Y:S05]  /*46060*/  HMMA.1688.F32.TF32 R4, R236.reuse, R38, R156 ;  /* 0x00000026ec04723c */ /* 0x040fea000008109c */
[----:B------:R1:W-:Y:S04]  /*46070*/  STL.64 [R1+0x60], R16 ;  /* 0x0000601001007387 */ /* 0x0003e80000100a00 */
[----:B------:R-:W-:Y:S04]  /*46080*/  STL.64 [R1+0x68], R18 ;  /* 0x0000681201007387 */ /* 0x000fe80000100a00 */
[----:B------:R-:W-:Y:S04]  /*46090*/  STL.64 [R1+0x50], R12 ;  /* 0x0000500c01007387 */ /* 0x000fe80000100a00 */
[----:B------:R2:W-:Y:S04]  /*460a0*/  STL.64 [R1+0x58], R14 ;  /* 0x0000580e01007387 */ /* 0x0005e80000100a00 */
[----:B-1----:R-:W3:Y:S04]  /*460b0*/  LDL.LU R16, [R1+0x820] ;  /* 0x0008200001107983 */ /* 0x002ee80000300800 */
[----:B------:R-:W-:Y:S04]  /*460c0*/  STL.64 [R1+0x40], R8 ;  /* 0x0000400801007387 */ /* 0x000fe80000100a00 */
[----:B------:R1:W-:Y:S01]  /*460d0*/  STL.64 [R1+0x48], R10 ;  /* 0x0000480a01007387 */ /* 0x0003e20000100a00 */
[C---:B--2---:R-:W-:Y:S03]  /*460e0*/  HMMA.1688.F32.TF32 R12, R236.reuse, R42, R240 ;  /* 0x0000002aec0c723c */ /* 0x044fe600000810f0 */
[----:B------:R-:W-:Y:S04]  /*460f0*/  STL.64 [R1+0x30], R4 ;  /* 0x0000300401007387 */ /* 0x000fe80000100a00 */
[----:B------:R2:W-:Y:S04]  /*46100*/  STL.64 [R1+0x38], R6 ;  /* 0x0000380601007387 */ /* 0x0005e80000100a00 */
[----:B------:R-:W3:Y:S01]  /*46110*/  LDL.LU R17, [R1+0x824] ;  /* 0x0008240001117983 */ /* 0x000ee20000300800 */
[C---:B-1----:R-:W-:Y:S03]  /*46120*/  HMMA.1688.F32.TF32 R8, R236.reuse, R46, R168 ;  /* 0x0000002eec08723c */ /* 0x042fe600000810a8 */
[----:B------:R-:W3:Y:S04]  /*46130*/  LDL.LU R18, [R1+0x828] ;  /* 0x0008280001127983 */ /* 0x000ee80000300800 */
[----:B------:R-:W3:Y:S01]  /*46140*/  LDL.LU R19, [R1+0x82c] ;  /* 0x00082c0001137983 */ /* 0x000ee20000300800 */
[C---:B--2---:R-:W-:Y:S06]  /*46150*/  HMMA.1688.F32.TF32 R4, R236.reuse, R50, R244 ;  /* 0x00000032ec04723c */ /* 0x044fec00000810f4 */
[C---:B------:R-:W-:Y:S01]  /*46160*/  HMMA.1688.F32.TF32 R244, R236.reuse, R58, R164 ;  /* 0x0000003aecf4723c */ /* 0x040fe200000810a4 */
[----:B------:R-:W-:Y:S04]  /*46170*/  STL.64 [R1+0x20], R12 ;  /* 0x0000200c01007387 */ /* 0x000fe80000100a00 */
[----:B------:R-:W-:Y:S04]  /*46180*/  STL.64 [R1+0x28], R14 ;  /* 0x0000280e01007387 */ /* 0x000fe80000100a00 */
[----:B------:R-:W-:Y:S04]  /*46190*/  STL.64 [R1+0x10], R8 ;  /* 0x0000100801007387 */ /* 0x000fe80000100a00 */
[----:B------:R-:W-:Y:S04]  /*461a0*/  STL.64 [R1+0x18], R10 ;  /* 0x0000180a01007387 */ /* 0x000fe80000100a00 */
[----:B------:R-:W-:Y:S04]  /*461b0*/  STL [R1+0x54a4], R248 ;  /* 0x0054a4f801007387 */ /* 0x000fe80000100800 */
[----:B------:R-:W-:Y:S04]  /*461c0*/  STL.64 [R1], R4 ;  /* 0x0000000401007387 */ /* 0x000fe80000100a00 */
[----:B------:R-:W-:Y:S04]  /*461d0*/  STL.64 [R1+0x8], R6 ;  /* 0x0000080601007387 */ /* 0x000fe80000100a00 */
[----:B------:R-:W-:Y:S04]  /*461e0*/  STL [R1+0x54a0], R249 ;  /* 0x0054a0f901007387 */ /* 0x000fe80000100800 */
[----:B------:R-:W-:Y:S04]  /*461f0*/  STL [R1+0x549c], R250 ;  /* 0x00549cfa01007387 */ /* 0x000fe80000100800 */
[----:B------:R-:W-:Y:S04]  /*46200*/  STL [R1+0x5498], R251 ;  /* 0x005498fb01007387 */ /* 0x000fe80000100800 */
[----:B------:R-:W-:Y:S04]  /*46210*/  STL [R1+0x54ac], R244 ;  /* 0x0054acf401007387 */ /* 0x000fe80000100800 */
[----:B------:R-:W-:Y:S04]  /*46220*/  STL [R1+0x54a8], R245 ;  /* 0x0054a8f501007387 */ /* 0x000fe80000100800 */
[----:B------:R-:W-:Y:S04]  /*46230*/  STL [R1+0x5494], R246 ;  /* 0x005494f601007387 */ /* 0x000fe80000100800 */
[----:B------:R-:W-:Y:S04]  /*46240*/  STL [R1+0x5490], R247 ;  /* 0x005490f701007387 */ /* 0x000fe80000100800 */
[----:B------:R-:W2:Y:S04]  /*46250*/  LDL.LU R168, [R1+0x8e0] ;  /* 0x0008e00001a87983 */ /* 0x000ea80000300800 */
[----:B------:R-:W2:Y:S04]  /*46260*/  LDL.LU R169, [R1+0x8e4] ;  /* 0x0008e40001a97983 */ /* 0x000ea80000300800 */
[----:B------:R-:W2:Y:S04]  /*46270*/  LDL.LU R170, [R1+0x8e8] ;  /* 0x0008e80001aa7983 */ /* 0x000ea80000300800 */
[----:B------:R-:W2:Y:S04]  /*46280*/  LDL.LU R171, [R1+0x8ec] ;  /* 0x0008ec0001ab7983 */ /* 0x000ea80000300800 */
[----:B------:R-:W4:Y:S04]  /*46290*/  LDL.LU R164, [R1+0x8d0] ;  /* 0x0008d00001a47983 */ /* 0x000f280000300800 */
[----:B------:R-:W4:Y:S04]  /*462a0*/  LDL.LU R165, [R1+0x8d4] ;  /* 0x0008d40001a57983 */ /* 0x000f280000300800 */
[----:B------:R-:W4:Y:S04]  /*462b0*/  LDL.LU R166, [R1+0x8d8] ;  /* 0x0008d80001a67983 */ /* 0x000f280000300800 */
[----:B------:R-:W4:Y:S01]  /*462c0*/  LDL.LU R167, [R1+0x8dc] ;  /* 0x0008dc0001a77983 */ /* 0x000f220000300800 */
[C---:B------:R-:W-:Y:S03]  /*462d0*/  HMMA.1688.F32.TF32 R240, R236.reuse, R62, R196 ;  /* 0x0000003eecf0723c */ /* 0x040fe600000810c4 */
[----:B------:R-:W4:Y:S04]  /*462e0*/  LDL.LU R196, [R1+0x8c0] ;  /* 0x0008c00001c47983 */ /* 0x000f280000300800 */
[----:B------:R-:W4:Y:S04]  /*462f0*/  LDL.LU R197, [R1+0x8c4] ;  /* 0x0008c40001c57983 */ /* 0x000f280000300800 */
[----:B------:R-:W4:Y:S04]  /*46300*/  LDL.LU R198, [R1+0x8c8] ;  /* 0x0008c80001c67983 */ /* 0x000f280000300800 */
[----:B------:R-:W4:Y:S04]  /*46310*/  LDL.LU R199, [R1+0x8cc] ;  /* 0x0008cc0001c77983 */ /* 0x000f280000300800 */
[----:B------:R-:W-:Y:S04]  /*46320*/  LDS R12, [R252+UR12+0x4500] ;  /* 0x0045000cfc0c7984 */ /* 0x000fe80008000800 */
[----:B------:R-:W-:Y:S04]  /*46330*/  STL [R1+0x54b8], R240 ;  /* 0x0054b8f001007387 */ /* 0x000fe80000100800 */
[----:B------:R-:W-:Y:S04]  /*46340*/  STL [R1+0x54b4], R241 ;  /* 0x0054b4f101007387 */ /* 0x000fe80000100800 */
[----:B------:R-:W-:Y:S04]  /*46350*/  STL [R1+0x54b0], R242 ;  /* 0x0054b0f201007387 */ /* 0x000fe80000100800 */
[----:B------:R-:W-:Y:S04]  /*46360*/  STL [R1+0x548c], R243 ;  /* 0x00548cf301007387 */ /* 0x000fe80000100800 */
[----:B------:R-:W-:Y:S04]  /*46370*/  LDS R14, [R252+UR12+0x6500] ;  /* 0x0065000cfc0e7984 */ /* 0x000fe80008000800 */
        /* <DEDUP_REMOVED lines=9> */
[----:B------:R-:W-:Y:S01]  /*46410*/  LDS R7, [R45+UR12+0x6580] ;  /* 0x0065800c2d077984 */ /* 0x000fe20008000800 */
[----:B---3--:R-:W-:Y:S03]  /*46420*/  HMMA.1688.F32.TF32 R236, R236, R66, R16 ;  /* 0x00000042ecec723c */ /* 0x008fe60000081010 */
[----:B------:R-:W-:Y:S04]  /*46430*/  LDS R16, [R162+UR12+0x4480] ;  /* 0x0044800ca2107984 */ /* 0x000fe80008000800 */
[----:B------:R-:W-:Y:S04]  /*46440*/  LDS R18, [R162+UR12+0x6480] ;  /* 0x0064800ca2127984 */ /* 0x000fe80008000800 */
[----:B------:R-:W-:Y:S04]  /*46450*/  LDS R17, [R163+UR12+0x4480] ;  /* 0x0044800ca3117984 */ /* 0x000fe80008000800 */
[----:B------:R-:W2:Y:S08]  /*46460*/  LDS R19, [R163+UR12+0x6480] ;  /* 0x0064800ca3137984 */ /* 0x000eb00008000800 */
[----:B------:R-:W-:Y:S04]  /*46470*/  STL [R1+0x54c8], R236 ;  /* 0x0054c8ec01007387 */ /* 0x000fe80000100800 */
[----:B------:R-:W-:Y:S04]  /*46480*/  STL [R1+0x54c4], R237 ;  /* 0x0054c4ed01007387 */ /* 0x000fe80000100800 */
[----:B------:R-:W-:Y:S04]  /*46490*/  STL [R1+0x54c0], R238 ;  /* 0x0054c0ee01007387 */ /* 0x000fe80000100800 */
[----:B------:R-:W-:Y:S01]  /*464a0*/  STL [R1+0x54bc], R239 ;  /* 0x0054bcef01007387 */ /* 0x000fe20000100800 */
[C---:B--2---:R-:W-:Y:S06]  /*464b0*/  HMMA.1688.F32.TF32 R24, R16.reuse, R38, R168 ;  /* 0x000000261018723c */ /* 0x044fec00000810a8 */
[----:B----4-:R-:W-:-:S15]  /*464c0*/  HMMA.1688.F32.TF32 R20, R16, R42, R164 ;  /* 0x0000002a1014723c */ /* 0x010fde00000810a4 */
[----:B------:R-:W-:-:S02]  /*464d0*/  NOP ;  /* 0x0000000000007918 */ /* 0x000fc40000000000 */
[----:B------:R1:W-:Y:S04]  /*464e0*/  STL.64 [R1+0x1380], R24 ;  /* 0x0013801801007387 */ /* 0x0003e80000100a00 */
[----:B------:R2:W-:Y:S03]  /*464f0*/  STL.64 [R1+0x1388], R26 ;  /* 0x0013881a01007387 */ /* 0x0005e60000100a00 */
[----:B------:R-:W-:Y:S01]  /*46500*/  IMAD.MOV.U32 R245, RZ, RZ, R20 ;  /* 0x000000fffff57224 */ /* 0x000fe200078e0014 */
[----:B------:R-:W-:Y:S01]  /*46510*/  MOV R249, R22 ;  /* 0x0000001600f97202 */ /* 0x000fe20000000f00 */
[----:B------:R-:W-:Y:S02]  /*46520*/  IMAD.MOV.U32 R248, RZ, RZ, R21 ;  /* 0x000000fffff87224 */ /* 0x000fe400078e0015 */
[----:B------:R-:W-:-:S02]  /*46530*/  IMAD.MOV.U32 R250, RZ, RZ, R23 ;  /* 0x000000fffffa7224 */ /* 0x000fc400078e0017 */
[----:B------:R-:W-:Y:S01]  /*46540*/  HMMA.1688.F32.TF32 R20, R16, R46, R196 ;  /* 0x0000002e1014723c */ /* 0x000fe200000810c4 */
        /* <DEDUP_REMOVED lines=68> */
[----:B------:R-:W-:Y:S01]  /*46990*/  IMAD.MOV.U32 R240, RZ, RZ, R20 ;  /* 0x000000fffff07224 */ /* 0x000fe200078e0014 */
[----:B------:R-:W-:Y:S01]  /*469a0*/  MOV R241, R21 ;  /* 0x0000001500f17202 */ /* 0x000fe20000000f00 */
[----:B------:R-:W-:Y:S01]  /*469b0*/  IMAD.MOV.U32 R242, RZ, RZ, R22 ;  /* 0x000000fffff27224 */ /* 0x000fe200078e0016 */
[----:B------:R-:W2:Y:S01]  /*469c0*/  LDL.LU R20, [R1+0x980] ;  /* 0x0009800001147983 */ /* 0x000ea20000300800 */
[----:B------:R-:W-:-:S03]  /*469d0*/  IMAD.MOV.U32 R244, RZ, RZ, R23 ;  /* 0x000000fffff47224 */ /* 0x000fc600078e0017 */
[----:B------:R-:W2:Y:S04]  /*469e0*/  LDL.LU R21, [R1+0x984] ;  /* 0x0009840001157983 */ /* 0x000ea80000300800 */
[----:B------:R-:W2:Y:S04]  /*469f0*/  LDL.LU R22, [R1+0x988] ;  /* 0x0009880001167983 */ /* 0x000ea80000300800 */
[----:B------:R-:W2:Y:S01]  /*46a00*/  LDL.LU R23, [R1+0x98c] ;  /* 0x00098c0001177983 */ /* 0x000ea20000300800 */
[C---:B----4-:R-:W-:Y:S06]  /*46a10*/  HMMA.1688.F32.TF32 R104, R16.reuse, R50, R104 ;  /* 0x000000321068723c */ /* 0x050fec0000081068 */
[----:B---3--:R-:W-:-:S15]  /*46a20*/  HMMA.1688.F32.TF32 R100, R16, R54, R100 ;  /* 0x000000361064723c */ /* 0x008fde0000081064 */
[----:B------:R-:W-:-:S03]  /*46a30*/  NOP ;  /* 0x0000000000007918 */ /* 0x000fc60000000000 */
[----:B------:R-:W-:Y:S01]  /*46a40*/  IMAD.MOV.U32 R238, RZ, RZ, R106 ;  /* 0x000000ffffee7224 */ /* 0x000fe200078e006a */
[----:B------:R-:W-:Y:S01]  /*46a50*/  MOV R239, R107 ;  /* 0x0000006b00ef7202 */ /* 0x000fe20000000f00 */
[----:B------:R-:W-:Y:S01]  /*46a60*/  IMAD.MOV.U32 R237, RZ, RZ, R105 ;  /* 0x000000ffffed7224 */ /* 0x000fe200078e0069 */
[----:B------:R-:W-:-:S03]  /*46a70*/  MOV R236, R104 ;  /* 0x0000006800ec7202 */ /* 0x000fc60000000f00 */
[----:B------:R-:W-:Y:S04]  /*46a80*/  STL.64 [R1+0x54d8], R238 ;  /* 0x0054d8ee01007387 */ /* 0x000fe80000100a00 */
[----:B------:R-:W-:Y:S01]  /*46a90*/  STL.64 [R1+0x54d0], R236 ;  /* 0x0054d0ec01007387 */ /* 0x000fe20000100a00 */
[----:B--2---:R-:W-:Y:S01]  /*46aa0*/  HMMA.1688.F32.TF32 R92, R16, R62, R92 ;  /* 0x0000003e105c723c */ /* 0x004fe2000008105c */
[----:B------:R-:W-:Y:S01]  /*46ab0*/  IMAD.MOV.U32 R243, RZ, RZ, R103 ;  /* 0x000000fffff37224 */ /* 0x000fe200078e0067 */
[----:B------:R-:W-:-:S04]  /*46ac0*/  MOV R247, R102 ;  /* 0x0000006600f77202 */ /* 0x000fc80000000f00 */
[C---:B------:R-:W-:Y:S06]  /*46ad0*/  HMMA.1688.F32.TF32 R96, R16.reuse, R58, R96 ;  /* 0x0000003a1060723c */ /* 0x040fec0000081060 */
[----:B------:R-:W-:Y:S01]  /*46ae0*/  HMMA.1688.F32.TF32 R16, R16, R66, R88 ;  /* 0x000000421010723c */ /* 0x000fe20000081058 */
[----:B------:R-:W-:Y:S01]  /*46af0*/  IMAD.MOV.U32 R246, RZ, RZ, R101 ;  /* 0x000000fffff67224 */ /* 0x000fe200078e0065 */
[----:B------:R-:W-:Y:S01]  /*46b00*/  STL.64 [R1+0x5508], R242 ;  /* 0x005508f201007387 */ /* 0x000fe20000100a00 */
[----:B------:R-:W-:-:S03]  /*46b10*/  IMAD.MOV.U32 R251, RZ, RZ, R100 ;  /* 0x000000fffffb7224 */ /* 0x000fc600078e0064 */
        /* <DEDUP_REMOVED lines=25> */
[C---:B------:R-:W-:Y:S03]  /*46cb0*/  HMMA.1688.F32.TF32 R32, R12.reuse, R62, R28 ;  /* 0x0000003e0c20723c */ /* 0x040fe6000008101c */
[----:B------:R-:W-:Y:S03]  /*46cc0*/  STL.64 [R1+0x1a0], R68 ;  /* 0x0001a04401007387 */ /* 0x000fe60000100a00 */
[----:B------:R-:W-:Y:S01]  /*46cd0*/  HMMA.1688.F32.TF32 R28, R12, R66, R172 ;  /* 0x000000420c1c723c */ /* 0x000fe200000810ac */
[----:B------:R-:W-:Y:S05]  /*46ce0*/  STL.64 [R1+0x1a8], R70 ;  /* 0x0001a84601007387 */ /* 0x000fea0000100a00 */
[C---:B------:R-:W-:Y:S04]  /*46cf0*/  HMMA.1688.F32.TF32 R12, R8.reuse, R42, R20 ;  /* 0x0000002a080c723c */ /* 0x040fe80000081014 */
        /* <DEDUP_REMOVED lines=10> */
[----:B------:R-:W-:Y:S04]  /*46da0*/  STL.64 [R1+0x150], R12 ;  /* 0x0001500c01007387 */ /* 0x000fe80000100a00 */
[----:B------:R2:W-:Y:S01]  /*46db0*/  STL.64 [R1+0x158], R14 ;  /* 0x0001580e01007387 */ /* 0x0005e20000100a00 */
[C---:B-1----:R-:W-:Y:S06]  /*46dc0*/  HMMA.1688.F32.TF32 R16, R8.reuse, R50, R164 ;  /* 0x000000320810723c */ /* 0x042fec00000810a4 */
[C---:B--2---:R-:W-:Y:S01]  /*46dd0*/  HMMA.1688.F32.TF32 R12, R8.reuse, R54, R196 ;  /* 0x00000036080c723c */ /* 0x044fe200000810c4 */
[----:B------:R-:W-:Y:S04]  /*46de0*/  STL.64 [R1+0x140], R20 ;  /* 0x0001401401007387 */ /* 0x000fe80000100a00 */
[----:B------:R-:W-:Y:S04]  /*46df0*/  STL.64 [R1+0x148], R22 ;  /* 0x0001481601007387 */ /* 0x000fe80000100a00 */
[----:B------:R-:W2:Y:S08]  /*46e00*/  LDL.LU R28, [R1+0x790] ;  /* 0x00079000011c7983 */ /* 0x000eb00000300800 */
[----:B------:R-:W-:Y:S04]  /*46e10*/  STL.64 [R1+0x130], R16 ;  /* 0x0001301001007387 */ /* 0x000fe80000100a00 */
[----:B------:R-:W-:Y:S04]  /*46e20*/  STL.64 [R1+0x138], R18 ;  /* 0x0001381201007387 */ /* 0x000fe80000100a00 */
        /* <DEDUP_REMOVED lines=8> */
[----:B------:R-:W3:Y:S04]  /*46eb0*/  LDL.LU R35, [R1+0x7dc] ;  /* 0x0007dc0001237983 */ /* 0x000ee80000300800 */
[----:B------:R-:W1:Y:S04]  /*46ec0*/  LDL.LU R196, [R1+0x9c0] ;  /* 0x0009c00001c47983 */ /* 0x000e680000300800 */
[----:B------:R-:W1:Y:S04]  /*46ed0*/  LDL.LU R197, [R1+0x9c4] ;  /* 0x0009c40001c57983 */ /* 0x000e680000300800 */
[----:B------:R-:W1:Y:S04]  /*46ee0*/  LDL.LU R198, [R1+0x9c8] ;  /* 0x0009c80001c67983 */ /* 0x000e680000300800 */
[----:B------:R-:W1:Y:S04]  /*46ef0*/  LDL.LU R199, [R1+0x9cc] ;  /* 0x0009cc0001c77983 */ /* 0x000e680000300800 */
        /* <DEDUP_REMOVED lines=33> */
[----:B-1----:R-:W-:-:S15]  /*47110*/  HMMA.1688.F32.TF32 R12, R8, R58, R196 ;  /* 0x0000003a080c723c */ /* 0x002fde00000810c4 */
[----:B------:R-:W-:-:S08]  /*47120*/  NOP ;  /* 0x0000000000007918 */ /* 0x000fd00000000000 */
[----:B------:R-:W-:Y:S04]  /*47130*/  STL.64 [R1+0x110], R12 ;  /* 0x0001100c01007387 */ /* 0x000fe80000100a00 */
[----:B------:R3:W-:Y:S04]  /*47140*/  STL.64 [R1+0x118], R14 ;  /* 0x0001180e01007387 */ /* 0x0007e80000100a00 */
        /* <DEDUP_REMOVED lines=19> */
[C---:B--2---:R-:W-:Y:S06]  /*47280*/  HMMA.1688.F32.TF32 R16, R8.reuse, R62, R92 ;  /* 0x0000003e0810723c */ /* 0x044fec000008105c */
[----:B---3--:R-:W-:Y:S06]  /*47290*/  HMMA.1688.F32.TF32 R12, R8, R66, R88 ;  /* 0x00000042080c723c */ /* 0x008fec0000081058 */
[C---:B----4-:R-:W-:Y:S11]  /*472a0*/  HMMA.1688.F32.TF32 R8, R4.reuse, R38, R84 ;  /* 0x000000260408723c */ /* 0x050ff60000081054 */
[----:B------:R-:W-:Y:S04]  /*472b0*/  STL.64 [R1+0x100], R16 ;  /* 0x0001001001007387 */ /* 0x000fe80000100a00 */
[----:B------:R1:W-:Y:S02]  /*472c0*/  STL.64 [R1+0x108], R18 ;  /* 0x0001081201007387 */ /* 0x0003e40000100a00 */
[C---:B-1----:R-:W-:Y:S02]  /*472d0*/  HMMA.1688.F32.TF32 R16, R4.reuse, R42, R80 ;  /* 0x0000002a0410723c */ /* 0x042fe40000081050 */
[----:B------:R-:W-:Y:S04]  /*472e0*/  STL.64 [R1+0xf0], R12 ;  /* 0x0000f00c01007387 */ /* 0x000fe80000100a00 */
[----:B------:R1:W-:Y:S04]  /*472f0*/  STL.64 [R1+0xf8], R14 ;  /* 0x0000f80e01007387 */ /* 0x0003e80000100a00 */
[----:B------:R-:W-:Y:S04]  /*47300*/  STL.64 [R1+0xe0], R8 ;  /* 0x0000e00801007387 */ /* 0x000fe80000100a00 */
[----:B------:R2:W-:Y:S01]  /*47310*/  STL.64 [R1+0xe8], R10 ;  /* 0x0000e80a01007387 */ /* 0x0005e20000100a00 */
[C---:B-1----:R-:W-:Y:S08]  /*47320*/  HMMA.1688.F32.TF32 R12, R4.reuse, R46, R76 ;  /* 0x0000002e040c723c */ /* 0x042ff0000008104c */
[----:B------:R-:W-:Y:S01]  /*47330*/  STL.64 [R1+0xd0], R16 ;  /* 0x0000d01001007387 */ /* 0x000fe20000100a00 */
[C---:B--2---:R-:W-:Y:S03]  /*47340*/  HMMA.1688.F32.TF32 R8, R4.reuse, R50, R72 ;  /* 0x000000320408723c */ /* 0x044fe60000081048 */
[----:B------:R1:W-:Y:S03]  /*47350*/  STL.64 [R1+0xd8], R18 ;  /* 0x0000d81201007387 */ /* 0x0003e60000100a00 */
[C---:B-1----:R-:W-:Y:S08]  /*47360*/  HMMA.1688.F32.TF32 R16, R4.reuse, R54, R68 ;  /* 0x000000360410723c */ /* 0x042ff00000081044 */
[----:B------:R-:W-:Y:S04]  /*47370*/  STL.64 [R1+0xc0], R12 ;  /* 0x0000c00c01007387 */ /* 0x000fe80000100a00 */
[----:B------:R1:W-:Y:S05]  /*47380*/  STL.64 [R1+0xc8], R14 ;  /* 0x0000c80e01007387 */ /* 0x0003ea0000100a00 */
[----:B------:R-:W-:Y:S04]  /*47390*/  STL.64 [R1+0xb0], R8 ;  /* 0x0000b00801007387 */ /* 0x000fe80000100a00 */
[----:B------:R2:W-:Y:S04]  /*473a0*/  STL.64 [R1+0xb8], R10 ;  /* 0x0000b80a01007387 */ /* 0x0005e80000100a00 */
[----:B------:R-:W-:Y:S04]  /*473b0*/  STL.64 [R1+0xa0], R16 ;  /* 0x0000a01001007387 */ /* 0x000fe80000100a00 */
[----:B------:R-:W-:Y:S04]  /*473c0*/  STL.64 [R1+0xa8], R18 ;  /* 0x0000a81201007387 */ /* 0x000fe80000100a00 */
[----:B------:R-:W-:Y:S04]  /*473d0*/  LDS R16, [R162+UR12+0x4580] ;  /* 0x0045800ca2107984 */ /* 0x000fe80008000800 */
[----:B------:R-:W-:Y:S04]  /*473e0*/  LDS R18, [R162+UR12+0x6580] ;  /* 0x0065800ca2127984 */ /* 0x000fe80008000800 */
[----:B------:R-:W-:Y:S04]  /*473f0*/  LDS R17, [R163+UR12+0x4580] ;  /* 0x0045800ca3117984 */ /* 0x000fe80008000800 */
[----:B------:R-:W3:Y:S01]  /*47400*/  LDS R19, [R163+UR12+0x6580] ;  /* 0x0065800ca3137984 */ /* 0x000ee20008000800 */
[C---:B-1----:R-:W-:Y:S06]  /*47410*/  HMMA.1688.F32.TF32 R12, R4.reuse, R58, R32 ;  /* 0x0000003a040c723c */ /* 0x042fec0000081020 */
[C---:B--2---:R-:W-:Y:S06]  /*47420*/  HMMA.1688.F32.TF32 R8, R4.reuse, R62, R28 ;  /* 0x0000003e0408723c */ /* 0x044fec000008101c */
[----:B------:R-:W-:Y:S11]  /*47430*/  HMMA.1688.F32.TF32 R4, R4, R66, R172 ;  /* 0x000000420404723c */ /* 0x000ff600000810ac */
[----:B------:R-:W-:Y:S04]  /*47440*/  STL.64 [R1+0x90], R12 ;  /* 0x0000900c01007387 */ /* 0x000fe80000100a00 */
[----:B------:R-:W-:Y:S04]  /*47450*/  STL.64 [R1+0x98], R14 ;  /* 0x0000980e01007387 */ /* 0x000fe80000100a00 */
[----:B------:R-:W-:Y:S04]  /*47460*/  STL.64 [R1+0x80], R8 ;  /* 0x0000800801007387 */ /* 0x000fe80000100a00 */
[----:B------:R-:W-:Y:S04]  /*47470*/  STL.64 [R1+0x88], R10 ;  /* 0x0000880a01007387 */ /* 0x000fe80000100a00 */
[----:B------:R-:W-:Y:S04]  /*47480*/  STL.64 [R1+0x70], R4 ;  /* 0x0000700401007387 */ /* 0x000fe80000100a00 */
[----:B------:R-:W-:Y:S04]  /*47490*/  STL.64 [R1+0x78], R6 ;  /* 0x0000780601007387 */ /* 0x000fe80000100a00 */
[----:B------:R-:W-:Y:S04]  /*474a0*/  LDS R12, [R252+UR12+0x4600] ;  /* 0x0046000cfc0c7984 */ /* 0x000fe80008000800 */
[----:B------:R-:W-:Y:S04]  /*474b0*/  LDS R14, [R252+UR12+0x6600] ;  /* 0x0066000cfc0e7984 */ /* 0x000fe80008000800 */
[----:B------:R-:W-:Y:S04]  /*474c0*/  LDS R13, [R45+UR12+0x4600] ;  /* 0x0046000c2d0d7984 */ /* 0x000fe80008000800 */
[----:B------:R-:W1:Y:S04]  /*474d0*/  LDS R15, [R45+UR12+0x6600] ;  /* 0x0066000c2d0f7984 */ /* 0x000e680008000800 */
[----:B------:R-:W-:Y:S04]  /*474e0*/  LDS R8, [R162+UR12+0x4600] ;  /* 0x0046000ca2087984 */ /* 0x000fe80008000800 */
[----:B------:R-:W-:Y:S04]  /*474f0*/  LDS R10, [R162+UR12+0x6600] ;  /* 0x0066000ca20a7984 */ /* 0x000fe80008000800 */
[----:B------:R-:W-:Y:S04]  /*47500*/  LDS R9, [R163+UR12+0x4600] ;  /* 0x0046000ca3097984 */ /* 0x000fe80008000800 */
[----:B------:R-:W2:Y:S04]  /*47510*/  LDS R11, [R163+UR12+0x6600] ;  /* 0x0066000ca30b7984 */ /* 0x000ea80008000800 */
[----:B------:R-:W-:Y:S04]  /*47520*/  LDS R4, [R252+UR12+0x4680] ;  /* 0x0046800cfc047984 */ /* 0x000fe80008000800 */
[----:B------:R-:W-:Y:S04]  /*47530*/  LDS R6, [R252+UR12+0x6680] ;  /* 0x0066800cfc067984 */ /* 0x000fe80008000800 */
[----:B------:R-:W-:Y:S04]  /*47540*/  LDS R5, [R45+UR12+0x4680] ;  /* 0x0046800c2d057984 */ /* 0x000fe80008000800 */
[----:B------:R-:W4:Y:S01]  /*47550*/  LDS R7, [R45+UR12+0x6680] ;  /* 0x0066800c2d077984 */ /* 0x000f220008000800 */
[C---:B---3--:R-:W-:Y:S06]  /*47560*/  HMMA.1688.F32.TF32 R20, R16.reuse, R42, R20 ;  /* 0x0000002a1014723c */ /* 0x048fec0000081014 */
[C---:B------:R-:W-:Y:S06]  /*47570*/  HMMA.1688.F32.TF32 R24, R16.reuse, R38, R24 ;  /* 0x000000261018723c */ /* 0x040fec0000081018 */
[----:B------:R-:W-:-:S15]  /*47580*/  HMMA.1688.F32.TF32 R28, R16, R46, R168 ;  /* 0x0000002e101c723c */ /* 0x000fde00000810a8 */
[----:B------:R-:W-:-:S02]  /*47590*/  NOP ;  /* 0x0000000000007918 */ /* 0x000fc40000000000 */
[----:B------:R-:W-:Y:S04]  /*475a0*/  STL.64 [R1+0x1310], R24 ;  /* 0x0013101801007387 */ /* 0x000fe80000100a00 */
[----:B------:R3:W-:Y:S04]  /*475b0*/  STL.64 [R1+0x1318], R26 ;  /* 0x0013181a01007387 */ /* 0x0007e80000100a00 */
[----:B------:R-:W-:Y:S04]  /*475c0*/  STL.64 [R1+0x1300], R20 ;  /* 0x0013001401007387 */ /* 0x000fe80000100a00 */
[----:B------:R1:W-:Y:S01]  /*475d0*/  STL.64 [R1+0x1308], R22 ;  /* 0x0013081601007387 */ /* 0x0003e20000100a00 */
[C---:B---3--:R-:W-:Y:S06]  /*475e0*/  HMMA.1688.F32.TF32 R24, R16.reuse, R50, R164 ;  /* 0x000000321018723c */ /* 0x048fec00000810a4 */
[----:B-1----:R-:W-:Y:S01]  /*475f0*/  HMMA.1688.F32.TF32 R20, R16, R54, R196 ;  /* 0x000000361014723c */ /* 0x002fe200000810c4 */
[----:B------:R-:W-:Y:S04]  /*47600*/  STL.64 [R1+0x12f0], R28 ;  /* 0x0012f01c01007387 */ /* 0x000fe80000100a00 */
[----:B------:R-:W-:Y:S04]  /*47610*/  STL.64 [R1+0x12f8], R30 ;  /* 0x0012f81e01007387 */ /* 0x000fe80000100a00 */
[----:B------:R-:W3:Y:S08]  /*47620*/  LDL.LU R164, [R1+0xb70] ;  /* 0x000b700001a47983 */ /* 0x000ef00000300800 */
[----:B------:R-:W-:Y:S04]  /*47630*/  STL.64 [R1+0xa60], R24 ;  /* 0x000a601801007387 */ /* 0x000fe80000100a00 */
[----:B------:R-:W-:Y:S04]  /*47640*/  STL.64 [R1+0xa68], R26 ;  /* 0x000a681a01007387 */ /* 0x000fe80000100a00 */
[----:B------:R1:W-:Y:S04]  /*47650*/  STL.64 [R1+0xa40], R20 ;  /* 0x000a401401007387 */ /* 0x0003e80000100a00 */
[----:B------:R2:W-:Y:S01]  /*47660*/  STL.64 [R1+0xa48], R22 ;  /* 0x000a481601007387 */ /* 0x0005e20000100a00 */
[----:B------:R-:W-:-:S03]  /*47670*/  IMAD.MOV.U32 R169, RZ, RZ, R226 ;  /* 0x000000ffffa97224 */ /* 0x000fc600078e00e2 */
[----:B------:R-:W3:Y:S01]  /*47680*/  LDL.LU R165, [R1+0xb74] ;  /* 0x000b740001a57983 */ /* 0x000ee20000300800 */
[----:B------:R-:W-:-:S03]  /*47690*/  MOV R170, R225 ;  /* 0x000000e100aa7202 */ /* 0x000fc60000000f00 */
[----:B------:R-:W3:Y:S01]  /*476a0*/  LDL.LU R166, [R1+0xb78] ;  /* 0x000b780001a67983 */ /* 0x000ee20000300800 */
[----:B------:R-:W-:-:S03]  /*476b0*/  IMAD.MOV.U32 R171, RZ, RZ, R224 ;  /* 0x000000ffffab7224 */ /* 0x000fc600078e00e0 */
[----:B------:R-:W3:Y:S04]  /*476c0*/  LDL.LU R167, [R1+0xb7c] ;  /* 0x000b7c0001a77983 */ /* 0x000ee80000300800 */
[----:B------:R-:W3:Y:S04]  /*476d0*/  LDL.LU R168, [R1+0xb80] ;  /* 0x000b800001a87983 */ /* 0x000ee80000300800 */
[----:B------:R-:W4:Y:S04]  /*476e0*/  LDL.LU R226, [R1+0x55f4] ;  /* 0x0055f40001e27983 */ /* 0x000f280000300800 */
[----:B------:R-:W3:Y:S04]  /*476f0*/  LDL.LU R225, [R1+0x55f0] ;  /* 0x0055f00001e17983 */ /* 0x000ee80000300800 */
[----:B------:R-:W4:Y:S04]  /*47700*/  LDL.LU R224, [R1+0x55ec] ;  /* 0x0055ec0001e07983 */ /* 0x000f280000300800 */
[----:B-1----:R-:W3:Y:S04]  /*47710*/  LDL.LU R20, [R1+0xb90] ;  /* 0x000b900001147983 */ /* 0x002ee80000300800 */
[----:B------:R-:W3:Y:S04]  /*47720*/  LDL.LU R21, [R1+0xb94] ;  /* 0x000b940001157983 */ /* 0x000ee80000300800 */
[----:B--2---:R-:W2:Y:S04]  /*47730*/  LDL.LU R22, [R1+0xb98] ;  /* 0x000b980001167983 */ /* 0x004ea80000300800 */
        /* <DEDUP_REMOVED lines=74> */
[----:B----4-:R-:W-:-:S03]  /*47be0*/  IMAD.MOV.U32 R25, RZ, RZ, R224 ;  /* 0x000000ffff197224 */ /* 0x010fc600078e00e0 */
[----:B------:R-:W4:Y:S01]  /*47bf0*/  LDL.LU R69, [R1+0xbd4] ;  /* 0x000bd40001457983 */ /* 0x000f220000300800 */
[----:B---3--:R-:W-:-:S03]  /*47c00*/  MOV R26, R225 ;  /* 0x000000e1001a7202 */ /* 0x008fc60000000f00 */
[----:B------:R-:W4:Y:S01]  /*47c10*/  LDL.LU R70, [R1+0xbd8] ;  /* 0x000bd80001467983 */ /* 0x000f220000300800 */
[----:B------:R-:W-:-:S03]  /*47c20*/  IMAD.MOV.U32 R27, RZ, RZ, R226 ;  /* 0x000000ffff1b7224 */ /* 0x000fc600078e00e2 */
[----:B------:R-:W4:Y:S01]  /*47c30*/  LDL.LU R71, [R1+0xbdc] ;  /* 0x000bdc0001477983 */ /* 0x000f220000300800 */
[----:B------:R-:W-:-:S03]  /*47c40*/  IMAD.MOV.U32 R196, RZ, RZ, R227 ;  /* 0x000000ffffc47224 */ /* 0x000fc600078e00e3 */
[----:B------:R-:W3:Y:S04]  /*47c50*/  LDL.LU R24, [R1+0xba0] ;  /* 0x000ba00001187983 */ /* 0x000ee80000300800 */
[----:B------:R-:W4:Y:S04]  /*47c60*/  LDL.LU R224, [R1+0x55e8] ;  /* 0x0055e80001e07983 */ /* 0x000f280000300800 */
[----:B------:R-:W4:Y:S04]  /*47c70*/  LDL.LU R225, [R1+0x55e4] ;  /* 0x0055e40001e17983 */ /* 0x000f280000300800 */
[----:B------:R-:W4:Y:S04]  /*47c80*/  LDL.LU R226, [R1+0x55e0] ;  /* 0x0055e00001e27983 */ /* 0x000f280000300800 */
[----:B------:R-:W4:Y:S01]  /*47c90*/  LDL.LU R227, [R1+0x55dc] ;  /* 0x0055dc0001e37983 */ /* 0x000f220000300800 */
[----:B------:R-:W-:Y:S01]  /*47ca0*/  MOV R197, R3 ;  /* 0x0000000300c57202 */ /* 0x000fe20000000f00 */
[----:B------:R-:W-:-:S02]  /*47cb0*/  IMAD.MOV.U32 R198, RZ, RZ, R2 ;  /* 0x000000ffffc67224 */ /* 0x000fc400078e0002 */
[----:B------:R-:W-:Y:S01]  /*47cc0*/  IMAD.MOV.U32 R199, RZ, RZ, R0 ;  /* 0x000000ffffc77224 */ /* 0x000fe200078e0000 */
[C---:B--2---:R-:W-:Y:S06]  /*47cd0*/  HMMA.1688.F32.TF32 R100, R12.reuse, R54, R100 ;  /* 0x000000360c64723c */ /* 0x044fec0000081064 */
[----:B------:R-:W-:Y:S06]  /*47ce0*/  HMMA.1688.F32.TF32 R112, R12, R42, R112 ;  /* 0x0000002a0c70723c */ /* 0x000fec0000081070 */
[C---:B------:R-:W-:Y:S06]  /*47cf0*/  HMMA.1688.F32.TF32 R124, R16.reuse, R62, R124 ;  /* 0x0000003e107c723c */ /* 0x040fec000008107c */
[C---:B------:R-:W-:Y:S06]  /*47d00*/  HMMA.1688.F32.TF32 R128, R16.reuse, R58, R128 ;  /* 0x0000003a1080723c */ /* 0x040fec0000081080 */
[----:B------:R-:W-:-:S15]  /*47d10*/  HMMA.1688.F32.TF32 R16, R16, R66, R120 ;  /* 0x000000421010723c */ /* 0x000fde0000081078 */
[----:B------:R-:W-:-:S02]  /*47d20*/  NOP ;  /* 0x0000000000007918 */ /* 0x000fc40000000000 */
        /* <DEDUP_REMOVED lines=14> */
[----:B------:R1:W-:Y:S02]  /*47e10*/  STL.64 [R1+0x4a8], R18 ;  /* 0x0004a81201007387 */ /* 0x0003e40000100a00 */
[C---:B-1----:R-:W-:Y:S02]  /*47e20*/  HMMA.1688.F32.TF32 R16, R12.reuse, R58, R96 ;  /* 0x0000003a0c10723c */ /* 0x042fe40000081060 */
[----:B------:R-:W-:Y:S04]  /*47e30*/  STL.64 [R1+0x490], R104 ;  /* 0x0004906801007387 */ /* 0x000fe80000100a00 */
[----:B------:R-:W-:Y:S01]  /*47e40*/  STL.64 [R1+0x498], R106 ;  /* 0x0004986a01007387 */ /* 0x000fe20000100a00 */
[C---:B------:R-:W-:Y:S03]  /*47e50*/  HMMA.1688.F32.TF32 R96, R12.reuse, R62, R92 ;  /* 0x0000003e0c60723c */ /* 0x040fe6000008105c */
[----:B------:R-:W-:Y:S04]  /*47e60*/  STL.64 [R1+0x480], R100 ;  /* 0x0004806401007387 */ /* 0x000fe80000100a00 */
[----:B------:R-:W-:Y:S01]  /*47e70*/  STL.64 [R1+0x488], R102 ;  /* 0x0004886601007387 */ /* 0x000fe20000100a00 */
[----:B----4-:R-:W-:Y:S08]  /*47e80*/  HMMA.1688.F32.TF32 R92, R12, R66, R224 ;  /* 0x000000420c5c723c */ /* 0x010ff000000810e0 */
[----:B------:R-:W-:Y:S04]  /*47e90*/  STL.64 [R1+0x470], R16 ;  /* 0x0004701001007387 */ /* 0x000fe80000100a00 */
[----:B------:R1:W-:Y:S01]  /*47ea0*/  STL.64 [R1+0x478], R18 ;  /* 0x0004781201007387 */ /* 0x0003e20000100a00 */
[C---:B------:R-:W-:Y:S01]  /*47eb0*/  HMMA.1688.F32.TF32 R12, R8.reuse, R42, R84 ;  /* 0x0000002a080c723c */ /* 0x040fe20000081054 */
[----:B------:R-:W-:Y:S01]  /*47ec0*/  MOV R160, R48 ;  /* 0x0000003000a07202 */ /* 0x000fe20000000f00 */
[----:B------:R-:W-:Y:S01]  /*47ed0*/  IMAD.MOV.U32 R161, RZ, RZ, R49 ;  /* 0x000000ffffa17224 */ /* 0x000fe200078e0031 */
[----:B------:R-:W-:Y:S01]  /*47ee0*/  MOV R240, R222 ;  /* 0x000000de00f07202 */ /* 0x000fe20000000f00 */
[----:B------:R-:W-:Y:S01]  /*47ef0*/  IMAD.MOV.U32 R241, RZ, RZ, R223 ;  /* 0x000000fffff17224 */ /* 0x000fe200078e00df */
[----:B------:R-:W-:Y:S01]  /*47f00*/  MOV R243, R221 ;  /* 0x000000dd00f37202 */ /* 0x000fe20000000f00 */
[C---:B------:R-:W-:Y:S01]  /*47f10*/  HMMA.1688.F32.TF32 R76, R8.reuse, R50, R76 ;  /* 0x00000032084c723c */ /* 0x040fe2000008104c */
[----:B------:R-:W-:Y:S01]  /*47f20*/  IMAD.MOV.U32 R242, RZ, RZ, R220 ;  /* 0x000000fffff27224 */ /* 0x000fe200078e00dc */
[----:B------:R-:W-:Y:S04]  /*47f30*/  LDS R224, [R252+UR12+0x8180] ;  /* 0x0081800cfce07984 */ /* 0x000fe80008000800 */
[----:B-1----:R-:W-:Y:S01]  /*47f40*/  HMMA.1688.F32.TF32 R16, R8, R38, R88 ;  /* 0x000000260810723c */ /* 0x002fe20000081058 */
[----:B------:R-:W-:Y:S04]  /*47f50*/  STL.64 [R1+0x3d0], R96 ;  /* 0x0003d06001007387 */ /* 0x000fe80000100a00 */
[----:B------:R-:W-:Y:S04]  /*47f60*/  STL.64 [R1+0x3d8], R98 ;  /* 0x0003d86201007387 */ /* 0x000fe80000100a00 */
[----:B------:R-:W-:Y:S04]  /*47f70*/  STL.64 [R1+0x3c0], R92 ;  /* 0x0003c05c01007387 */ /* 0x000fe80000100a00 */
[----:B------:R-:W-:Y:S01]  /*47f80*/  STL.64 [R1+0x3c8], R94 ;  /* 0x0003c85e01007387 */ /* 0x000fe20000100a00 */
[----:B------:R-:W-:Y:S01]  /*47f90*/  MOV R3, R13 ;  /* 0x0000000d00037202 */ /* 0x000fe20000000f00 */
[----:B------:R-:W-:-:S02]  /*47fa0*/  IMAD.MOV.U32 R2, RZ, RZ, R14 ;  /* 0x000000ffff027224 */ /* 0x000fc400078e000e */
[----:B------:R-:W-:Y:S01]  /*47fb0*/  IMAD.MOV.U32 R0, RZ, RZ, R15 ;  /* 0x000000ffff007224 */ /* 0x000fe200078e000f */
[C---:B------:R-:W-:Y:S01]  /*47fc0*/  HMMA.1688.F32.TF32 R32, R8.reuse, R62, R32 ;  /* 0x0000003e0820723c */ /* 0x040fe20000081020 */
[----:B------:R-:W-:Y:S04]  /*47fd0*/  LDS R226, [R252+UR12+0xa180] ;  /* 0x00a1800cfce27984 */ /* 0x000fe80008000800 */
[----:B------:R-:W-:Y:S04]  /*47fe0*/  STL.64 [R1+0x3b0], R16 ;  /* 0x0003b01001007387 */ /* 0x000fe80000100a00 */
[----:B------:R-:W-:Y:S04]  /*47ff0*/  STL.64 [R1+0x3b8], R18 ;  /* 0x0003b81201007387 */ /* 0x000fe80000100a00 */
[----:B------:R1:W-:Y:S02]  /*48000*/  STL [R1+0x3a0], R12 ;  /* 0x0003a00c01007387 */ /* 0x0003e40000100800 */
[C---:B-1----:R-:W-:Y:S02]  /*48010*/  HMMA.1688.F32.TF32 R12, R8.reuse, R46, R80 ;  /* 0x0000002e080c723c */ /* 0x042fe40000081050 */
[----:B------:R-:W-:Y:S04]  /*48020*/  STL [R1+0x5488], R0 ;  /* 0x0054880001007387 */ /* 0x000fe80000100800 */
[----:B------:R-:W-:Y:S01]  /*48030*/  STL [R1+0x5484], R2 ;  /* 0x0054840201007387 */ /* 0x000fe20000100800 */
[----:B------:R-:W-:Y:S03]  /*48040*/  HMMA.1688.F32.TF32 R16, R8, R54, R72 ;  /* 0x000000360810723c */ /* 0x000fe60000081048 */
[----:B------:R-:W-:-:S13]  /*48050*/  STL [R1+0x5480], R3 ;  /* 0x0054800301007387 */ /* 0x000fda0000100800 */
[----:B------:R-:W-:Y:S04]  /*48060*/  STL.64 [R1+0x390], R12 ;  /* 0x0003900c01007387 */ /* 0x000fe80000100a00 */
[----:B------:R1:W-:Y:S02]  /*48070*/  STL.64 [R1+0x398], R14 ;  /* 0x0003980e01007387 */ /* 0x0003e40000100a00 */
[C---:B-1----:R-:W-:Y:S02]  /*48080*/  HMMA.1688.F32.TF32 R12, R8.reuse, R58, R68 ;  /* 0x0000003a080c723c */ /* 0x042fe40000081044 */
[----:B------:R-:W-:Y:S04]  /*48090*/  STL.64 [R1+0x380], R76 ;  /* 0x0003804c01007387 */ /* 0x000fe80000100a00 */
[----:B------:R-:W-:Y:S04]  /*480a0*/  STL.64 [R1+0x388], R78 ;  /* 0x0003884e01007387 */ /* 0x000fe80000100a00 */
[----:B------:R-:W-:Y:S04]  /*480b0*/  STL.64 [R1+0x370], R16 ;  /* 0x0003701001007387 */ /* 0x000fe80000100a00 */
[----:B------:R1:W-:Y:S09]  /*480c0*/  STL.64 [R1+0x378], R18 ;  /* 0x0003781201007387 */ /* 0x0003f20000100a00 */
[----:B------:R-:W-:Y:S01]  /*480d0*/  STL.64 [R1+0x2e0], R12 ;  /* 0x0002e00c01007387 */ /* 0x000fe20000100a00 */
[----:B-1----:R-:W-:Y:S03]  /*480e0*/  HMMA.1688.F32.TF32 R16, R8, R66, R28 ;  /* 0x000000420810723c */ /* 0x002fe6000008101c */
[----:B------:R1:W-:Y:S03]  /*480f0*/  STL.64 [R1+0x2e8], R14 ;  /* 0x0002e80e01007387 */ /* 0x0003e60000100a00 */
[C---:B---3--:R-:W-:Y:S06]  /*48100*/  HMMA.1688.F32.TF32 R8, R4.reuse, R42, R24 ;  /* 0x0000002a0408723c */ /* 0x048fec0000081018 */
[C---:B-1----:R-:W-:Y:S01]  /*48110*/  HMMA.1688.F32.TF32 R12, R4.reuse, R38, R172 ;  /* 0x00000026040c723c */ /* 0x042fe200000810ac */
[----:B------:R-:W-:Y:S04]  /*48120*/  STL.64 [R1+0x2d0], R32 ;  /* 0x0002d02001007387 */ /* 0x000fe80000100a00 */
[----:B------:R-:W-:Y:S06]  /*48130*/  STL.64 [R1+0x2d8], R34 ;  /* 0x0002d82201007387 */ /* 0x000fec0000100a00 */
[----:B------:R-:W-:Y:S04]  /*48140*/  STL.64 [R1+0x2c0], R16 ;  /* 0x0002c01001007387 */ /* 0x000fe80000100a00 */
[----:B------:R1:W-:Y:S08]  /*48150*/  STL.64 [R1+0x2c8], R18 ;  /* 0x0002c81201007387 */ /* 0x0003f00000100a00 */
[----:B------:R-:W-:Y:S01]  /*48160*/  STL.64 [R1+0x2b0], R12 ;  /* 0x0002b00c01007387 */ /* 0x000fe20000100a00 */
[C---:B-1----:R-:W-:Y:S03]  /*48170*/  HMMA.1688.F32.TF32 R16, R4.reuse, R46, R20 ;  /* 0x0000002e0410723c */ /* 0x042fe60000081014 */
[----:B------:R1:W-:Y:S04]  /*48180*/  STL.64 [R1+0x2b8], R14 ;  /* 0x0002b80e01007387 */ /* 0x0003e80000100a00 */
[----:B------:R-:W-:Y:S04]  /*48190*/  STL.64 [R1+0x290], R8 ;  /* 0x0002900801007387 */ /* 0x000fe80000100a00 */
[----:B------:R2:W-:Y:S01]  /*481a0*/  STL.64 [R1+0x298], R10 ;  /* 0x0002980a01007387 */ /* 0x0005e20000100a00 */
[C---:B-1----:R-:W-:Y:S06]  /*481b0*/  HMMA.1688.F32.TF32 R12, R4.reuse, R50, R168 ;  /* 0x00000032040c723c */ /* 0x042fec00000810a8 */
[C---:B--2---:R-:W-:Y:S05]  /*481c0*/  HMMA.1688.F32.TF32 R8, R4.reuse, R54, R164 ;  /* 0x000000360408723c */ /* 0x044fea00000810a4 */
        /* <DEDUP_REMOVED lines=8> */
[----:B--2---:R-:W-:Y:S05]  /*48250*/  HMMA.1688.F32.TF32 R8, R4, R66, R232 ;  /* 0x000000420408723c */ /* 0x004fea00000810e8 */
[----:B------:R-:W-:Y:S04]  /*48260*/  STL.64 [R1+0x250], R16 ;  /* 0x0002501001007387 */ /* 0x000fe80000100a00 */
[----:B------:R-:W-:Y:S04]  /*48270*/  STL.64 [R1+0x258], R18 ;  /* 0x0002581201007387 */ /* 0x000fe80000100a00 */
[----:B------:R-:W-:Y:S04]  /*48280*/  LDS R4, [R162+UR12+0x4680] ;  /* 0x0046800ca2047984 */ /* 0x000fe80008000800 */
[----:B------:R-:W-:Y:S04]  /*48290*/  LDS R6, [R162+UR12+0x6680] ;  /* 0x0066800ca2067984 */ /* 0x000fe80008000800 */
[----:B------:R-:W-:Y:S04]  /*482a0*/  STL.64 [R1+0x240], R12 ;  /* 0x0002400c01007387 */ /* 0x000fe80000100a00 */
[----:B------:R-:W-:Y:S04]  /*482b0*/  STL.64 [R1+0x248], R14 ;  /* 0x0002480e01007387 */ /* 0x000fe80000100a00 */
[----:B------:R-:W-:Y:S04]  /*482c0*/  STL [R1+0x230], R8 ;  /* 0x0002300801007387 */ /* 0x000fe80000100800 */
        /* <DEDUP_REMOVED lines=108> */
[----:B------:R-:W-:Y:S04]  /*48990*/  LDS R5, [R163+UR12+0x4680] ;  /* 0x0046800ca3057984 */ /* 0x000fe80008000800 */
[----:B------:R-:W-:Y:S01]  /*489a0*/  LDS R7, [R163+UR12+0x6680] ;  /* 0x0066800ca3077984 */ /* 0x000fe20008000800 */
[----:B------:R-:W-:Y:S01]  /*489b0*/  MOV R0, R9 ;  /* 0x0000000900007202 */ /* 0x000fe20000000f00 */
[----:B------:R-:W-:-:S02]  /*489c0*/  IMAD.MOV.U32 R2, RZ, RZ, R10 ;  /* 0x000000ffff027224 */ /* 0x000fc400078e000a */
[----:B------:R-:W-:Y:S01]  /*489d0*/  IMAD.MOV.U32 R3, RZ, RZ, R11 ;  /* 0x000000ffff037224 */ /* 0x000fe200078e000b */
[----:B------:R-:W-:Y:S04]  /*489e0*/  LDS R8, [R252+UR12+0x4700] ;  /* 0x0047000cfc087984 */ /* 0x000fe80008000800 */
[----:B------:R-:W-:Y:S04]  /*489f0*/  LDS R10, [R252+UR12+0x6700] ;  /* 0x0067000cfc0a7984 */ /* 0x000fe80008000800 */
[----:B------:R-:W-:Y:S04]  /*48a00*/  LDS R9, [R45+UR12+0x4700] ;  /* 0x0047000c2d097984 */ /* 0x000fe80008000800 */
[----:B------:R-:W3:Y:S04]  /*48a10*/  LDS R11, [R45+UR12+0x6700] ;  /* 0x0067000c2d0b7984 */ /* 0x000ee80008000800 */
[----:B------:R-:W-:Y:S04]  /*48a20*/  LDS R12, [R162+UR12+0x4700] ;  /* 0x0047000ca20c7984 */ /* 0x000fe80008000800 */
[----:B------:R-:W-:Y:S04]  /*48a30*/  LDS R14, [R162+UR12+0x6700] ;  /* 0x0067000ca20e7984 */ /* 0x000fe80008000800 */
[----:B------:R-:W-:Y:S04]  /*48a40*/  LDS R13, [R163+UR12+0x4700] ;  /* 0x0047000ca30d7984 */ /* 0x000fe80008000800 */
[----:B------:R-:W1:Y:S04]  /*48a50*/  LDS R15, [R163+UR12+0x6700] ;  /* 0x0067000ca30f7984 */ /* 0x000e680008000800 */
[----:B------:R-:W-:Y:S04]  /*48a60*/  LDS R16, [R252+UR12+0x4780] ;  /* 0x0047800cfc107984 */ /* 0x000fe80008000800 */
[----:B------:R-:W-:Y:S04]  /*48a70*/  LDS R18, [R252+UR12+0x6780] ;  /* 0x0067800cfc127984 */ /* 0x000fe80008000800 */
[----:B------:R-:W-:Y:S04]  /*48a80*/  LDS R17, [R45+UR12+0x4780] ;  /* 0x0047800c2d117984 */ /* 0x000fe80008000800 */
[----:B------:R-:W1:Y:S01]  /*48a90*/  LDS R19, [R45+UR12+0x6780] ;  /* 0x0067800c2d137984 */ /* 0x000e620008000800 */
[C---:B---3--:R-:W-:Y:S06]  /*48aa0*/  HMMA.1688.F32.TF32 R96, R8.reuse, R54, R96 ;  /* 0x000000360860723c */ /* 0x048fec0000081060 */
[----:B----4-:R-:W-:Y:S06]  /*48ab0*/  HMMA.1688.F32.TF32 R100, R8, R50, R100 ;  /* 0x000000320864723c */ /* 0x010fec0000081064 */
[C---:B--2---:R-:W-:Y:S06]  /*48ac0*/  HMMA.1688.F32.TF32 R144, R4.reuse, R38, R140 ;  /* 0x000000260490723c */ /* 0x044fec000008108c */
[C---:B------:R-:W-:Y:S01]  /*48ad0*/  HMMA.1688.F32.TF32 R140, R4.reuse, R42, R196 ;  /* 0x0000002a048c723c */ /* 0x040fe200000810c4 */
[----:B------:R-:W2:Y:S04]  /*48ae0*/  LDL R199, [R1+0x1720] ;  /* 0x0017200001c77983 */ /* 0x000ea80000100800 */
[----:B------:R-:W-:Y:S01]  /*48af0*/  LDS R196, [R162+UR12+0x4780] ;  /* 0x0047800ca2c47984 */ /* 0x000fe20008000800 */
[C---:B------:R-:W-:Y:S03]  /*48b00*/  HMMA.1688.F32.TF32 R132, R4.reuse, R50, R132 ;  /* 0x000000320484723c */ /* 0x040fe60000081084 */
[----:B------:R-:W-:Y:S03]  /*48b10*/  LDS R198, [R162+UR12+0x6780] ;  /* 0x0067800ca2c67984 */ /* 0x000fe60008000800 */
[C---:B------:R-:W-:Y:S01]  /*48b20*/  HMMA.1688.F32.TF32 R136, R4.reuse, R46, R136 ;  /* 0x0000002e0488723c */ /* 0x040fe20000081088 */
[----:B------:R-:W-:Y:S05]  /*48b30*/  LDS R197, [R163+UR12+0x4780] ;  /* 0x0047800ca3c57984 */ /* 0x000fea0008000800 */
        /* <DEDUP_REMOVED lines=21> */
[----:B------:R3:W-:Y:S01]  /*48c90*/  STL.64 [R1+0x558], R6 ;  /* 0x0005580601007387 */ /* 0x0007e20000100a00 */
[----:B------:R-:W-:Y:S03]  /*48ca0*/  HMMA.1688.F32.TF32 R88, R8, R62, R88 ;  /* 0x0000003e0858723c */ /* 0x000fe60000081058 */
[----:B------:R-:W-:Y:S03]  /*48cb0*/  LDS R129, [R45+UR12+0x8080] ;  /* 0x0080800c2d817984 */ /* 0x000fe60008000800 */
[----:B-1----:R-:W-:Y:S01]  /*48cc0*/  HMMA.1688.F32.TF32 R76, R12, R42, R76 ;  /* 0x0000002a0c4c723c */ /* 0x002fe2000008104c */
[----:B------:R-:W-:Y:S04]  /*48cd0*/  LDS R131, [R45+UR12+0xa080] ;  /* 0x00a0800c2d837984 */ /* 0x000fe80008000800 */
[----:B------:R-:W-:Y:S01]  /*48ce0*/  LDS R128, [R252+UR12+0x8080] ;  /* 0x0080800cfc807984 */ /* 0x000fe20008000800 */
[----:B---3--:R-:W-:Y:S03]  /*48cf0*/  HMMA.1688.F32.TF32 R4, R8, R46, R104 ;  /* 0x0000002e0804723c */ /* 0x008fe60000081068 */
[----:B------:R-:W-:Y:S04]  /*48d00*/  STL.64 [R1+0x540], R112 ;  /* 0x0005407001007387 */ /* 0x000fe80000100a00 */
[----:B------:R-:W-:Y:S04]  /*48d10*/  STL.64 [R1+0x548], R114 ;  /* 0x0005487201007387 */ /* 0x000fe80000100a00 */
[----:B------:R-:W-:Y:S04]  /*48d20*/  STL.64 [R1+0x530], R108 ;  /* 0x0005306c01007387 */ /* 0x000fe80000100a00 */
[----:B------:R-:W-:Y:S01]  /*48d30*/  STL.64 [R1+0x538], R110 ;  /* 0x0005386e01007387 */ /* 0x000fe20000100a00 */
[----:B------:R-:W-:Y:S03]  /*48d40*/  HMMA.1688.F32.TF32 R32, R12, R54, R32 ;  /* 0x000000360c20723c */ /* 0x000fe60000081020 */
[----:B------:R-:W-:Y:S04]  /*48d50*/  LDS R130, [R252+UR12+0xa080] ;  /* 0x00a0800cfc827984 */ /* 0x000fe80008000800 */
[----:B------:R-:W-:Y:S04]  /*48d60*/  STL.64 [R1+0x520], R4 ;  /* 0x0005200401007387 */ /* 0x000fe80000100a00 */
[----:B------:R1:W-:Y:S02]  /*48d70*/  STL.64 [R1+0x528], R6 ;  /* 0x0005280601007387 */ /* 0x0003e40000100a00 */
[C---:B-1----:R-:W-:Y:S02]  /*48d80*/  HMMA.1688.F32.TF32 R4, R8.reuse, R58, R92 ;  /* 0x0000003a0804723c */ /* 0x042fe4000008105c */
[----:B------:R-:W-:Y:S04]  /*48d90*/  STL.64 [R1+0x510], R100 ;  /* 0x0005106401007387 */ /* 0x000fe80000100a00 */
[----:B------:R-:W-:Y:S01]  /*48da0*/  STL.64 [R1+0x518], R102 ;  /* 0x0005186601007387 */ /* 0x000fe20000100a00 */
[----:B------:R-:W-:Y:S03]  /*48db0*/  HMMA.1688.F32.TF32 R8, R8, R66, R84 ;  /* 0x000000420808723c */ /* 0x000fe60000081054 */
[----:B------:R-:W-:Y:S04]  /*48dc0*/  STL.64 [R1+0x500], R96 ;  /* 0x0005006001007387 */ /* 0x000fe80000100a00 */
[----:B------:R-:W-:Y:S04]  /*48dd0*/  STL.64 [R1+0x508], R98 ;  /* 0x0005086201007387 */ /* 0x000fe80000100a00 */
[----:B------:R-:W-:Y:S04]  /*48de0*/  LDS R96, [R162+UR12+0x8000] ;  /* 0x0080000ca2607984 */ /* 0x000fe80008000800 */
[----:B------:R-:W-:Y:S04]  /*48df0*/  LDS R98, [R162+UR12+0xa000] ;  /* 0x00a0000ca2627984 */ /* 0x000fe80008000800 */
[----:B------:R-:W-:Y:S04]  /*48e00*/  STL.64 [R1+0x4f0], R4 ;  /* 0x0004f00401007387 */ /* 0x000fe80000100a00 */
[----:B------:R1:W-:Y:S04]  /*48e10*/  STL.64 [R1+0x4f8], R6 ;  /* 0x0004f80601007387 */ /* 0x0003e80000100a00 */
[----:B------:R-:W-:Y:S04]  /*48e20*/  LDS R97, [R163+UR12+0x8000] ;  /* 0x0080000ca3617984 */ /* 0x000fe80008000800 */
[----:B------:R-:W-:Y:S01]  /*48e30*/  LDS R99, [R163+UR12+0xa000] ;  /* 0x00a0000ca3637984 */ /* 0x000fe20008000800 */
[C---:B-1----:R-:W-:Y:S03]  /*48e40*/  HMMA.1688.F32.TF32 R4, R12.reuse, R38, R80 ;  /* 0x000000260c04723c */ /* 0x042fe60000081050 */
[----:B------:R-:W-:Y:S04]  /*48e50*/  STL.64 [R1+0x4e0], R88 ;  /* 0x0004e05801007387 */ /* 0x000fe80000100a00 */
[----:B------:R-:W-:Y:S04]  /*48e60*/  STL.64 [R1+0x4e8], R90 ;  /* 0x0004e85a01007387 */ /* 0x000fe80000100a00 */
[----:B------:R-:W-:Y:S04]  /*48e70*/  STL.64 [R1+0x460], R8 ;  /* 0x0004600801007387 */ /* 0x000fe80000100a00 */
[----:B------:R1:W-:Y:S08]  /*48e80*/  STL.64 [R1+0x468], R10 ;  /* 0x0004680a01007387 */ /* 0x0003f00000100a00 */
[----:B------:R-:W-:Y:S01]  /*48e90*/  STL.64 [R1+0x450], R4 ;  /* 0x0004500401007387 */ /* 0x000fe20000100a00 */
[C---:B-1----:R-:W-:Y:S03]  /*48ea0*/  HMMA.1688.F32.TF32 R8, R12.reuse, R46, R72 ;  /* 0x0000002e0c08723c */ /* 0x042fe60000081048 */
[----:B------:R1:W-:Y:S03]  /*48eb0*/  STL.64 [R1+0x458], R6 ;  /* 0x0004580601007387 */ /* 0x0003e60000100a00 */
[----:B-1----:R-:W-:Y:S01]  /*48ec0*/  HMMA.1688.F32.TF32 R4, R12, R50, R68 ;  /* 0x000000320c04723c */ /* 0x002fe20000081044 */
[----:B------:R-:W-:Y:S04]  /*48ed0*/  STL.64 [R1+0x440], R76 ;  /* 0x0004404c01007387 */ /* 0x000fe80000100a00 */
[----:B------:R-:W-:-:S12]  /*48ee0*/  STL.64 [R1+0x448], R78 ;  /* 0x0004484e01007387 */ /* 0x000fd80000100a00 */
[----:B------:R-:W-:Y:S04]  /*48ef0*/  STL.64 [R1+0x430], R8 ;  /* 0x0004300801007387 */ /* 0x000fe80000100a00 */
[----:B------:R1:W-:Y:S01]  /*48f00*/  STL.64 [R1+0x438], R10 ;  /* 0x0004380a01007387 */ /* 0x0003e20000100a00 */
[----:B------:R-:W-:-:S03]  /*48f10*/  IMAD.MOV.U32 R162, RZ, RZ, R52 ;  /* 0x000000ffffa27224 */ /* 0x000fc600078e0034 */
[----:B------:R-:W-:Y:S04]  /*48f20*/  LDS R69, [R45+UR12+0x8000] ;  /* 0x0080000c2d457984 */ /* 0x000fe80008000800 */
[----:B------:R-:W-:Y:S01]  /*48f30*/  LDS R71, [R45+UR12+0xa000] ;  /* 0x00a0000c2d477984 */ /* 0x000fe20008000800 */
[C---:B-1----:R-:W-:Y:S03]  /*48f40*/  HMMA.1688.F32.TF32 R8, R12.reuse, R58, R28 ;  /* 0x0000003a0c08723c */ /* 0x042fe6000008101c */
[----:B------:R-:W-:Y:S04]  /*48f50*/  STL.64 [R1+0x420], R4 ;  /* 0x0004200401007387 */ /* 0x000fe80000100a00 */
[----:B------:R1:W-:Y:S04]  /*48f60*/  STL.64 [R1+0x428], R6 ;  /* 0x0004280601007387 */ /* 0x0003e80000100a00 */
[----:B------:R-:W-:Y:S04]  /*48f70*/  LDS R68, [R252+UR12+0x8000] ;  /* 0x0080000cfc447984 */ /* 0x000fe80008000800 */
[----:B------:R-:W-:Y:S01]  /*48f80*/  LDS R70, [R252+UR12+0xa000] ;  /* 0x00a0000cfc467984 */ /* 0x000fe20008000800 */
[C---:B-1----:R-:W-:Y:S03]  /*48f90*/  HMMA.1688.F32.TF32 R4, R12.reuse, R62, R172 ;  /* 0x0000003e0c04723c */ /* 0x042fe600000810ac */
[----:B------:R-:W-:Y:S04]  /*48fa0*/  STL.64 [R1+0x410], R32 ;  /* 0x0004102001007387 */ /* 0x000fe80000100a00 */
[----:B------:R-:W-:Y:S01]  /*48fb0*/  STL.64 [R1+0x418], R34 ;  /* 0x0004182201007387 */ /* 0x000fe20000100a00 */
[----:B------:R-:W-:Y:S03]  /*48fc0*/  HMMA.1688.F32.TF32 R12, R12, R66, R24 ;  /* 0x000000420c0c723c */ /* 0x000fe60000081018 */
[----:B------:R-:W-:Y:S04]  /*48fd0*/  STL.64 [R1+0x400], R8 ;  /* 0x0004000801007387 */ /* 0x000fe80000100a00 */
[----:B------:R1:W-:Y:S08]  /*48fe0*/  STL.64 [R1+0x408], R10 ;  /* 0x0004080a01007387 */ /* 0x0003f00000100a00 */
[----:B------:R-:W-:Y:S01]  /*48ff0*/  STL.64 [R1+0x3f0], R4 ;  /* 0x0003f00401007387 */ /* 0x000fe20000100a00 */
[C---:B-1----:R-:W-:Y:S03]  /*49000*/  HMMA.1688.F32.TF32 R8, R16.reuse, R38, R20 ;  /* 0x000000261008723c */ /* 0x042fe60000081014 */
[----:B------:R1:W-:Y:S03]  /*49010*/  STL.64 [R1+0x3f8], R6 ;  /* 0x0003f80601007387 */ /* 0x0003e60000100a00 */
[----:B-1----:R-:W-:Y:S01]  /*49020*/  HMMA.1688.F32.TF32 R4, R16, R42, R168 ;  /* 0x0000002a1004723c */ /* 0x002fe200000810a8 */
[----:B------:R-:W-:Y:S04]  /*49030*/  STL.64 [R1+0x360], R12 ;  /* 0x0003600c01007387 */ /* 0x000fe80000100a00 */
[----:B------:R1:W-:-:S12]  /*49040*/  STL.64 [R1+0x368], R14 ;  /* 0x0003680e01007387 */ /* 0x0003d80000100a00 */
[----:B------:R-:W-:Y:S04]  /*49050*/  STL.64 [R1+0x350], R8 ;  /* 0x0003500801007387 */ /* 0x000fe80000100a00 */
[----:B------:R3:W-:Y:S01]  /*49060*/  STL.64 [R1+0x358], R10 ;  /* 0x0003580a01007387 */ /* 0x0007e20000100a00 */
[C---:B-1----:R-:W-:Y:S03]  /*49070*/  HMMA.1688.F32.TF32 R12, R16.reuse, R46, R164 ;  /* 0x0000002e100c723c */ /* 0x042fe600000810a4 */
[----:B------:R-:W-:Y:S03]  /*49080*/  STL.64 [R1+0x340], R4 ;  /* 0x0003400401007387 */ /* 0x000fe60000100a00 */
[C---:B---3--:R-:W-:Y:S01]  /*49090*/  HMMA.1688.F32.TF32 R8, R16.reuse, R50, R176 ;  /* 0x000000321008723c */ /* 0x048fe200000810b0 */
        /* <DEDUP_REMOVED lines=8> */
[C---:B---3--:R-:W-:Y:S01]  /*49120*/  HMMA.1688.F32.TF32 R8, R16.reuse, R62, R188 ;  /* 0x0000003e1008723c */ /* 0x048fe200000810bc */
[----:B------:R1:W-:Y:S05]  /*49130*/  STL.64 [R1+0x318], R6 ;  /* 0x0003180601007387 */ /* 0x0003ea0000100a00 */
[----:B-1----:R-:W-:Y:S11]  /*49140*/  HMMA.1688.F32.TF32 R4, R16, R66, R192 ;  /* 0x000000421004723c */ /* 0x002ff600000810c0 */
[----:B------:R-:W-:Y:S01]  /*49150*/  STL.64 [R1+0x300], R12 ;  /* 0x0003000c01007387 */ /* 0x000fe20000100a00 */
[----:B--2---:R-:W-:-:S03]  /*49160*/  LOP3.LUT R32, R199, 0x40, RZ, 0x3c, !PT ;  /* 0x00000040c7207812 */ /* 0x004fc600078e3cff */
[----:B------:R-:W-:Y:S04]  /*49170*/  STL.64 [R1+0x308], R14 ;  /* 0x0003080e01007387 */ /* 0x000fe80000100a00 */
[----:B------:R-:W-:Y:S04]  /*49180*/  STL.64 [R1+0x2f0], R8 ;  /* 0x0002f00801007387 */ /* 0x000fe80000100a00 */
[----:B------:R-:W-:Y:S04]  /*49190*/  STL.64 [R1+0x2f8], R10 ;  /* 0x0002f80a01007387 */ /* 0x000fe80000100a00 */
[----:B------:R1:W2:Y:S04]  /*491a0*/  LDS R199, [R163+UR12+0x6780] ;  /* 0x0067800ca3c77984 */ /* 0x0002a80008000800 */
[----:B------:R-:W-:Y:S04]  /*491b0*/  LDSM.16.M88.4 R8, [R32+UR13+0x40800] ;  /* 0x0408000d2008783b */ /* 0x000fe80008000200 */
[----:B------:R-:W-:Y:S04]  /*491c0*/  STL.64 [R1+0x2a0], R4 ;  /* 0x0002a00401007387 */ /* 0x000fe80000100a00 */
[----:B------:R-:W-:Y:S01]  /*491d0*/  STL.64 [R1+0x2a8], R6 ;  /* 0x0002a80601007387 */ /* 0x000fe20000100a00 */
[----:B-1----:R-:W-:-:S03]  /*491e0*/  MOV R163, R53 ;  /* 0x0000003500a37202 */ /* 0x002fc60000000f00 */
[----:B------:R-:W-:Y:S04]  /*491f0*/  STL [R1+0x15d0], R32 ;  /* 0x0015d02001007387 */ /* 0x000fe80000100800 */
        /* <DEDUP_REMOVED lines=23> */
[----:B------:R-:W1:Y:S01]  /*49370*/  LDSM.16.M88.4 R4, [R32+UR13+0x40000] ;  /* 0x0400000d2004783b */ /* 0x000e620008000200 */
[----:B------:R-:W-:Y:S01]  /*49380*/  MOV R171, R44 ;  /* 0x0000002c00ab7202 */ /* 0x000fe20000000f00 */
[----:B------:R-:W-:Y:S01]  /*49390*/  IMAD.MOV.U32 R164, RZ, RZ, R61 ;  /* 0x000000ffffa47224 */ /* 0x000fe200078e003d */
[----:B------:R-:W-:Y:S01]  /*493a0*/  MOV R166, R57 ;  /* 0x0000003900a67202 */ /* 0x000fe20000000f00 */
[----:B------:R-:W-:Y:S01]  /*493b0*/  IMAD.MOV.U32 R165, RZ, RZ, R60 ;  /* 0x000000ffffa57224 */ /* 0x000fe200078e003c */
[----:B------:R-:W-:Y:S01]  /*493c0*/  LDSM.16.M88.4 R12, [R32+UR13+0x41000] ;  /* 0x0410000d200c783b */ /* 0x000fe20008000200 */
[----:B------:R-:W-:-:S03]  /*493d0*/  IMAD.MOV.U32 R167, RZ, RZ, R56 ;  /* 0x000000ffffa77224 */ /* 0x000fc600078e0038 */
[----:B------:R-:W4:Y:S04]  /*493e0*/  LDSM.16.M88.4 R16, [R32+UR13+0x41800] ;  /* 0x0418000d2010783b */ /* 0x000f280008000200 */
[----:B--2---:R-:W-:Y:S01]  /*493f0*/  HMMA.1688.F32.TF32 R60, R196, R62, R164 ;  /* 0x0000003ec43c723c */ /* 0x004fe200000810a4 */
[----:B------:R-:W2:Y:S04]  /*49400*/  LDSM.16.M88.4 R20, [R32+UR13+0x42000] ;  /* 0x0420000d2014783b */ /* 0x000ea80008000200 */
[----:B------:R-:W-:Y:S04]  /*49410*/  LDSM.16.M88.4 R24, [R32+UR13+0x42800] ;  /* 0x0428000d2018783b */ /* 0x000fe80008000200 */
[----:B------:R-:W2:Y:S04]  /*49420*/  LDSM.16.M88.4 R28, [R32+UR13+0x43000] ;  /* 0x0430000d201c783b */ /* 0x000ea80008000200 */
[----:B------:R-:W-:Y:S04]  /*49430*/  LDS R192, [R252+UR12+0x8100] ;  /* 0x0081000cfcc07984 */ /* 0x000fe80008000800 */
[----:B------:R-:W-:Y:S04]  /*49440*/  LDS R194, [R252+UR12+0xa100] ;  /* 0x00a1000cfcc27984 */ /* 0x000fe80008000800 */
[----:B-1----:R-:W-:Y:S04]  /*49450*/  STL [R1+0x52d4], R6 ;  /* 0x0052d40601007387 */ /* 0x002fe80000100800 */
[----:B------:R-:W-:Y:S04]  /*49460*/  STL [R1+0x52d0], R7 ;  /* 0x0052d00701007387 */ /* 0x000fe80000100800 */
[----:B------:R1:W-:Y:S04]  /*49470*/  STL [R1+0x52dc], R10 ;  /* 0x0052dc0a01007387 */ /* 0x0003e80000100800 */
[----:B------:R2:W-:Y:S01]  /*49480*/  STL [R1+0x52d8], R11 ;  /* 0x0052d80b01007387 */ /* 0x0005e20000100800 */
[----:B---3--:R-:W-:-:S02]  /*49490*/  IMAD.MOV.U32 R170, RZ, RZ, R48 ;  /* 0x000000ffffaa7224 */ /* 0x008fc400078e0030 */
[----:B----4-:R-:W-:Y:S01]  /*494a0*/  IMAD.MOV.U32 R169, RZ, RZ, R49 ;  /* 0x000000ffffa97224 */ /* 0x010fe200078e0031 */
[----:B------:R-:W-:Y:S01]  /*494b0*/  MOV R168, R52 ;  /* 0x0000003400a87202 */ /* 0x000fe20000000f00 */
[----:B------:R-:W-:Y:S01]  /*494c0*/  IMAD.MOV.U32 R175, RZ, RZ, R53 ;  /* 0x000000ffffaf7224 */ /* 0x000fe200078e0035 */
[C---:B------:R-:W-:Y:S06]  /*494d0*/  HMMA.1688.F32.TF32 R84, R196.reuse, R38, R84 ;  /* 0x00000026c454723c */ /* 0x040fec0000081054 */
[C---:B------:R-:W-:Y:S06]  /*494e0*/  HMMA.1688.F32.TF32 R44, R196.reuse, R46, R76 ;  /* 0x0000002ec42c723c */ /* 0x040fec000008104c */
[C---:B------:R-:W-:Y:S01]  /*494f0*/  HMMA.1688.F32.TF32 R80, R196.reuse, R42, R80 ;  /* 0x0000002ac450723c */ /* 0x040fe20000081050 */
[----:B------:R-:W-:Y:S01]  /*49500*/  MOV R164, R218 ;  /* 0x000000da00a47202 */ /* 0x000fe20000000f00 */
[----:B------:R-:W-:Y:S01]  /*49510*/  IMAD.MOV.U32 R165, RZ, RZ, R219 ;  /* 0x000000ffffa57224 */ /* 0x000fe200078e00db */
[----:B------:R-:W-:Y:S01]  /*49520*/  MOV R167, R213 ;  /* 0x000000d500a77202 */ /* 0x000fe20000000f00 */
[----:B------:R-:W-:Y:S01]  /*49530*/  IMAD.MOV.U32 R166, RZ, RZ, R212 ;  /* 0x000000ffffa67224 */ /* 0x000fe200078e00d4 */
[----:B------:R-:W3:Y:S01]  /*49540*/  LDSM.16.M88.4 R32, [R32+UR13+0x43800] ;  /* 0x0438000d2020783b */ /* 0x000ee20008000200 */
[C---:B------:R-:W-:Y:S06]  /*49550*/  HMMA.1688.F32.TF32 R48, R196.reuse, R50, R72 ;  /* 0x00000032c430723c */ /* 0x040fec0000081048 */
[C---:B------:R-:W-:Y:S06]  /*49560*/  HMMA.1688.F32.TF32 R52, R196.reuse, R54, R172 ;  /* 0x00000036c434723c */ /* 0x040fec00000810ac */
[C---:B------:R-:W-:Y:S01]  /*49570*/  HMMA.1688.F32.TF32 R56, R196.reuse, R58, R168 ;  /* 0x0000003ac438723c */ /* 0x040fe200000810a8 */
[----:B------:R4:W-:Y:S04]  /*49580*/  STL.64 [R1+0x12e0], R84 ;  /* 0x0012e05401007387 */ /* 0x0009e80000100a00 */
[----:B------:R4:W-:Y:S04]  /*49590*/  STL.64 [R1+0x12e8], R86 ;  /* 0x0012e85601007387 */ /* 0x0009e80000100a00 */
[----:B------:R-:W-:Y:S04]  /*495a0*/  STL.64 [R1+0x52e8], R46 ;  /* 0x0052e82e01007387 */ /* 0x000fe80000100a00 */
[----:B------:R-:W-:Y:S04]  /*495b0*/  STL.64 [R1+0x52e0], R44 ;  /* 0x0052e02c01007387 */ /* 0x000fe80000100a00 */
[----:B------:R-:W-:Y:S04]  /*495c0*/  STL.64 [R1+0x52f8], R50 ;  /* 0x0052f83201007387 */ /* 0x000fe80000100a00 */
[----:B------:R-:W-:Y:S04]  /*495d0*/  STL.64 [R1+0x52f0], R48 ;  /* 0x0052f03001007387 */ /* 0x000fe80000100a00 */
[----:B------:R-:W-:Y:S01]  /*495e0*/  STL.64 [R1+0x5308], R54 ;  /* 0x0053083601007387 */ /* 0x000fe20000100a00 */
[----:B------:R-:W-:Y:S03]  /*495f0*/  HMMA.1688.F32.TF32 R196, R196, R66, R160 ;  /* 0x00000042c4c4723c */ /* 0x000fe600000810a0 */
[----:B------:R-:W-:Y:S04]  /*49600*/  STL.64 [R1+0x5300], R52 ;  /* 0x0053003401007387 */ /* 0x000fe80000100a00 */
[----:B------:R-:W-:Y:S01]  /*49610*/  STL.64 [R1+0x5318], R58 ;  /* 0x0053183a01007387 */ /* 0x000fe20000100a00 */
[----:B------:R-:W-:-:S03]  /*49620*/  IMAD.MOV.U32 R160, RZ, RZ, R211 ;  /* 0x000000ffffa07224 */ /* 0x000fc600078e00d3 */
[----:B------:R-:W-:Y:S01]  /*49630*/  STL.64 [R1+0x5310], R56 ;  /* 0x0053103801007387 */ /* 0x000fe20000100a00 */
[----:B------:R-:W-:-:S03]  /*49640*/  MOV R161, R210 ;  /* 0x000000d200a17202 */ /* 0x000fc60000000f00 */
[----:B------:R-:W-:Y:S04]  /*49650*/  STL.64 [R1+0x5328], R62 ;  /* 0x0053283e01007387 */ /* 0x000fe80000100a00 */
[----:B------:R-:W-:Y:S04]  /*49660*/  STL.64 [R1+0x5320], R60 ;  /* 0x0053203c01007387 */ /* 0x000fe80000100a00 */
[----:B------:R-:W3:Y:S04]  /*49670*/  LDL.LU R211, [R1+0x55c8] ;  /* 0x0055c80001d37983 */ /* 0x000ee80000300800 */
[----:B------:R-:W3:Y:S01]  /*49680*/  LDL.LU R210, [R1+0x55c4] ;  /* 0x0055c40001d27983 */ /* 0x000ee20000300800 */
[----:B------:R-:W-:-:S02]  /*49690*/  IMAD.MOV.U32 R162, RZ, RZ, R216 ;  /* 0x000000ffffa27224 */ /* 0x000fc400078e00d8 */
[----:B------:R-:W-:Y:S01]  /*496a0*/  IMAD.MOV.U32 R163, RZ, RZ, R217 ;  /* 0x000000ffffa37224 */ /* 0x000fe200078e00d9 */
[----:B------:R-:W3:Y:S04]  /*496b0*/  LDL.LU R216, [R1+0x55c0] ;  /* 0x0055c00001d87983 */ /* 0x000ee80000300800 */
[----:B------:R-:W3:Y:S01]  /*496c0*/  LDL.LU R217, [R1+0x55bc] ;  /* 0x0055bc0001d97983 */ /* 0x000ee20000300800 */
[----:B------:R-:W-:-:S03]  /*496d0*/  IMAD.MOV.U32 R172, RZ, RZ, R214 ;  /* 0x000000ffffac7224 */ /* 0x000fc600078e00d6 */
[----:B------:R-:W3:Y:S01]  /*496e0*/  LDL.LU R218, [R1+0x55b8] ;  /* 0x0055b80001da7983 */ /* 0x000ee20000300800 */
[----:B------:R-:W-:-:S03]  /*496f0*/  IMAD.MOV.U32 R173, RZ, RZ, R215 ;  /* 0x000000ffffad7224 */ /* 0x000fc600078e00d7 */
[----:B------:R-:W3:Y:S01]  /*49700*/  LDL.LU R219, [R1+0x55b4] ;  /* 0x0055b40001db7983 */ /* 0x000ee20000300800 */
[----:B------:R-:W-:-:S03]  /*49710*/  MOV R174, R208 ;  /* 0x000000d000ae7202 */ /* 0x000fc60000000f00 */
[----:B------:R-:W3:Y:S01]  /*49720*/  LDL.LU R212, [R1+0x55b0] ;  /* 0x0055b00001d47983 */ /* 0x000ee20000300800 */
[----:B------:R-:W-:-:S03]  /*49730*/  IMAD.MOV.U32 R175, RZ, RZ, R209 ;  /* 0x000000ffffaf7224 */ /* 0x000fc600078e00d1 */
[----:B------:R-:W3:Y:S04]  /*49740*/  LDL.LU R213, [R1+0x55ac] ;  /* 0x0055ac0001d57983 */ /* 0x000ee80000300800 */
[----:B------:R-:W3:Y:S04]  /*49750*/  LDL.LU R214, [R1+0x55a8] ;  /* 0x0055a80001d67983 */ /* 0x000ee80000300800 */
[----:B------:R-:W3:Y:S04]  /*49760*/  LDL.LU R215, [R1+0x55a4] ;  /* 0x0055a40001d77983 */ /* 0x000ee80000300800 */
[----:B------:R-:W3:Y:S01]  /*49770*/  LDL.LU R208, [R1+0x55a0] ;  /* 0x0055a00001d07983 */ /* 0x000ee20000300800 */
[----:B-1----:R-:W-:-:S03]  /*49780*/  IMAD.MOV.U32 R10, RZ, RZ, R80 ;  /* 0x000000ffff0a7224 */ /* 0x002fc600078e0050 */
[----:B------:R-:W3:Y:S01]  /*49790*/  LDL.LU R209, [R1+0x559c] ;  /* 0x00559c0001d17983 */ /* 0x000ee20000300800 */
[----:B--2---:R-:W-:-:S03]  /*497a0*/  IMAD.MOV.U32 R11, RZ, RZ, R81 ;  /* 0x000000ffff0b7224 */ /* 0x004fc600078e0051 */
[----:B----4-:R-:W2:Y:S01]  /*497b0*/  LDL.LU R84, [R1+0x12c0] ;  /* 0x0012c00001547983 */ /* 0x010ea20000300800 */
[----:B------:R-:W-:-:S03]  /*497c0*/  MOV R6, R82 ;  /* 0x0000005200067202 */ /* 0x000fc60000000f00 */
[----:B------:R-:W2:Y:S01]  /*497d0*/  LDL.LU R85, [R1+0x12c4] ;  /* 0x0012c40001557983 */ /* 0x000ea20000300800 */
[----:B------:R-:W-:-:S03]  /*497e0*/  IMAD.MOV.U32 R7, RZ, RZ, R83 ;  /* 0x000000ffff077224 */ /* 0x000fc600078e0053 */
[----:B------:R-:W2:Y:S01]  /*497f0*/  LDL.LU R86, [R1+0x12c8] ;  /* 0x0012c80001567983 */ /* 0x000ea20000300800 */
[----:B------:R-:W-:-:S03]  /*49800*/  IMAD.MOV.U32 R82, RZ, RZ, R204 ;  /* 0x000000ffff527224 */ /* 0x000fc600078e00cc */
[----:B------:R-:W2:Y:S01]  /*49810*/  LDL.LU R87, [R1+0x12cc] ;  /* 0x0012cc0001577983 */ /* 0x000ea20000300800 */
[----:B------:R-:W-:Y:S01]  /*49820*/  IMAD.MOV.U32 R83, RZ, RZ, R205 ;  /* 0x000000ffff537224 */ /* 0x000fe200078e00cd */
[----:B------:R-:W-:Y:S01]  /*49830*/  MOV R76, R206 ;  /* 0x000000ce004c7202 */ /* 0x000fe20000000f00 */
[----:B------:R-:W-:Y:S01]  /*49840*/  IMAD.MOV.U32 R77, RZ, RZ, R200 ;  /* 0x000000ffff4d7224 */ /* 0x000fe200078e00c8 */
[----:B------:R-:W-:Y:S01]  /*49850*/  MOV R79, R202 ;  /* 0x000000ca004f7202 */ /* 0x000fe20000000f00 */
[----:B------:R-:W-:Y:S02]  /*49860*/  IMAD.MOV.U32 R78, RZ, RZ, R201 ;  /* 0x000000ffff4e7224 */ /* 0x000fe400078e00c9 */
[----:B------:R-:W-:Y:S02]  /*49870*/  IMAD.MOV.U32 R72, RZ, RZ, R203 ;  /* 0x000000ffff487224 */ /* 0x000fe400078e00cb */
[----:B------:R-:W-:Y:S01]  /*49880*/  IMAD.MOV.U32 R73, RZ, RZ, R207 ;  /* 0x000000ffff497224 */ /* 0x000fe200078e00cf */
[----:B---3--:R-:W-:Y:S01]  /*49890*/  MOV R81, R211 ;  /* 0x000000d300517202 */ /* 0x008fe20000000f00 */
[----:B------:R-:W-:-:S02]  /*498a0*/  IMAD.MOV.U32 R80, RZ, RZ, R210 ;  /* 0x000000ffff507224 */ /* 0x000fc400078e00d2 */
        /* <DEDUP_REMOVED lines=10> */
[----:B------:R-:W-:Y:S01]  /*49950*/  HMMA.1688.F32.TF32 R212, R68, R16, R212 ;  /* 0x0000001044d4723c */ /* 0x000fe200000810d4 */
[----:B------:R-:W-:Y:S01]  /*49960*/  MOV R74, R65 ;  /* 0x00000041004a7202 */ /* 0x000fe20000000f00 */
[----:B------:R-:W-:-:S02]  /*49970*/  IMAD.MOV.U32 R75, RZ, RZ, R64 ;  /* 0x000000ffff4b7224 */ /* 0x000fc400078e0040 */
[----:B------:R-:W-:Y:S02]  /*49980*/  IMAD.MOV.U32 R170, RZ, RZ, R37 ;  /* 0x000000ffffaa7224 */ /* 0x000fe400078e0025 */
[----:B------:R-:W-:Y:S01]  /*49990*/  HMMA.1688.F32.TF32 R216, R68, R20, R216 ;  /* 0x0000001444d8723c */ /* 0x000fe200000810d8 */
[----:B------:R-:W-:Y:S01]  /*499a0*/  IMAD.MOV.U32 R171, RZ, RZ, R36 ;  /* 0x000000ffffab7224 */ /* 0x000fe200078e0024 */
[----:B------:R-:W-:Y:S01]  /*499b0*/  MOV R169, R40 ;  /* 0x0000002800a97202 */ /* 0x000fe20000000f00 */
[----:B------:R-:W-:-:S03]  /*499c0*/  IMAD.MOV.U32 R168, RZ, RZ, R41 ;  /* 0x000000ffffa87224 */ /* 0x000fc600078e0029 */
[C---:B------:R-:W-:Y:S06]  /*499d0*/  HMMA.1688.F32.TF32 R40, R68.reuse, R28, R80 ;  /* 0x0000001c4428723c */ /* 0x040fec0000081050 */
[C---:B--2---:R-:W-:Y:S06]  /*499e0*/  HMMA.1688.F32.TF32 R36, R68.reuse, R24, R84 ;  /* 0x000000184424723c */ /* 0x044fec0000081054 */
[----:B------:R-:W-:Y:S01]  /*499f0*/  HMMA.1688.F32.TF32 R64, R68, R32, R76 ;  /* 0x000000204440723c */ /* 0x000fe2000008104c */
[----:B------:R-:W-:Y:S05]  /*49a00*/  STL.64 [R1+0x5338], R198 ;  /* 0x005338c601007387 */ /* 0x000fea0000100a00 */
[C---:B------:R-:W-:Y:S01]  /*49a10*/  HMMA.1688.F32.TF32 R76, R96.reuse, R12, R168 ;  /* 0x0000000c604c723c */ /* 0x040fe200000810a8 */
[----:B------:R-:W-:Y:S05]  /*49a20*/  STL.64 [R1+0x5330], R196 ;  /* 0x005330c401007387 */ /* 0x000fea0000100a00 */
[----:B------:R-:W-:Y:S06]  /*49a30*/  HMMA.1688.F32.TF32 R80, R96, R16, R164 ;  /* 0x000000106050723c */ /* 0x000fec00000810a4 */
[C---:B---3--:R-:W-:Y:S06]  /*49a40*/  HMMA.1688.F32.TF32 R208, R68.reuse, R12, R208 ;  /* 0x0000000c44d0723c */ /* 0x048fec00000810d0 */
[C---:B----4-:R-:W-:Y:S06]  /*49a50*/  HMMA.1688.F32.TF32 R200, R68.reuse, R4, R200 ;  /* 0x0000000444c8723c */ /* 0x050fec00000810c8 */
[----:B------:R-:W-:Y:S06]  /*49a60*/  HMMA.1688.F32.TF32 R204, R68, R8, R204 ;  /* 0x0000000844cc723c */ /* 0x000fec00000810cc */
[C---:B------:R-:W-:Y:S06]  /*49a70*/  HMMA.1688.F32.TF32 R68, R96.reuse, R4, R72 ;  /* 0x000000046044723c */ /* 0x040fec0000081048 */
[C---:B------:R-:W-:Y:S05]  /*49a80*/  HMMA.1688.F32.TF32 R72, R96.reuse, R8, R172 ;  /* 0x000000086048723c */ /* 0x040fea00000810ac */
        /* <DEDUP_REMOVED lines=60> */
[----:B------:R-:W-:Y:S03]  /*49e50*/  HMMA.1688.F32.TF32 R84, R96, R20, R160 ;  /* 0x000000146054723c */ /* 0x000fe600000810a0 */
[----:B------:R-:W4:Y:S04]  /*49e60*/  LDL.LU R160, [R1+0xfb0] ;  /* 0x000fb00001a07983 */ /* 0x000f280000300800 */
[----:B------:R-:W4:Y:S04]  /*49e70*/  LDL.LU R161, [R1+0xfb4] ;  /* 0x000fb40001a17983 */ /* 0x000f280000300800 */
[----:B------:R-:W4:Y:S04]  /*49e80*/  LDL.LU R162, [R1+0xfb8] ;  /* 0x000fb80001a27983 */ /* 0x000f280000300800 */
[----:B------:R-:W4:Y:S08]  /*49e90*/  LDL.LU R163, [R1+0xfbc] ;  /* 0x000fbc0001a37983 */ /* 0x000f300000300800 */
[----:B------:R-:W-:Y:S04]  /*49ea0*/  STL.64 [R1+0x5408], R86 ;  /* 0x0054085601007387 */ /* 0x000fe80000100a00 */
[----:B------:R-:W-:Y:S01]  /*49eb0*/  STL.64 [R1+0x5400], R84 ;  /* 0x0054005401007387 */ /* 0x000fe20000100a00 */
[----:B--2---:R-:W-:Y:S06]  /*49ec0*/  HMMA.1688.F32.TF32 R108, R128, R12, R108 ;  /* 0x0000000c806c723c */ /* 0x004fec000008106c */
[C---:B---3--:R-:W-:Y:S06]  /*49ed0*/  HMMA.1688.F32.TF32 R92, R96.reuse, R28, R92 ;  /* 0x0000001c605c723c */ /* 0x048fec000008105c */
[C---:B----4-:R-:W-:Y:S06]  /*49ee0*/  HMMA.1688.F32.TF32 R88, R96.reuse, R24, R88 ;  /* 0x000000186058723c */ /* 0x050fec0000081058 */
[----:B------:R-:W-:Y:S06]  /*49ef0*/  HMMA.1688.F32.TF32 R96, R96, R32, R112 ;  /* 0x000000206060723c */ /* 0x000fec0000081070 */
[C---:B------:R-:W-:Y:S11]  /*49f00*/  HMMA.1688.F32.TF32 R100, R128.reuse, R4, R100 ;  /* 0x000000048064723c */ /* 0x040ff60000081064 */
[----:B------:R-:W-:Y:S01]  /*49f10*/  STL.64 [R1+0x5418], R90 ;  /* 0x0054185a01007387 */ /* 0x000fe20000100a00 */
[C---:B------:R-:W-:Y:S03]  /*49f20*/  HMMA.1688.F32.TF32 R104, R128.reuse, R8, R104 ;  /* 0x000000088068723c */ /* 0x040fe60000081068 */
[----:B------:R-:W-:Y:S03]  /*49f30*/  STL.64 [R1+0x5410], R88 ;  /* 0x0054105801007387 */ /* 0x000fe60000100a00 */
[C---:B------:R-:W-:Y:S01]  /*49f40*/  HMMA.1688.F32.TF32 R112, R128.reuse, R16, R172 ;  /* 0x000000108070723c */ /* 0x040fe200000810ac */
[----:B------:R-:W-:Y:S05]  /*49f50*/  STL.64 [R1+0x5428], R94 ;  /* 0x0054285e01007387 */ /* 0x000fea0000100a00 */
        /* <DEDUP_REMOVED lines=18> */
[----:B------:R-:W3:Y:S04]  /*4a080*/  LDL.LU R223, [R1+0x556c] ;  /* 0x00556c0001df7983 */ /* 0x000ee80000300800 */
[----:B------:R-:W4:Y:S04]  /*4a090*/  LDL.LU R220, [R1+0x5568] ;  /* 0x0055680001dc7983 */ /* 0x000f280000300800 */
[----:B------:R-:W4:Y:S04]  /*4a0a0*/  LDL.LU R221, [R1+0x5564] ;  /* 0x0055640001dd7983 */ /* 0x000f280000300800 */
[----:B------:R-:W4:Y:S04]  /*4a0b0*/  LDL.LU R248, [R1+0x1250] ;  /* 0x0012500001f87983 */ /* 0x000f280000300800 */
[----:B------:R-:W4:Y:S04]  /*4a0c0*/  LDL.LU R249, [R1+0x1254] ;  /* 0x0012540001f97983 */ /* 0x000f280000300800 */
[----:B------:R-:W4:Y:S04]  /*4a0d0*/  LDL.LU R250, [R1+0x1258] ;  /* 0x0012580001fa7983 */ /* 0x000f280000300800 */
[----:B------:R-:W4:Y:S01]  /*4a0e0*/  LDL.LU R251, [R1+0x125c] ;  /* 0x00125c0001fb7983 */ /* 0x000f220000300800 */
[----:B--2---:R-:W-:Y:S01]  /*4a0f0*/  IMAD.MOV.U32 R231, RZ, RZ, R222 ;  /* 0x000000ffffe77224 */ /* 0x004fe200078e00de */
[----:B---3--:R-:W-:Y:S01]  /*4a100*/  MOV R230, R223 ;  /* 0x000000df00e67202 */ /* 0x008fe20000000f00 */
[----:B----4-:R-:W-:-:S02]  /*4a110*/  IMAD.MOV.U32 R228, RZ, RZ, R220 ;  /* 0x000000ffffe47224 */ /* 0x010fc400078e00dc */
[----:B------:R-:W2:Y:S01]  /*4a120*/  LDL.LU R220, [R1+0x5560] ;  /* 0x0055600001dc7983 */ /* 0x000ea20000300800 */
[----:B------:R-:W-:-:S03]  /*4a130*/  IMAD.MOV.U32 R229, RZ, RZ, R221 ;  /* 0x000000ffffe57224 */ /* 0x000fc600078e00dd */
[----:B------:R-:W3:Y:S04]  /*4a140*/  LDL.LU R221, [R1+0x555c] ;  /* 0x00555c0001dd7983 */ /* 0x000ee80000300800 */
[----:B------:R-:W4:Y:S04]  /*4a150*/  LDL.LU R223, [R1+0x5558] ;  /* 0x0055580001df7983 */ /* 0x000f280000300800 */
[----:B------:R-:W4:Y:S04]  /*4a160*/  LDL.LU R222, [R1+0x5554] ;  /* 0x0055540001de7983 */ /* 0x000f280000300800 */
[----:B------:R-:W4:Y:S04]  /*4a170*/  LDL.LU R172, [R1+0x1270] ;  /* 0x0012700001ac7983 */ /* 0x000f280000300800 */
[----:B------:R-:W4:Y:S04]  /*4a180*/  LDL.LU R173, [R1+0x1274] ;  /* 0x0012740001ad7983 */ /* 0x000f280000300800 */
[----:B------:R-:W4:Y:S04]  /*4a190*/  LDL.LU R174, [R1+0x1278] ;  /* 0x0012780001ae7983 */ /* 0x000f280000300800 */
[----:B------:R-:W4:Y:S01]  /*4a1a0*/  LDL.LU R175, [R1+0x127c] ;  /* 0x00127c0001af7983 */ /* 0x000f220000300800 */
[----:B--2---:R-:W-:-:S02]  /*4a1b0*/  IMAD.MOV.U32 R171, RZ, RZ, R220 ;  /* 0x000000ffffab7224 */ /* 0x004fc400078e00dc */
[----:B---3--:R-:W-:Y:S02]  /*4a1c0*/  IMAD.MOV.U32 R170, RZ, RZ, R221 ;  /* 0x000000ffffaa7224 */ /* 0x008fe400078e00dd */
[----:B----4-:R-:W-:Y:S02]  /*4a1d0*/  IMAD.MOV.U32 R168, RZ, RZ, R223 ;  /* 0x000000ffffa87224 */ /* 0x010fe400078e00df */
[----:B------:R-:W2:Y:S01]  /*4a1e0*/  LDL.LU R223, [R1+0x5550] ;  /* 0x0055500001df7983 */ /* 0x000ea20000300800 */
[----:B------:R-:W-:-:S03]  /*4a1f0*/  MOV R169, R222 ;  /* 0x000000de00a97202 */ /* 0x000fc60000000f00 */
[----:B------:R-:W3:Y:S04]  /*4a200*/  LDL.LU R222, [R1+0x554c] ;  /* 0x00554c0001de7983 */ /* 0x000ee80000300800 */
[----:B------:R-:W4:Y:S04]  /*4a210*/  LDL.LU R221, [R1+0x5548] ;  /* 0x0055480001dd7983 */ /* 0x000f280000300800 */
[----:B------:R-:W2:Y:S04]  /*4a220*/  LDL.LU R220, [R1+0x5544] ;  /* 0x0055440001dc7983 */ /* 0x000ea80000300800 */
[----:B------:R-:W3:Y:S04]  /*4a230*/  LDL.LU R156, [R1+0x14e0] ;  /* 0x0014e000019c7983 */ /* 0x000ee80000300800 */
[----:B------:R-:W3:Y:S04]  /*4a240*/  LDL.LU R157, [R1+0x14e4] ;  /* 0x0014e400019d7983 */ /* 0x000ee80000300800 */
[----:B------:R-:W3:Y:S04]  /*4a250*/  LDL.LU R158, [R1+0x14e8] ;  /* 0x0014e800019e7983 */ /* 0x000ee80000300800 */
[----:B------:R-:W3:Y:S04]  /*4a260*/  LDL.LU R159, [R1+0x14ec] ;  /* 0x0014ec00019f7983 */ /* 0x000ee80000300800 */
[----:B------:R-:W3:Y:S04]  /*4a270*/  LDL.LU R152, [R1+0x14f0] ;  /* 0x0014f00001987983 */ /* 0x000ee80000300800 */
[----:B------:R-:W3:Y:S04]  /*4a280*/  LDL.LU R153, [R1+0x14f4] ;  /* 0x0014f40001997983 */ /* 0x000ee80000300800 */
[----:B------:R-:W3:Y:S01]  /*4a290*/  LDL.LU R154, [R1+0x14f8] ;  /* 0x0014f800019a7983 */ /* 0x000ee20000300800 */
[----:B--2---:R-:W-:-:S03]  /*4a2a0*/  MOV R155, R220 ;  /* 0x000000dc009b7202 */ /* 0x004fc60000000f00 */
        /* <DEDUP_REMOVED lines=23> */
[----:B--2---:R-:W-:-:S03]  /*4a420*/  IMAD.MOV.U32 R147, RZ, RZ, R220 ;  /* 0x000000ffff937224 */ /* 0x004fc600078e00dc */
[----:B------:R-:W2:Y:S04]  /*4a430*/  LDL.LU R220, [R1+0x553c] ;  /* 0x00553c0001dc7983 */ /* 0x000ea80000300800 */
[----:B------:R-:W2:Y:S04]  /*4a440*/  LDL.LU R221, [R1+0x5538] ;  /* 0x0055380001dd7983 */ /* 0x000ea80000300800 */
[----:B------:R-:W2:Y:S04]  /*4a450*/  LDL.LU R222, [R1+0x5534] ;  /* 0x0055340001de7983 */ /* 0x000ea80000300800 */
[----:B------:R-:W2:Y:S04]  /*4a460*/  LDL.LU R223, [R1+0x5530] ;  /* 0x0055300001df7983 */ /* 0x000ea80000300800 */
[----:B------:R-:W3:Y:S04]  /*4a470*/  LDL.LU R239, [R1+0x12ac] ;  /* 0x0012ac0001ef7983 */ /* 0x000ee80000300800 */
[----:B------:R-:W2:Y:S01]  /*4a480*/  LDL.LU R164, [R1+0x1290] ;  /* 0x0012900001a47983 */ /* 0x000ea20000300800 */
[----:B-1----:R-:W-:-:S03]  /*4a490*/  LOP3.LUT R201, R252, 0x40, RZ, 0x3c, !PT ;  /* 0x00000040fcc97812 */ /* 0x002fc600078e3cff */
[----:B------:R-:W2:Y:S01]  /*4a4a0*/  LDL.LU R165, [R1+0x1294] ;  /* 0x0012940001a57983 */ /* 0x000ea20000300800 */
[----:B------:R-:W-:-:S03]  /*4a4b0*/  LOP3.LUT R202, R252, 0x60, RZ, 0x3c, !PT ;  /* 0x00000060fcca7812 */ /* 0x000fc600078e3cff */
[----:B------:R-:W2:Y:S04]  /*4a4c0*/  LDL.LU R166, [R1+0x1298] ;  /* 0x0012980001a67983 */ /* 0x000ea80000300800 */
[----:B------:R-:W2:Y:S04]  /*4a4d0*/  LDL.LU R167, [R1+0x129c] ;  /* 0x00129c0001a77983 */ /* 0x000ea80000300800 */
[----:B------:R-:W2:Y:S01]  /*4a4e0*/  LDL.LU R244, [R1+0x1230] ;  /* 0x0012300001f47983 */ /* 0x000ea20000300800 */
[----:B------:R-:W-:Y:S03]  /*4a4f0*/  HMMA.1688.F32.TF32 R124, R128, R28, R160 ;  /* 0x0000001c807c723c */ /* 0x000fe600000810a0 */
[----:B------:R-:W2:Y:S04]  /*4a500*/  LDL.LU R245, [R1+0x1234] ;  /* 0x0012340001f57983 */ /* 0x000ea80000300800 */
[----:B------:R-:W2:Y:S04]  /*4a510*/  LDL.LU R246, [R1+0x1238] ;  /* 0x0012380001f67983 */ /* 0x000ea80000300800 */
[----:B------:R-:W2:Y:S04]  /*4a520*/  LDL.LU R247, [R1+0x123c] ;  /* 0x00123c0001f77983 */ /* 0x000ea80000300800 */
[----:B------:R-:W-:Y:S04]  /*4a530*/  LDS R160, [R201+UR12+0x8080] ;  /* 0x0080800cc9a07984 */ /* 0x000fe80008000800 */
[----:B------:R-:W-:Y:S04]  /*4a540*/  LDS R162, [R201+UR12+0xa080] ;  /* 0x00a0800cc9a27984 */ /* 0x000fe80008000800 */
[----:B------:R-:W-:Y:S04]  /*4a550*/  LDS R161, [R202+UR12+0x8080] ;  /* 0x0080800ccaa17984 */ /* 0x000fe80008000800 */
[----:B------:R-:W1:Y:S02]  /*4a560*/  LDS R163, [R202+UR12+0xa080] ;  /* 0x00a0800ccaa37984 */ /* 0x000e640008000800 */
[C---:B-1----:R-:W-:Y:S06]  /*4a570*/  HMMA.1688.F32.TF32 R132, R160.reuse, R4, R132 ;  /* 0x00000004a084723c */ /* 0x042fec0000081084 */
[C---:B------:R-:W-:Y:S06]  /*4a580*/  HMMA.1688.F32.TF32 R136, R160.reuse, R8, R136 ;  /* 0x00000008a088723c */ /* 0x040fec0000081088 */
[C---:B------:R-:W-:Y:S06]  /*4a590*/  HMMA.1688.F32.TF32 R140, R160.reuse, R12, R140 ;  /* 0x0000000ca08c723c */ /* 0x040fec000008108c */
[C---:B----4-:R-:W-:Y:S06]  /*4a5a0*/  HMMA.1688.F32.TF32 R144, R160.reuse, R16, R144 ;  /* 0x00000010a090723c */ /* 0x050fec0000081090 */
[C---:B------:R-:W-:Y:S06]  /*4a5b0*/  HMMA.1688.F32.TF32 R148, R160.reuse, R20, R148 ;  /* 0x00000014a094723c */ /* 0x040fec0000081094 */
[C---:B------:R-:W-:Y:S06]  /*4a5c0*/  HMMA.1688.F32.TF32 R152, R160.reuse, R24, R152 ;  /* 0x00000018a098723c */ /* 0x040fec0000081098 */
[C---:B------:R-:W-:Y:S06]  /*4a5d0*/  HMMA.1688.F32.TF32 R156, R160.reuse, R28, R156 ;  /* 0x0000001ca09c723c */ /* 0x040fec000008109c */
[----:B---3--:R-:W-:Y:S01]  /*4a5e0*/  HMMA.1688.F32.TF32 R160, R160, R32, R236 ;  /* 0x00000020a0a0723c */ /* 0x008fe200000810ec */
[----:B------:R-:W3:Y:S04]  /*4a5f0*/  LDL.LU R236, [R1+0x10c0] ;  /* 0x0010c00001ec7983 */ /* 0x000ee80000300800 */
[----:B------:R-:W3:Y:S04]  /*4a600*/  LDL.LU R237, [R1+0x10c4] ;  /* 0x0010c40001ed7983 */ /* 0x000ee80000300800 */
[----:B------:R-:W3:Y:S04]  /*4a610*/  LDL.LU R238, [R1+0x10c8] ;  /* 0x0010c80001ee7983 */ /* 0x000ee80000300800 */
[----:B------:R-:W3:Y:S01]  /*4a620*/  LDL.LU R239, [R1+0x10cc] ;  /* 0x0010cc0001ef7983 */ /* 0x000ee20000300800 */
[----:B------:R-:W-:-:S03]  /*4a630*/  LOP3.LUT R203, R252, 0x20, RZ, 0x3c, !PT ;  /* 0x00000020fccb7812 */ /* 0x000fc600078e3cff */
[----:B------:R-:W4:Y:S04]  /*4a640*/  LDL.LU R232, [R1+0x1080] ;  /* 0x0010800001e87983 */ /* 0x000f280000300800 */
[----:B------:R-:W-:Y:S04]  /*4a650*/  LDS R193, [R203+UR12+0x8100] ;  /* 0x0081000ccbc17984 */ /* 0x000fe80008000800 */
[----:B------:R-:W2:Y:S04]  /*4a660*/  LDS R195, [R203+UR12+0xa100] ;  /* 0x00a1000ccbc37984 */ /* 0x000ea80008000800 */
        /* <DEDUP_REMOVED lines=15> */
[C---:B--2---:R-:W-:Y:S03]  /*4a760*/  HMMA.1688.F32.TF32 R188, R192.reuse, R28, R244 ;  /* 0x0000001cc0bc723c */ /* 0x044fe600000810f4 */
[----:B------:R-:W-:Y:S03]  /*4a770*/  LDS R225, [R203+UR12+0x8180] ;  /* 0x0081800ccbe17984 */ /* 0x000fe60008000800 */
[C---:B------:R-:W-:Y:S01]  /*4a780*/  HMMA.1688.F32.TF32 R184, R192.reuse, R24, R240 ;  /* 0x00000018c0b8723c */ /* 0x040fe200000810f0 */
[----:B------:R-:W2:Y:S04]  /*4a790*/  LDL.LU R240, [R1+0x5a0] ;  /* 0x0005a00001f07983 */ /* 0x000ea80000300800 */
[----:B------:R-:W2:Y:S04]  /*4a7a0*/  LDL.LU R241, [R1+0x5a4] ;  /* 0x0005a40001f17983 */ /* 0x000ea80000300800 */
[----:B------:R-:W2:Y:S04]  /*4a7b0*/  LDL.LU R242, [R1+0x5a8] ;  /* 0x0005a80001f27983 */ /* 0x000ea80000300800 */
[----:B------:R-:W2:Y:S01]  /*4a7c0*/  LDL.LU R243, [R1+0x5ac] ;  /* 0x0005ac0001f37983 */ /* 0x000ea20000300800 */
[C---:B------:R-:W-:Y:S03]  /*4a7d0*/  HMMA.1688.F32.TF32 R176, R192.reuse, R16, R228 ;  /* 0x00000010c0b0723c */ /* 0x040fe600000810e4 */
        /* <DEDUP_REMOVED lines=8> */
[C---:B------:R-:W-:Y:S03]  /*4a860*/  HMMA.1688.F32.TF32 R180, R192.reuse, R20, R248 ;  /* 0x00000014c0b4723c */ /* 0x040fe600000810f8 */
[----:B------:R-:W2:Y:S04]  /*4a870*/  LDL.LU R248, [R1+0x5d0] ;  /* 0x0005d00001f87983 */ /* 0x000ea80000300800 */
[----:B------:R-:W2:Y:S01]  /*4a880*/  LDL.LU R249, [R1+0x5d4] ;  /* 0x0005d40001f97983 */ /* 0x000ea20000300800 */
[C---:B------:R-:W-:Y:S03]  /*4a890*/  HMMA.1688.F32.TF32 R164, R192.reuse, R4, R164 ;  /* 0x00000004c0a4723c */ /* 0x040fe600000810a4 */
[----:B------:R-:W2:Y:S03]  /*4a8a0*/  LDL.LU R250, [R1+0x5d8] ;  /* 0x0005d80001fa7983 */ /* 0x000ea60000300800 */
[C---:B------:R-:W-:Y:S01]  /*4a8b0*/  HMMA.1688.F32.TF32 R168, R192.reuse, R8, R168 ;  /* 0x00000008c0a8723c */ /* 0x040fe200000810a8 */
[----:B------:R-:W2:Y:S04]  /*4a8c0*/  LDL.LU R251, [R1+0x5dc] ;  /* 0x0005dc0001fb7983 */ /* 0x000ea80000300800 */
[----:B------:R-:W-:Y:S01]  /*4a8d0*/  LDS R227, [R203+UR12+0xa180] ;  /* 0x00a1800ccbe37984 */ /* 0x000fe20008000800 */
[C---:B------:R-:W-:Y:S06]  /*4a8e0*/  HMMA.1688.F32.TF32 R172, R192.reuse, R12, R172 ;  /* 0x0000000cc0ac723c */ /* 0x040fec00000810ac */
[-C--:B---3--:R-:W-:Y:S01]  /*4a8f0*/  HMMA.1688.F32.TF32 R192, R192, R32.reuse, R236 ;  /* 0x00000020c0c0723c */ /* 0x088fe200000810ec */
[----:B------:R-:W3:Y:S04]  /*4a900*/  LDL.LU R236, [R1+0x5e0] ;  /* 0x0005e00001ec7983 */ /* 0x000ee80000300800 */
[----:B------:R-:W3:Y:S04]  /*4a910*/  LDL.LU R237, [R1+0x5e4] ;  /* 0x0005e40001ed7983 */ /* 0x000ee80000300800 */
[----:B------:R-:W3:Y:S04]  /*4a920*/  LDL.LU R238, [R1+0x5e8] ;  /* 0x0005e80001ee7983 */ /* 0x000ee80000300800 */
[----:B------:R-:W3:Y:S04]  /*4a930*/  LDL.LU R239, [R1+0x5ec] ;  /* 0x0005ec0001ef7983 */ /* 0x000ee80000300800 */
[----:B------:R-:W3:Y:S04]  /*4a940*/  LDL.LU R244, [R1+0x5c0] ;  /* 0x0005c00001f47983 */ /* 0x000ee80000300800 */
[----:B------:R-:W3:Y:S04]  /*4a950*/  LDL.LU R245, [R1+0x5c4] ;  /* 0x0005c40001f57983 */ /* 0x000ee80000300800 */
[----:B------:R-:W3:Y:S04]  /*4a960*/  LDL.LU R246, [R1+0x5c8] ;  /* 0x0005c80001f67983 */ /* 0x000ee80000300800 */
[----:B------:R-:W3:Y:S01]  /*4a970*/  LDL.LU R247, [R1+0x5cc] ;  /* 0x0005cc0001f77983 */ /* 0x000ee20000300800 */
[----:B------:R-:W-:Y:S03]  /*4a980*/  HMMA.1688.F32.TF32 R128, R128, R32, R220 ;  /* 0x000000208080723c */ /* 0x000fe600000810dc */
[----:B------:R-:W-:Y:S04]  /*4a990*/  LDS R220, [R201+UR12+0x8100] ;  /* 0x0081000cc9dc7984 */ /* 0x000fe80008000800 */
[----:B------:R-:W-:Y:S04]  /*4a9a0*/  LDS R222, [R201+UR12+0xa100] ;  /* 0x00a1000cc9de7984 */ /* 0x000fe80008000800 */
[----:B------:R-:W-:Y:S04]  /*4a9b0*/  LDS R221, [R202+UR12+0x8100] ;  /* 0x0081000ccadd7984 */ /* 0x000fe80008000800 */
[----:B------:R-:W4:Y:S04]  /*4a9c0*/  LDS R223, [R202+UR12+0xa100] ;  /* 0x00a1000ccadf7984 */ /* 0x000f280008000800 */
[----:B------:R-:W-:Y:S04]  /*4a9d0*/  STL [R1+0x526c], R192 ;  /* 0x00526cc001007387 */ /* 0x000fe80000100800 */
[----:B------:R-:W-:Y:S04]  /*4a9e0*/  STL [R1+0x5258], R193 ;  /* 0x005258c101007387 */ /* 0x000fe80000100800 */
[----:B------:R-:W-:Y:S04]  /*4a9f0*/  STL [R1+0x5254], R194 ;  /* 0x005254c201007387 */ /* 0x000fe80000100800 */
[----:B------:R-:W-:Y:S01]  /*4aa00*/  STL [R1+0x5250], R195 ;  /* 0x005250c301007387 */ /* 0x000fe20000100800 */
[C---:B----4-:R-:W-:Y:S06]  /*4aa10*/  HMMA.1688.F32.TF32 R40, R220.reuse, R4, R52 ;  /* 0x00000004dc28723c */ /* 0x050fec0000081034 */
[C---:B------:R-:W-:Y:S06]  /*4aa20*/  HMMA.1688.F32.TF32 R36, R220.reuse, R8, R48 ;  /* 0x00000008dc24723c */ /* 0x040fec0000081030 */
[C---:B------:R-:W-:Y:S11]  /*4aa30*/  HMMA.1688.F32.TF32 R44, R220.reuse, R12, R44 ;  /* 0x0000000cdc2c723c */ /* 0x040ff6000008102c */
[----:B------:R-:W-:Y:S04]  /*4aa40*/  STL.64 [R1+0x560], R40 ;  /* 0x0005602801007387 */ /* 0x000fe80000100a00 */
[----:B------:R1:W-:Y:S02]  /*4aa50*/  STL.64 [R1+0x568], R42 ;  /* 0x0005682a01007387 */ /* 0x0003e40000100a00 */
[C---:B-1----:R-:W-:Y:S02]  /*4aa60*/  HMMA.1688.F32.TF32 R40, R220.reuse, R16, R232 ;  /* 0x00000010dc28723c */ /* 0x042fe400000810e8 */
[----:B------:R-:W-:Y:S04]  /*4aa70*/  STL.64 [R1+0x570], R36 ;  /* 0x0005702401007387 */ /* 0x000fe80000100a00 */
[----:B------:R2:W-:Y:S04]  /*4aa80*/  STL.64 [R1+0x578], R38 ;  /* 0x0005782601007387 */ /* 0x0005e80000100a00 */
[----:B------:R-:W-:Y:S01]  /*4aa90*/  STL.64 [R1+0x580], R44 ;  /* 0x0005802c01007387 */ /* 0x000fe20000100a00 */
[C---:B--2---:R-:W-:Y:S03]  /*4aaa0*/  HMMA.1688.F32.TF32 R36, R220.reuse, R20, R240 ;  /* 0x00000014dc24723c */ /* 0x044fe600000810f0 */
[----:B------:R-:W-:Y:S09]  /*4aab0*/  STL.64 [R1+0x588], R46 ;  /* 0x0005882e01007387 */ /* 0x000ff20000100a00 */
[----:B------:R-:W-:Y:S04]  /*4aac0*/  STL.64 [R1+0x590], R40 ;  /* 0x0005902801007387 */ /* 0x000fe80000100a00 */
[----:B------:R1:W-:Y:S04]  /*4aad0*/  STL.64 [R1+0x598], R42 ;  /* 0x0005982a01007387 */ /* 0x0003e80000100a00 */
[----:B------:R-:W2:Y:S04]  /*4aae0*/  LDL.LU R240, [R1+0x5f0] ;  /* 0x0005f00001f07983 */ /* 0x000ea80000300800 */
[----:B------:R-:W2:Y:S01]  /*4aaf0*/  LDL.LU R241, [R1+0x5f4] ;  /* 0x0005f40001f17983 */ /* 0x000ea20000300800 */
[----:B-1----:R-:W-:Y:S03]  /*4ab00*/  HMMA.1688.F32.TF32 R40, R220, R24, R228 ;  /* 0x00000018dc28723c */ /* 0x002fe600000810e4 */
[----:B------:R-:W2:Y:S04]  /*4ab10*/  LDL.LU R242, [R1+0x5f8] ;  /* 0x0005f80001f27983 */ /* 0x000ea80000300800 */
[----:B------:R-:W2:Y:S01]  /*4ab20*/  LDL.LU R243, [R1+0x5fc] ;  /* 0x0005fc0001f37983 */ /* 0x000ea20000300800 */
[----:B------:R-:W-:Y:S01]  /*4ab30*/  IMAD.MOV.U32 R192, RZ, RZ, R36 ;  /* 0x000000ffffc07224 */ /* 0x000fe200078e0024 */
[----:B------:R-:W-:Y:S01]  /*4ab40*/  MOV R188, R37 ;  /* 0x0000002500bc7202 */ /* 0x000fe20000000f00 */
[----:B------:R-:W-:-:S02]  /*4ab50*/  IMAD.MOV.U32 R189, RZ, RZ, R38 ;  /* 0x000000ffffbd7224 */ /* 0x000fc400078e0026 */
[----:B------:R-:W-:Y:S02]  /*4ab60*/  IMAD.MOV.U32 R190, RZ, RZ, R39 ;  /* 0x000000ffffbe7224 */ /* 0x000fe400078e0027 */
[----:B------:R-:W-:Y:S03]  /*4ab70*/  HMMA.1688.F32.TF32 R36, R220, R28, R248 ;  /* 0x0000001cdc24723c */ /* 0x000fe600000810f8 */
[----:B------:R-:W-:Y:S04]  /*4ab80*/  STL [R1+0x527c], R190 ;  /* 0x00527cbe01007387 */ /* 0x000fe80000100800 */
[----:B------:R-:W-:Y:S04]  /*4ab90*/  STL [R1+0x5278], R189 ;  /* 0x005278bd01007387 */ /* 0x000fe80000100800 */
[----:B------:R1:W-:Y:S04]  /*4aba0*/  STL [R1+0x5274], R188 ;  /* 0x005274bc01007387 */ /* 0x0003e80000100800 */
[----:B------:R4:W-:Y:S04]  /*4abb0*/  STL [R1+0x5270], R192 ;  /* 0x005270c001007387 */ /* 0x0009e80000100800 */
[----:B------:R-:W-:Y:S04]  /*4abc0*/  STL.64 [R1+0x5b0], R40 ;  /* 0x0005b02801007387 */ /* 0x000fe80000100a00 */
[----:B------:R3:W-:Y:S01]  /*4abd0*/  STL.64 [R1+0x5b8], R42 ;  /* 0x0005b82a01007387 */ /* 0x0007e20000100a00 */
[----:B-1----:R-:W-:Y:S01]  /*4abe0*/  IMAD.MOV.U32 R188, RZ, RZ, R38 ;  /* 0x000000ffffbc7224 */ /* 0x002fe200078e0026 */
[----:B----4-:R-:W-:Y:S01]  /*4abf0*/  MOV R192, R39 ;  /* 0x0000002700c07202 */ /* 0x010fe20000000f00 */
[----:B------:R-:W-:Y:S01]  /*4ac00*/  IMAD.MOV.U32 R189, RZ, RZ, R37 ;  /* 0x000000ffffbd7224 */ /* 0x000fe200078e0025 */
[----:B------:R-:W-:-:S03]  /*4ac10*/  MOV R190, R36 ;  /* 0x0000002400be7202 */ /* 0x000fc60000000f00 */
[----:B------:R1:W-:Y:S04]  /*4ac20*/  STL [R1+0x528c], R192 ;  /* 0x00528cc001007387 */ /* 0x0003e80000100800 */
[----:B------:R4:W-:Y:S04]  /*4ac30*/  STL [R1+0x5288], R188 ;  /* 0x005288bc01007387 */ /* 0x0009e80000100800 */
[----:B------:R4:W-:Y:S04]  /*4ac40*/  STL [R1+0x5284], R190 ;  /* 0x005284be01007387 */ /* 0x0009e80000100800 */
[----:B------:R4:W-:Y:S01]  /*4ac50*/  STL [R1+0x5280], R189 ;  /* 0x005280bd01007387 */ /* 0x0009e20000100800 */
[----:B---3--:R-:W-:Y:S03]  /*4ac60*/  HMMA.1688.F32.TF32 R40, R220, R32, R244 ;  /* 0x00000020dc28723c */ /* 0x008fe600000810f4 */
[----:B------:R-:W-:Y:S04]  /*4ac70*/  LDS R220, [R201+UR12+0x8180] ;  /* 0x0081800cc9dc7984 */ /* 0x000fe80008000800 */
[----:B------:R-:W-:Y:S01]  /*4ac80*/  LDS R222, [R201+UR12+0xa180] ;  /* 0x00a1800cc9de7984 */ /* 0x000fe20008000800 */
[----:B------:R-:W-:Y:S03]  /*4ac90*/  HMMA.1688.F32.TF32 R36, R224, R4, R236 ;  /* 0x00000004e024723c */ /* 0x000fe600000810ec */
[----:B------:R-:W-:Y:S04]  /*4aca0*/  LDS R221, [R202+UR12+0x8180] ;  /* 0x0081800ccadd7984 */ /* 0x000fe80008000800 */
[----:B------:R-:W3:Y:S08]  /*4acb0*/  LDS R223, [R202+UR12+0xa180] ;  /* 0x00a1800ccadf7984 */ /* 0x000ef00008000800 */
[----:B------:R-:W-:Y:S04]  /*4acc0*/  STL.64 [R1+0x5c0], R40 ;  /* 0x0005c02801007387 */ /* 0x000fe80000100a00 */
[----:B------:R-:W-:Y:S04]  /*4acd0*/  STL.64 [R1+0x5c8], R42 ;  /* 0x0005c82a01007387 */ /* 0x000fe80000100a00 */
        /* <DEDUP_REMOVED lines=8> */
[----:B------:R-:W-:Y:S01]  /*4ad60*/  IMAD.MOV.U32 R195, RZ, RZ, R39 ;  /* 0x000000ffffc37224 */ /* 0x000fe200078e0027 */
[----:B------:R-:W-:Y:S01]  /*4ad70*/  MOV R194, R38 ;  /* 0x0000002600c27202 */ /* 0x000fe20000000f00 */
[----:B------:R-:W-:-:S02]  /*4ad80*/  IMAD.MOV.U32 R193, RZ, RZ, R37 ;  /* 0x000000ffffc17224 */ /* 0x000fc400078e0025 */
[----:B------:R-:W-:Y:S01]  /*4ad90*/  IMAD.MOV.U32 R191, RZ, RZ, R36 ;  /* 0x000000ffffbf7224 */ /* 0x000fe200078e0024 */
[----:B------:R-:W-:Y:S04]  /*4ada0*/  STL [R1+0x529c], R195 ;  /* 0x00529cc301007387 */ /* 0x000fe80000100800 */
[----:B------:R-:W-:Y:S04]  /*4adb0*/  STL [R1+0x5298], R194 ;  /* 0x005298c201007387 */ /* 0x000fe80000100800 */
[----:B------:R-:W-:Y:S04]  /*4adc0*/  STL [R1+0x5294], R193 ;  /* 0x005294c101007387 */ /* 0x000fe80000100800 */
[----:B------:R3:W-:Y:S01]  /*4add0*/  STL [R1+0x5290], R191 ;  /* 0x005290bf01007387 */ /* 0x0007e20000100800 */
[----:B--2---:R-:W-:Y:S03]  /*4ade0*/  HMMA.1688.F32.TF32 R36, R224, R8, R240 ;  /* 0x00000008e024723c */ /* 0x004fe600000810f0 */
        /* <DEDUP_REMOVED lines=16> */
[----:B-1----:R-:W-:Y:S01]  /*4aef0*/  IMAD.MOV.U32 R192, RZ, RZ, R36 ;  /* 0x000000ffffc07224 */ /* 0x002fe200078e0024 */
[----:B----4-:R-:W-:Y:S01]  /*4af00*/  MOV R188, R37 ;  /* 0x0000002500bc7202 */ /* 0x010fe20000000f00 */
[----:B------:R-:W-:-:S02]  /*4af10*/  IMAD.MOV.U32 R190, RZ, RZ, R38 ;  /* 0x000000ffffbe7224 */ /* 0x000fc400078e0026 */
[----:B------:R-:W-:-:S05]  /*4af20*/  IMAD.MOV.U32 R189, RZ, RZ, R39 ;  /* 0x000000ffffbd7224 */ /* 0x000fca00078e0027 */
[----:B------:R1:W-:Y:S04]  /*4af30*/  STL [R1+0x52ac], R189 ;  /* 0x0052acbd01007387 */ /* 0x0003e80000100800 */
[----:B------:R-:W-:Y:S04]  /*4af40*/  STL [R1+0x52a8], R190 ;  /* 0x0052a8be01007387 */ /* 0x000fe80000100800 */
[----:B------:R4:W-:Y:S04]  /*4af50*/  STL [R1+0x52a4], R192 ;  /* 0x0052a4c001007387 */ /* 0x0009e80000100800 */
[----:B------:R4:W-:Y:S01]  /*4af60*/  STL [R1+0x52a0], R188 ;  /* 0x0052a0bc01007387 */ /* 0x0009e20000100800 */
[----:B---3--:R-:W-:Y:S03]  /*4af70*/  HMMA.1688.F32.TF32 R36, R224, R12, R232 ;  /* 0x0000000ce024723c */ /* 0x008fe600000810e8 */
[----:B------:R-:W-:Y:S04]  /*4af80*/  LDS R232, [R252+UR12+0x8280] ;  /* 0x0082800cfce87984 */ /* 0x000fe80008000800 */
[----:B------:R-:W-:Y:S04]  /*4af90*/  LDS R234, [R252+UR12+0xa280] ;  /* 0x00a2800cfcea7984 */ /* 0x000fe80008000800 */
[----:B------:R-:W-:Y:S04]  /*4afa0*/  LDS R233, [R203+UR12+0x8280] ;  /* 0x0082800ccbe97984 */ /* 0x000fe80008000800 */
[----:B------:R-:W3:Y:S09]  /*4afb0*/  LDS R235, [R203+UR12+0xa280] ;  /* 0x00a2800ccbeb7984 */ /* 0x000ef20008000800 */
[----:B------:R-:W-:Y:S01]  /*4afc0*/  MOV R191, R39 ;  /* 0x0000002700bf7202 */ /* 0x000fe20000000f00 */
[----:B------:R-:W-:Y:S01]  /*4afd0*/  IMAD.MOV.U32 R193, RZ, RZ, R38 ;  /* 0x000000ffffc17224 */ /* 0x000fe200078e0026 */
[----:B------:R-:W-:Y:S01]  /*4afe0*/  MOV R195, R36 ;  /* 0x0000002400c37202 */ /* 0x000fe20000000f00 */
[----:B------:R-:W-:-:S02]  /*4aff0*/  IMAD.MOV.U32 R194, RZ, RZ, R37 ;  /* 0x000000ffffc27224 */ /* 0x000fc400078e0025 */
[----:B------:R3:W-:Y:S01]  /*4b000*/  STL [R1+0x52bc], R191 ;  /* 0x0052bcbf01007387 */ /* 0x0007e20000100800 */
[----:B------:R-:W-:Y:S03]  /*4b010*/  HMMA.1688.F32.TF32 R36, R224, R16, R236 ;  /* 0x00000010e024723c */ /* 0x000fe600000810ec */
[----:B------:R3:W-:Y:S04]  /*4b020*/  STL [R1+0x52b8], R193 ;  /* 0x0052b8c101007387 */ /* 0x0007e80000100800 */
[----:B------:R3:W-:Y:S04]  /*4b030*/  STL [R1+0x52b4], R195 ;  /* 0x0052b4c301007387 */ /* 0x0007e80000100800 */
[----:B------:R3:W-:Y:S04]  /*4b040*/  STL [R1+0x52b0], R194 ;  /* 0x0052b0c201007387 */ /* 0x0007e80000100800 */
[----:B------:R-:W3:Y:S04]  /*4b050*/  LDL.LU R236, [R1+0x14d0] ;  /* 0x0014d00001ec7983 */ /* 0x000ee80000300800 */
[----:B------:R-:W3:Y:S04]  /*4b060*/  LDL.LU R237, [R1+0x14d4] ;  /* 0x0014d40001ed7983 */ /* 0x000ee80000300800 */
[----:B------:R-:W3:Y:S04]  /*4b070*/  LDL.LU R238, [R1+0x14d8] ;  /* 0x0014d80001ee7983 */ /* 0x000ee80000300800 */
[----:B------:R-:W3:Y:S01]  /*4b080*/  LDL.LU R239, [R1+0x14dc] ;  /* 0x0014dc0001ef7983 */ /* 0x000ee20000300800 */
[----:B-1----:R-:W-:Y:S01]  /*4b090*/  IMAD.MOV.U32 R189, RZ, RZ, R36 ;  /* 0x000000ffffbd7224 */ /* 0x002fe200078e0024 */
[----:B----4-:R-:W-:Y:S01]  /*4b0a0*/  MOV R192, R38 ;  /* 0x0000002600c07202 */ /* 0x010fe20000000f00 */
[----:B------:R-:W-:-:S02]  /*4b0b0*/  IMAD.MOV.U32 R190, RZ, RZ, R37 ;  /* 0x000000ffffbe7224 */ /* 0x000fc400078e0025 */
[----:B------:R-:W-:-:S05]  /*4b0c0*/  IMAD.MOV.U32 R188, RZ, RZ, R39 ;  /* 0x000000ffffbc7224 */ /* 0x000fca00078e0027 */
[----:B------:R1:W-:Y:S04]  /*4b0d0*/  STL [R1+0x52cc], R188 ;  /* 0x0052ccbc01007387 */ /* 0x0003e80000100800 */
[----:B------:R4:W-:Y:S04]  /*4b0e0*/  STL [R1+0x52c8], R192 ;  /* 0x0052c8c001007387 */ /* 0x0009e80000100800 */
[----:B------:R-:W-:Y:S04]  /*4b0f0*/  STL [R1+0x52c4], R189 ;  /* 0x0052c4bd01007387 */ /* 0x000fe80000100800 */
[----:B------:R4:W-:Y:S01]  /*4b100*/  STL [R1+0x52c0], R190 ;  /* 0x0052c0be01007387 */ /* 0x0009e20000100800 */
[C---:B--2---:R-:W-:Y:S03]  /*4b110*/  HMMA.1688.F32.TF32 R36, R224.reuse, R20, R228 ;  /* 0x00000014e024723c */ /* 0x044fe600000810e4 */
[----:B------:R-:W-:Y:S04]  /*4b120*/  LDS R228, [R201+UR12+0x8200] ;  /* 0x0082000cc9e47984 */ /* 0x000fe80008000800 */
[----:B------:R-:W-:Y:S01]  /*4b130*/  LDS R230, [R201+UR12+0xa200] ;  /* 0x00a2000cc9e67984 */ /* 0x000fe20008000800 */
[----:B------:R-:W-:Y:S03]  /*4b140*/  HMMA.1688.F32.TF32 R40, R224, R28, R244 ;  /* 0x0000001ce028723c */ /* 0x000fe600000810f4 */
[----:B------:R-:W-:Y:S04]  /*4b150*/  LDS R229, [R202+UR12+0x8200] ;  /* 0x0082000ccae57984 */ /* 0x000fe80008000800 */
[----:B------:R-:W-:Y:S09]  /*4b160*/  LDS R231, [R202+UR12+0xa200] ;  /* 0x00a2000ccae77984 */ /* 0x000ff20008000800 */
[----:B---3--:R-:W-:Y:S01]  /*4b170*/  IMAD.MOV.U32 R191, RZ, RZ, R36 ;  /* 0x000000ffffbf7224 */ /* 0x008fe200078e0024 */
[----:B------:R-:W-:Y:S01]  /*4b180*/  MOV R193, R37 ;  /* 0x0000002500c17202 */ /* 0x000fe20000000f00 */
[----:B------:R-:W-:-:S02]  /*4b190*/  IMAD.MOV.U32 R195, RZ, RZ, R38 ;  /* 0x000000ffffc37224 */ /* 0x000fc400078e0026 */
[----:B------:R-:W-:Y:S02]  /*4b1a0*/  IMAD.MOV.U32 R194, RZ, RZ, R39 ;  /* 0x000000ffffc27224 */ /* 0x000fe400078e0027 */
[----:B------:R-:W-:Y:S01]  /*4b1b0*/  HMMA.1688.F32.TF32 R36, R224, R24, R248 ;  /* 0x00000018e024723c */ /* 0x000fe200000810f8 */
[----:B------:R-:W-:-:S15]  /*4b1c0*/  STL.64 [R1+0x650], R40 ;  /* 0x0006502801007387 */ /* 0x000fde0000100a00 */
[----:B------:R-:W-:-:S08]  /*4b1d0*/  NOP ;  /* 0x0000000000007918 */ /* 0x000fd00000000000 */
[----:B-1----:R-:W-:Y:S01]  /*4b1e0*/  MOV R188, R36 ;  /* 0x0000002400bc7202 */ /* 0x002fe20000000f00 */
[----:B----4-:R-:W-:Y:S01]  /*4b1f0*/  IMAD.MOV.U32 R192, RZ, RZ, R37 ;  /* 0x000000ffffc07224 */ /* 0x010fe200078e0025 */
[----:B------:R-:W-:Y:S01]  /*4b200*/  MOV R190, R39 ;  /* 0x0000002700be7202 */ /* 0x000fe20000000f00 */
[----:B------:R-:W-:Y:S02]  /*4b210*/  IMAD.MOV.U32 R189, RZ, RZ, R38 ;  /* 0x000000ffffbd7224 */ /* 0x000fe400078e0026 */
[----:B------:R-:W-:Y:S01]  /*4b220*/  HMMA.1688.F32.TF32 R36, R224, R32, R240 ;  /* 0x00000020e024723c */ /* 0x000fe200000810f0 */
[----:B------:R-:W-:Y:S04]  /*4b230*/  STL.64 [R1+0x658], R42 ;  /* 0x0006582a01007387 */ /* 0x000fe80000100a00 */
[----:B------:R-:W-:Y:S04]  /*4b240*/  LDS R224, [R252+UR12+0x8200] ;  /* 0x0082000cfce07984 */ /* 0x000fe80008000800 */
[----:B------:R-:W-:Y:S04]  /*4b250*/  LDS R226, [R252+UR12+0xa200] ;  /* 0x00a2000cfce27984 */ /* 0x000fe80008000800 */
[----:B------:R-:W-:Y:S04]  /*4b260*/  LDS R225, [R203+UR12+0x8200] ;  /* 0x0082000ccbe17984 */ /* 0x000fe80008000800 */
[----:B------:R-:W1:Y:S06]  /*4b270*/  LDS R227, [R203+UR12+0xa200] ;  /* 0x00a2000ccbe37984 */ /* 0x000e6c0008000800 */
[----:B------:R-:W-:Y:S04]  /*4b280*/  STL.64 [R1+0x640], R36 ;  /* 0x0006402401007387 */ /* 0x000fe80000100a00 */
[----:B------:R2:W-:Y:S04]  /*4b290*/  STL.64 [R1+0x648], R38 ;  /* 0x0006482601007387 */ /* 0x0005e80000100a00 */
[----:B------:R-:W3:Y:S01]  /*4b2a0*/  LDL.LU R48, [R1+0xf30] ;  /* 0x000f300001307983 */ /* 0x000ee20000300800 */
[----:B--2---:R-:W-:-:S15]  /*4b2b0*/  HMMA.1688.F32.TF32 R36, R220, R4, R236 ;  /* 0x00000004dc24723c */ /* 0x004fde00000810ec */
[----:B------:R-:W-:-:S08]  /*4b2c0*/  NOP ;  /* 0x0000000000007918 */ /* 0x000fd00000000000 */
[----:B------:R2:W-:Y:S04]  /*4b2d0*/  STL.64 [R1+0x6e0], R36 ;  /* 0x0006e02401007387 */ /* 0x0005e80000100a00 */
[----:B------:R4:W-:Y:S04]  /*4b2e0*/  STL.64 [R1+0x6e8], R38 ;  /* 0x0006e82601007387 */ /* 0x0009e80000100a00 */
        /* <DEDUP_REMOVED lines=27> */
[----:B--2---:R-:W2:Y:S04]  /*4b4a0*/  LDL.LU R36, [R1+0x1040] ;  /* 0x0010400001247983 */ /* 0x004ea80000300800 */
[----:B------:R-:W2:Y:S04]  /*4b4b0*/  LDL.LU R37, [R1+0x1044] ;  /* 0x0010440001257983 */ /* 0x000ea80000300800 */
[----:B----4-:R-:W2:Y:S04]  /*4b4c0*/  LDL.LU R38, [R1+0x1048] ;  /* 0x0010480001267983 */ /* 0x010ea80000300800 */
        /* <DEDUP_REMOVED lines=37> */
[----:B------:R-:W1:Y:S04]  /*4b720*/  LDL.LU R108, [R1+0x1210] ;  /* 0x00121000016c7983 */ /* 0x000e680000300800 */
[----:B------:R-:W1:Y:S04]  /*4b730*/  LDL.LU R109, [R1+0x1214] ;  /* 0x00121400016d7983 */ /* 0x000e680000300800 */
[----:B------:R-:W1:Y:S04]  /*4b740*/  LDL.LU R110, [R1+0x1218] ;  /* 0x00121800016e7983 */ /* 0x000e680000300800 */
[----:B------:R-:W1:Y:S04]  /*4b750*/  LDL.LU R111, [R1+0x121c] ;  /* 0x00121c00016f7983 */ /* 0x000e680000300800 */
        /* <DEDUP_REMOVED lines=52> */
[----:B---3--:R-:W-:Y:S06]  /*4baa0*/  HMMA.1688.F32.TF32 R52, R232, R24, R52 ;  /* 0x00000018e834723c */ /* 0x008fec0000081034 */
[C---:B--2---:R-:W-:Y:S06]  /*4bab0*/  HMMA.1688.F32.TF32 R236, R220.reuse, R28, R236 ;  /* 0x0000001cdcec723c */ /* 0x044fec00000810ec */
[C---:B----4-:R-:W-:Y:S06]  /*4bac0*/  HMMA.1688.F32.TF32 R248, R220.reuse, R24, R248 ;  /* 0x00000018dcf8723c */ /* 0x050fec00000810f8 */
[C---:B------:R-:W-:Y:S06]  /*4bad0*/  HMMA.1688.F32.TF32 R244, R220.reuse, R20, R244 ;  /* 0x00000014dcf4723c */ /* 0x040fec00000810f4 */
[C---:B------:R-:W-:Y:S06]  /*4bae0*/  HMMA.1688.F32.TF32 R116, R220.reuse, R12, R116 ;  /* 0x0000000cdc74723c */ /* 0x040fec0000081074 */
[C---:B------:R-:W-:Y:S06]  /*4baf0*/  HMMA.1688.F32.TF32 R120, R220.reuse, R8, R120 ;  /* 0x00000008dc78723c */ /* 0x040fec0000081078 */
[----:B------:R-:W-:-:S15]  /*4bb00*/  HMMA.1688.F32.TF32 R240, R220, R16, R240 ;  /* 0x00000010dcf0723c */ /* 0x000fde00000810f0 */
[----:B------:R-:W-:-:S02]  /*4bb10*/  NOP ;  /* 0x0000000000007918 */ /* 0x000fc40000000000 */
[----:B------:R-:W-:Y:S04]  /*4bb20*/  STL.64 [R1+0x6d0], R120 ;  /* 0x0006d07801007387 */ /* 0x000fe80000100a00 */
[----:B------:R2:W-:Y:S01]  /*4bb30*/  STL.64 [R1+0x6d8], R122 ;  /* 0x0006d87a01007387 */ /* 0x0005e20000100a00 */
[----:B------:R-:W-:Y:S06]  /*4bb40*/  HMMA.1688.F32.TF32 R220, R220, R32, R112 ;  /* 0x00000020dcdc723c */ /* 0x000fec0000081070 */
[C---:B-1----:R-:W-:Y:S01]  /*4bb50*/  HMMA.1688.F32.TF32 R112, R224.reuse, R4, R108 ;  /* 0x00000004e070723c */ /* 0x042fe2000008106c */
[----:B--2---:R-:W2:Y:S04]  /*4bb60*/  LDL.LU.64 R122, [R1+0x5528] ;  /* 0x00552800017a7983 */ /* 0x004ea80000300a00 */
[----:B------:R-:W2:Y:S01]  /*4bb70*/  LDL.LU.64 R120, [R1+0x5520] ;  /* 0x0055200001787983 */ /* 0x000ea20000300a00 */
[C---:B------:R-:W-:Y:S03]  /*4bb80*/  HMMA.1688.F32.TF32 R108, R224.reuse, R8, R104 ;  /* 0x00000008e06c723c */ /* 0x040fe60000081068 */
[----:B------:R-:W-:Y:S04]  /*4bb90*/  STL.64 [R1+0x6c0], R116 ;  /* 0x0006c07401007387 */ /* 0x000fe80000100a00 */
[----:B------:R1:W-:Y:S01]  /*4bba0*/  STL.64 [R1+0x6c8], R118 ;  /* 0x0006c87601007387 */ /* 0x0003e20000100a00 */
[C---:B------:R-:W-:Y:S06]  /*4bbb0*/  HMMA.1688.F32.TF32 R104, R224.reuse, R12, R100 ;  /* 0x0000000ce068723c */ /* 0x040fec0000081064 */
[C---:B------:R-:W-:Y:S01]  /*4bbc0*/  HMMA.1688.F32.TF32 R100, R224.reuse, R16, R96 ;  /* 0x00000010e064723c */ /* 0x040fe20000081060 */
[----:B-1----:R-:W3:Y:S04]  /*4bbd0*/  LDL.LU.64 R118, [R1+0x5518] ;  /* 0x0055180001767983 */ /* 0x002ee80000300a00 */
[----:B------:R-:W3:Y:S01]  /*4bbe0*/  LDL.LU.64 R116, [R1+0x5510] ;  /* 0x0055100001747983 */ /* 0x000ee20000300a00 */
[C---:B------:R-:W-:Y:S03]  /*4bbf0*/  HMMA.1688.F32.TF32 R96, R224.reuse, R20, R92 ;  /* 0x00000014e060723c */ /* 0x040fe6000008105c */
[----:B------:R-:W-:Y:S04]  /*4bc00*/  STL.64 [R1+0x6b0], R240 ;  /* 0x0006b0f001007387 */ /* 0x000fe80000100a00 */
[----:B------:R1:W-:Y:S01]  /*4bc10*/  STL.64 [R1+0x6b8], R242 ;  /* 0x0006b8f201007387 */ /* 0x0003e20000100a00 */
[C---:B------:R-:W-:Y:S06]  /*4bc20*/  HMMA.1688.F32.TF32 R92, R224.reuse, R24, R88 ;  /* 0x00000018e05c723c */ /* 0x040fec0000081058 */
[C---:B------:R-:W-:Y:S01]  /*4bc30*/  HMMA.1688.F32.TF32 R88, R224.reuse, R28, R84 ;  /* 0x0000001ce058723c */ /* 0x040fe20000081054 */
[----:B-1----:R-:W4:Y:S04]  /*4bc40*/  LDL.LU.64 R242, [R1+0x5508] ;  /* 0x0055080001f27983 */ /* 0x002f280000300a00 */
[----:B------:R-:W2:Y:S04]  /*4bc50*/  LDL.LU.64 R240, [R1+0x5500] ;  /* 0x0055000001f07983 */ /* 0x000ea80000300a00 */
[----:B------:R-:W-:Y:S04]  /*4bc60*/  STL.64 [R1+0x6a0], R244 ;  /* 0x0006a0f401007387 */ /* 0x000fe80000100a00 */
[----:B------:R1:W-:Y:S01]  /*4bc70*/  STL.64 [R1+0x6a8], R246 ;  /* 0x0006a8f601007387 */ /* 0x0003e20000100a00 */
[----:B------:R-:W-:Y:S03]  /*4bc80*/  HMMA.1688.F32.TF32 R84, R224, R32, R80 ;  /* 0x00000020e054723c */ /* 0x000fe60000081050 */
[----:B------:R-:W-:Y:S03]  /*4bc90*/  LDS R224, [R252+UR12+0x8300] ;  /* 0x0083000cfce07984 */ /* 0x000fe60008000800 */
[C---:B------:R-:W-:Y:S01]  /*4bca0*/  HMMA.1688.F32.TF32 R80, R228.reuse, R4, R76 ;  /* 0x00000004e450723c */ /* 0x040fe2000008104c */
[----:B------:R-:W-:Y:S04]  /*4bcb0*/  LDS R226, [R252+UR12+0xa300] ;  /* 0x00a3000cfce27984 */ /* 0x000fe80008000800 */
[----:B-1----:R-:W3:Y:S04]  /*4bcc0*/  LDL.LU.64 R246, [R1+0x54f8] ;  /* 0x0054f80001f67983 */ /* 0x002ee80000300a00 */
[----:B------:R-:W3:Y:S04]  /*4bcd0*/  LDL.LU.64 R244, [R1+0x54f0] ;  /* 0x0054f00001f47983 */ /* 0x000ee80000300a00 */
[----:B------:R-:W-:Y:S04]  /*4bce0*/  STL.64 [R1+0x690], R248 ;  /* 0x000690f801007387 */ /* 0x000fe80000100a00 */
[----:B------:R1:W-:Y:S01]  /*4bcf0*/  STL.64 [R1+0x698], R250 ;  /* 0x000698fa01007387 */ /* 0x0003e20000100a00 */
[C---:B------:R-:W-:Y:S03]  /*4bd00*/  HMMA.1688.F32.TF32 R76, R228.reuse, R8, R72 ;  /* 0x00000008e44c723c */ /* 0x040fe60000081048 */
[----:B------:R-:W-:Y:S03]  /*4bd10*/  LDS R225, [R203+UR12+0x8300] ;  /* 0x0083000ccbe17984 */ /* 0x000fe60008000800 */
[C---:B------:R-:W-:Y:S01]  /*4bd20*/  HMMA.1688.F32.TF32 R72, R228.reuse, R12, R68 ;  /* 0x0000000ce448723c */ /* 0x040fe20000081044 */
[----:B------:R-:W-:Y:S04]  /*4bd30*/  LDS R227, [R203+UR12+0xa300] ;  /* 0x00a3000ccbe37984 */ /* 0x000fe80008000800 */
[----:B-1----:R-:W3:Y:S04]  /*4bd40*/  LDL.LU.64 R250, [R1+0x54e8] ;  /* 0x0054e80001fa7983 */ /* 0x002ee80000300a00 */
[----:B------:R-:W3:Y:S04]  /*4bd50*/  LDL.LU.64 R248, [R1+0x54e0] ;  /* 0x0054e00001f87983 */ /* 0x000ee80000300a00 */
[----:B------:R-:W-:Y:S04]  /*4bd60*/  STL.64 [R1+0x680], R236 ;  /* 0x000680ec01007387 */ /* 0x000fe80000100a00 */
[----:B------:R1:W-:Y:S01]  /*4bd70*/  STL.64 [R1+0x688], R238 ;  /* 0x000688ee01007387 */ /* 0x0003e20000100a00 */
[C---:B------:R-:W-:Y:S06]  /*4bd80*/  HMMA.1688.F32.TF32 R68, R228.reuse, R16, R64 ;  /* 0x00000010e444723c */ /* 0x040fec0000081040 */
[C---:B------:R-:W-:Y:S01]  /*4bd90*/  HMMA.1688.F32.TF32 R64, R228.reuse, R20, R40 ;  /* 0x00000014e440723c */ /* 0x040fe20000081028 */
[----:B-1----:R-:W4:Y:S04]  /*4bda0*/  LDL.LU.64 R238, [R1+0x54d8] ;  /* 0x0054d80001ee7983 */ /* 0x002f280000300a00 */
[----:B------:R-:W2:Y:S04]  /*4bdb0*/  LDL.LU.64 R236, [R1+0x54d0] ;  /* 0x0054d00001ec7983 */ /* 0x000ea80000300a00 */
        /* <DEDUP_REMOVED lines=31> */
[----:B------:R1:W-:Y:S02]  /*4bfb0*/  STL.64 [R1+0x7b8], R42 ;  /* 0x0007b82a01007387 */ /* 0x0003e40000100a00 */
[----:B-1----:R-:W-:Y:S02]  /*4bfc0*/  HMMA.1688.F32.TF32 R64, R228, R32, R212 ;  /* 0x00000020e440723c */ /* 0x002fe400000810d4 */
[----:B------:R-:W-:Y:S04]  /*4bfd0*/  STL.64 [R1+0x7d0], R36 ;  /* 0x0007d02401007387 */ /* 0x000fe80000100a00 */
[----:B------:R1:W-:Y:S01]  /*4bfe0*/  STL.64 [R1+0x7d8], R38 ;  /* 0x0007d82601007387 */ /* 0x0003e20000100a00 */
[C---:B------:R-:W-:Y:S03]  /*4bff0*/  HMMA.1688.F32.TF32 R40, R232.reuse, R4, R208 ;  /* 0x00000004e828723c */ /* 0x040fe600000810d0 */
[----:B------:R-:W-:Y:S04]  /*4c000*/  LDS R220, [R201+UR12+0x8280] ;  /* 0x0082800cc9dc7984 */ /* 0x000fe80008000800 */
[----:B------:R-:W-:Y:S01]  /*4c010*/  LDS R222, [R201+UR12+0xa280] ;  /* 0x00a2800cc9de7984 */ /* 0x000fe20008000800 */
[C---:B-1----:R-:W-:Y:S03]  /*4c020*/  HMMA.1688.F32.TF32 R36, R232.reuse, R8, R204 ;  /* 0x00000008e824723c */ /* 0x042fe600000810cc */
[----:B------:R-:W-:Y:S04]  /*4c030*/  LDS R221, [R202+UR12+0x8280] ;  /* 0x0082800ccadd7984 */ /* 0x000fe80008000800 */
[----:B------:R-:W-:Y:S04]  /*4c040*/  LDS R223, [R202+UR12+0xa280] ;  /* 0x00a2800ccadf7984 */ /* 0x000fe80008000800 */
[----:B------:R-:W-:Y:S04]  /*4c050*/  STL.64 [R1+0x7c0], R64 ;  /* 0x0007c04001007387 */ /* 0x000fe80000100a00 */
[----:B------:R1:W-:Y:S04]  /*4c060*/  STL.64 [R1+0x7c8], R66 ;  /* 0x0007c84201007387 */ /* 0x0003e80000100a00 */
[----:B------:R-:W-:Y:S04]  /*4c070*/  STL.64 [R1+0x7e0], R40 ;  /* 0x0007e02801007387 */ /* 0x000fe80000100a00 */
[----:B------:R1:W-:Y:S02]  /*4c080*/  STL.64 [R1+0x7e8], R42 ;  /* 0x0007e82a01007387 */ /* 0x0003e40000100a00 */
[C---:B-1----:R-:W-:Y:S02]  /*4c090*/  HMMA.1688.F32.TF32 R64, R232.reuse, R12, R196 ;  /* 0x0000000ce840723c */ /* 0x042fe400000810c4 */
[----:B------:R-:W-:Y:S04]  /*4c0a0*/  STL.64 [R1+0x7f0], R36 ;  /* 0x0007f02401007387 */ /* 0x000fe80000100a00 */
[----:B------:R1:W-:Y:S01]  /*4c0b0*/  STL.64 [R1+0x7f8], R38 ;  /* 0x0007f82601007387 */ /* 0x0003e20000100a00 */
[C---:B------:R-:W-:Y:S03]  /*4c0c0*/  HMMA.1688.F32.TF32 R40, R232.reuse, R16, R60 ;  /* 0x00000010e828723c */ /* 0x040fe6000008103c */
[----:B------:R-:W-:Y:S04]  /*4c0d0*/  LDS R228, [R201+UR12+0x8300] ;  /* 0x0083000cc9e47984 */ /* 0x000fe80008000800 */
[----:B------:R-:W-:Y:S01]  /*4c0e0*/  LDS R230, [R201+UR12+0xa300] ;  /* 0x00a3000cc9e67984 */ /* 0x000fe20008000800 */
[C---:B-1----:R-:W-:Y:S03]  /*4c0f0*/  HMMA.1688.F32.TF32 R36, R232.reuse, R20, R56 ;  /* 0x00000014e824723c */ /* 0x042fe60000081038 */
[----:B------:R-:W-:Y:S04]  /*4c100*/  LDS R229, [R202+UR12+0x8300] ;  /* 0x0083000ccae57984 */ /* 0x000fe80008000800 */
[----:B------:R-:W1:Y:S04]  /*4c110*/  LDS R231, [R202+UR12+0xa300] ;  /* 0x00a3000ccae77984 */ /* 0x000e680008000800 */
[----:B------:R-:W-:Y:S04]  /*4c120*/  STL.64 [R1+0x800], R64 ;  /* 0x0008004001007387 */ /* 0x000fe80000100a00 */
[----:B------:R-:W-:Y:S04]  /*4c130*/  STL.64 [R1+0x808], R66 ;  /* 0x0008084201007387 */ /* 0x000fe80000100a00 */
[----:B------:R-:W-:Y:S04]  /*4c140*/  STL.64 [R1+0x810], R40 ;  /* 0x0008102801007387 */ /* 0x000fe80000100a00 */
[----:B------:R1:W-:Y:S04]  /*4c150*/  STL.64 [R1+0x818], R42 ;  /* 0x0008182a01007387 */ /* 0x0003e80000100a00 */
[----:B------:R-:W-:Y:S04]  /*4c160*/  STL.64 [R1+0x820], R36 ;  /* 0x0008202401007387 */ /* 0x000fe80000100a00 */
[----:B------:R1:W-:Y:S02]  /*4c170*/  STL.64 [R1+0x828], R38 ;  /* 0x0008282601007387 */ /* 0x0003e40000100a00 */
[C---:B-1----:R-:W-:Y:S06]  /*4c180*/  HMMA.1688.F32.TF32 R40, R232.reuse, R28, R48 ;  /* 0x0000001ce828723c */ /* 0x042fec0000081030 */
[----:B------:R-:W-:Y:S01]  /*4c190*/  HMMA.1688.F32.TF32 R36, R232, R32, R44 ;  /* 0x00000020e824723c */ /* 0x000fe2000008102c */
[----:B------:R1:W-:Y:S04]  /*4c1a0*/  STL.64 [R1+0x830], R52 ;  /* 0x0008303401007387 */ /* 0x0003e80000100a00 */
[----:B------:R1:W-:Y:S04]  /*4c1b0*/  STL.64 [R1+0x838], R54 ;  /* 0x0008383601007387 */ /* 0x0003e80000100a00 */
[----:B------:R-:W3:Y:S04]  /*4c1c0*/  LDL.LU R44, [R1+0xea0] ;  /* 0x000ea000012c7983 */ /* 0x000ee80000300800 */
[----:B------:R-:W-:Y:S04]  /*4c1d0*/  LDS R232, [R252+UR12+0x8380] ;  /* 0x0083800cfce87984 */ /* 0x000fe80008000800 */
[----:B------:R-:W-:Y:S04]  /*4c1e0*/  STL.64 [R1+0x850], R40 ;  /* 0x0008502801007387 */ /* 0x000fe80000100a00 */
[----:B------:R-:W-:Y:S04]  /*4c1f0*/  STL.64 [R1+0x858], R42 ;  /* 0x0008582a01007387 */ /* 0x000fe80000100a00 */
[----:B------:R4:W-:Y:S04]  /*4c200*/  STL.64 [R1+0x840], R36 ;  /* 0x0008402401007387 */ /* 0x0009e80000100a00 */
[----:B------:R4:W-:Y:S04]  /*4c210*/  STL.64 [R1+0x848], R38 ;  /* 0x0008482601007387 */ /* 0x0009e80000100a00 */
[----:B------:R-:W3:Y:S04]  /*4c220*/  LDL.LU R45, [R1+0xea4] ;  /* 0x000ea400012d7983 */ /* 0x000ee80000300800 */
[----:B------:R-:W3:Y:S04]  /*4c230*/  LDL.LU R46, [R1+0xea8] ;  /* 0x000ea800012e7983 */ /* 0x000ee80000300800 */
[----:B------:R-:W3:Y:S04]  /*4c240*/  LDL.LU R47, [R1+0xeac] ;  /* 0x000eac00012f7983 */ /* 0x000ee80000300800 */
        /* <DEDUP_REMOVED lines=32> */
[----:B----4-:R-:W4:Y:S04]  /*4c450*/  LDL.LU R36, [R1+0x1170] ;  /* 0x0011700001247983 */ /* 0x010f280000300800 */
        /* <DEDUP_REMOVED lines=55> */
[----:B---3--:R-:W-:Y:S03]  /*4c7d0*/  HMMA.1688.F32.TF32 R52, R228, R20, R52 ;  /* 0x00000014e434723c */ /* 0x008fe60000081034 */
[----:B------:R-:W-:Y:S04]  /*4c7e0*/  LDS R234, [R252+UR12+0xa380] ;  /* 0x00a3800cfcea7984 */ /* 0x000fe80008000800 */
[----:B------:R-:W-:Y:S04]  /*4c7f0*/  LDS R233, [R203+UR12+0x8380] ;  /* 0x0083800ccbe97984 */ /* 0x000fe80008000800 */
[----:B------:R-:W1:Y:S01]  /*4c800*/  LDS R235, [R203+UR12+0xa380] ;  /* 0x00a3800ccbeb7984 */ /* 0x000e620008000800 */
[C---:B--2---:R-:W-:Y:S06]  /*4c810*/  HMMA.1688.F32.TF32 R108, R220.reuse, R4, R104 ;  /* 0x00000004dc6c723c */ /* 0x044fec0000081068 */
[C---:B----4-:R-:W-:Y:S06]  /*4c820*/  HMMA.1688.F32.TF32 R104, R220.reuse, R8, R100 ;  /* 0x00000008dc68723c */ /* 0x050fec0000081064 */
[C---:B------:R-:W-:Y:S06]  /*4c830*/  HMMA.1688.F32.TF32 R100, R220.reuse, R12, R96 ;  /* 0x0000000cdc64723c */ /* 0x040fec0000081060 */
[C---:B------:R-:W-:Y:S06]  /*4c840*/  HMMA.1688.F32.TF32 R96, R220.reuse, R16, R92 ;  /* 0x00000010dc60723c */ /* 0x040fec000008105c */
        /* <DEDUP_REMOVED lines=9> */
[----:B------:R-:W-:Y:S04]  /*4c8e0*/  STL.64 [R1+0x8e8], R110 ;  /* 0x0008e86e01007387 */ /* 0x000fe80000100a00 */
[----:B------:R-:W-:Y:S01]  /*4c8f0*/  LDS R221, [R202+UR12+0x8380] ;  /* 0x0083800ccadd7984 */ /* 0x000fe20008000800 */
[C---:B------:R-:W-:Y:S03]  /*4c900*/  HMMA.1688.F32.TF32 R68, R224.reuse, R12, R64 ;  /* 0x0000000ce044723c */ /* 0x040fe60000081040 */
[----:B------:R-:W-:Y:S03]  /*4c910*/  STL.64 [R1+0x8d0], R104 ;  /* 0x0008d06801007387 */ /* 0x000fe60000100a00 */
[C---:B------:R-:W-:Y:S01]  /*4c920*/  HMMA.1688.F32.TF32 R64, R224.reuse, R16, R40 ;  /* 0x00000010e040723c */ /* 0x040fe20000081028 */
[----:B------:R-:W-:Y:S04]  /*4c930*/  STL.64 [R1+0x8d8], R106 ;  /* 0x0008d86a01007387 */ /* 0x000fe80000100a00 */
[----:B------:R-:W2:Y:S01]  /*4c940*/  LDS R223, [R202+UR12+0xa380] ;  /* 0x00a3800ccadf7984 */ /* 0x000ea20008000800 */
[C---:B------:R-:W-:Y:S03]  /*4c950*/  HMMA.1688.F32.TF32 R40, R224.reuse, R20, R36 ;  /* 0x00000014e028723c */ /* 0x040fe60000081024 */
[----:B------:R-:W-:Y:S03]  /*4c960*/  STL.64 [R1+0x8c0], R100 ;  /* 0x0008c06401007387 */ /* 0x000fe60000100a00 */
        /* <DEDUP_REMOVED lines=21> */
[----:B------:R4:W-:Y:S01]  /*4cac0*/  STL.64 [R1+0x928], R42 ;  /* 0x0009282a01007387 */ /* 0x0009e20000100a00 */
[C---:B---3--:R-:W-:Y:S03]  /*4cad0*/  HMMA.1688.F32.TF32 R64, R224.reuse, R28, R212 ;  /* 0x0000001ce040723c */ /* 0x048fe600000810d4 */
[----:B------:R-:W-:Y:S04]  /*4cae0*/  STL.64 [R1+0x930], R36 ;  /* 0x0009302401007387 */ /* 0x000fe80000100a00 */
[----:B------:R3:W-:Y:S01]  /*4caf0*/  STL.64 [R1+0x938], R38 ;  /* 0x0009382601007387 */ /* 0x0007e20000100a00 */
[----:B----4-:R-:W-:Y:S03]  /*4cb00*/  HMMA.1688.F32.TF32 R40, R224, R32, R208 ;  /* 0x00000020e028723c */ /* 0x010fe600000810d0 */
[----:B------:R-:W-:Y:S04]  /*4cb10*/  LDS R225, [R203+UR12+0x8400] ;  /* 0x0084000ccbe17984 */ /* 0x000fe80008000800 */
[----:B------:R-:W-:Y:S01]  /*4cb20*/  LDS R227, [R203+UR12+0xa400] ;  /* 0x00a4000ccbe37984 */ /* 0x000fe20008000800 */
[C---:B---3--:R-:W-:Y:S03]  /*4cb30*/  HMMA.1688.F32.TF32 R36, R228.reuse, R4, R204 ;  /* 0x00000004e424723c */ /* 0x048fe600000810cc */
[----:B------:R-:W-:Y:S04]  /*4cb40*/  LDS R224, [R252+UR12+0x8400] ;  /* 0x0084000cfce07984 */ /* 0x000fe80008000800 */
[----:B------:R-:W3:Y:S04]  /*4cb50*/  LDS R226, [R252+UR12+0xa400] ;  /* 0x00a4000cfce27984 */ /* 0x000ee80008000800 */
[----:B------:R-:W-:Y:S04]  /*4cb60*/  STL.64 [R1+0x1010], R64 ;  /* 0x0010104001007387 */ /* 0x000fe80000100a00 */
[----:B------:R4:W-:Y:S04]  /*4cb70*/  STL.64 [R1+0x1018], R66 ;  /* 0x0010184201007387 */ /* 0x0009e80000100a00 */
[----:B------:R-:W-:Y:S04]  /*4cb80*/  STL.64 [R1+0x940], R40 ;  /* 0x0009402801007387 */ /* 0x000fe80000100a00 */
[----:B------:R1:W-:Y:S01]  /*4cb90*/  STL.64 [R1+0x948], R42 ;  /* 0x0009482a01007387 */ /* 0x0003e20000100a00 */
[C---:B----4-:R-:W-:Y:S03]  /*4cba0*/  HMMA.1688.F32.TF32 R64, R228.reuse, R8, R196 ;  /* 0x00000008e440723c */ /* 0x050fe600000810c4 */
[----:B------:R-:W-:Y:S04]  /*4cbb0*/  STL.64 [R1+0xf00], R36 ;  /* 0x000f002401007387 */ /* 0x000fe80000100a00 */
[----:B------:R4:W-:Y:S01]  /*4cbc0*/  STL.64 [R1+0xf08], R38 ;  /* 0x000f082601007387 */ /* 0x0009e20000100a00 */
[C---:B-1----:R-:W-:Y:S06]  /*4cbd0*/  HMMA.1688.F32.TF32 R40, R228.reuse, R12, R60 ;  /* 0x0000000ce428723c */ /* 0x042fec000008103c */
[C---:B----4-:R-:W-:Y:S09]  /*4cbe0*/  HMMA.1688.F32.TF32 R36, R228.reuse, R16, R56 ;  /* 0x00000010e424723c */ /* 0x050ff20000081038 */
[----:B------:R-:W-:Y:S04]  /*4cbf0*/  STL.64 [R1+0xef0], R64 ;  /* 0x000ef04001007387 */ /* 0x000fe80000100a00 */
[----:B------:R-:W-:Y:S04]  /*4cc00*/  STL.64 [R1+0xef8], R66 ;  /* 0x000ef84201007387 */ /* 0x000fe80000100a00 */
[----:B------:R-:W-:Y:S04]  /*4cc10*/  STL.64 [R1+0xee0], R40 ;  /* 0x000ee02801007387 */ /* 0x000fe80000100a00 */
[----:B------:R1:W-:Y:S04]  /*4cc20*/  STL.64 [R1+0xee8], R42 ;  /* 0x000ee82a01007387 */ /* 0x0003e80000100a00 */
[----:B------:R-:W-:Y:S04]  /*4cc30*/  STL.64 [R1+0xed0], R36 ;  /* 0x000ed02401007387 */ /* 0x000fe80000100a00 */
[----:B------:R4:W-:Y:S01]  /*4cc40*/  STL.64 [R1+0xed8], R38 ;  /* 0x000ed82601007387 */ /* 0x0009e20000100a00 */
[C---:B-1----:R-:W-:Y:S06]  /*4cc50*/  HMMA.1688.F32.TF32 R40, R228.reuse, R24, R48 ;  /* 0x00000018e428723c */ /* 0x042fec0000081030 */
[C---:B----4-:R-:W-:Y:S01]  /*4cc60*/  HMMA.1688.F32.TF32 R36, R228.reuse, R28, R44 ;  /* 0x0000001ce424723c */ /* 0x050fe2000008102c */
[----:B------:R-:W-:Y:S04]  /*4cc70*/  STL.64 [R1+0xec0], R52 ;  /* 0x000ec03401007387 */ /* 0x000fe80000100a00 */
[----:B------:R-:W-:Y:S04]  /*4cc80*/  STL.64 [R1+0xec8], R54 ;  /* 0x000ec83601007387 */ /* 0x000fe80000100a00 */
[----:B------:R-:W4:Y:S08]  /*4cc90*/  LDL.LU R204, [R1+0xda0] ;  /* 0x000da00001cc7983 */ /* 0x000f300000300800 */
[----:B------:R-:W-:Y:S04]  /*4cca0*/  STL.64 [R1+0xeb0], R40 ;  /* 0x000eb02801007387 */ /* 0x000fe80000100a00 */
[----:B------:R-:W-:Y:S04]  /*4ccb0*/  STL.64 [R1+0xeb8], R42 ;  /* 0x000eb82a01007387 */ /* 0x000fe80000100a00 */
[----:B------:R1:W-:Y:S04]  /*4ccc0*/  STL.64 [R1+0xe90], R36 ;  /* 0x000e902401007387 */ /* 0x0003e80000100a00 */
[----:B------:R2:W-:Y:S04]  /*4ccd0*/  STL.64 [R1+0xe98], R38 ;  /* 0x000e982601007387 */ /* 0x0005e80000100a00 */
[----:B------:R-:W4:Y:S04]  /*4cce0*/  LDL.LU R205, [R1+0xda4] ;  /* 0x000da40001cd7983 */ /* 0x000f280000300800 */
[----:B------:R-:W4:Y:S04]  /*4ccf0*/  LDL.LU R206, [R1+0xda8] ;  /* 0x000da80001ce7983 */ /* 0x000f280000300800 */
[----:B------:R-:W4:Y:S04]  /*4cd00*/  LDL.LU R207, [R1+0xdac] ;  /* 0x000dac0001cf7983 */ /* 0x000f280000300800 */
        /* <DEDUP_REMOVED lines=8> */
[----:B-1----:R-:W3:Y:S04]  /*4cd90*/  LDL.LU R36, [R1+0xe40] ;  /* 0x000e400001247983 */ /* 0x002ee80000300800 */
[----:B------:R-:W3:Y:S04]  /*4cda0*/  LDL.LU R37, [R1+0xe44] ;  /* 0x000e440001257983 */ /* 0x000ee80000300800 */
[----:B--2---:R-:W3:Y:S04]  /*4cdb0*/  LDL.LU R38, [R1+0xe48] ;  /* 0x000e480001267983 */ /* 0x004ee80000300800 */
        /* <DEDUP_REMOVED lines=45> */
[----:B---3--:R-:W-:Y:S03]  /*4d090*/  HMMA.1688.F32.TF32 R76, R228, R32, R72 ;  /* 0x00000020e44c723c */ /* 0x008fe60000081048 */
[----:B------:R-:W-:Y:S04]  /*4d0a0*/  LDS R228, [R201+UR12+0x8400] ;  /* 0x0084000cc9e47984 */ /* 0x000fe80008000800 */
[----:B------:R-:W-:Y:S01]  /*4d0b0*/  LDS R230, [R201+UR12+0xa400] ;  /* 0x00a4000cc9e67984 */ /* 0x000fe20008000800 */
[C---:B----4-:R-:W-:Y:S03]  /*4d0c0*/  HMMA.1688.F32.TF32 R72, R232.reuse, R4, R68 ;  /* 0x00000004e848723c */ /* 0x050fe60000081044 */
[----:B------:R-:W-:Y:S04]  /*4d0d0*/  LDS R229, [R202+UR12+0x8400] ;  /* 0x0084000ccae57984 */ /* 0x000fe80008000800 */
[----:B------:R-:W1:Y:S01]  /*4d0e0*/  LDS R231, [R202+UR12+0xa400] ;  /* 0x00a4000ccae77984 */ /* 0x000e620008000800 */
[C---:B--2---:R-:W-:Y:S06]  /*4d0f0*/  HMMA.1688.F32.TF32 R68, R232.reuse, R8, R64 ;  /* 0x00000008e844723c */ /* 0x044fec0000081040 */
[C---:B------:R-:W-:Y:S06]  /*4d100*/  HMMA.1688.F32.TF32 R64, R232.reuse, R12, R40 ;  /* 0x0000000ce840723c */ /* 0x040fec0000081028 */
[C---:B------:R-:W-:Y:S06]  /*4d110*/  HMMA.1688.F32.TF32 R40, R232.reuse, R16, R36 ;  /* 0x00000010e828723c */ /* 0x040fec0000081024 */
        /* <DEDUP_REMOVED lines=11> */
[C---:B--2---:R-:W-:Y:S03]  /*4d1d0*/  HMMA.1688.F32.TF32 R64, R232.reuse, R24, R212 ;  /* 0x00000018e840723c */ /* 0x044fe600000810d4 */
[----:B------:R-:W-:Y:S04]  /*4d1e0*/  STL.64 [R1+0x9e0], R36 ;  /* 0x0009e02401007387 */ /* 0x000fe80000100a00 */
[----:B------:R2:W-:Y:S01]  /*4d1f0*/  STL.64 [R1+0x9e8], R38 ;  /* 0x0009e82601007387 */ /* 0x0005e20000100a00 */
[C---:B---3--:R-:W-:Y:S06]  /*4d200*/  HMMA.1688.F32.TF32 R40, R232.reuse, R28, R208 ;  /* 0x0000001ce828723c */ /* 0x048fec00000810d0 */
[----:B--2---:R-:W-:Y:S01]  /*4d210*/  HMMA.1688.F32.TF32 R36, R232, R32, R204 ;  /* 0x00000020e824723c */ /* 0x004fe200000810cc */
[----:B------:R-:W-:Y:S04]  /*4d220*/  LDS R233, [R203+UR12+0x8480] ;  /* 0x0084800ccbe97984 */ /* 0x000fe80008000800 */
        /* <DEDUP_REMOVED lines=8> */
[C---:B---3--:R-:W-:Y:S03]  /*4d2b0*/  HMMA.1688.F32.TF32 R40, R220.reuse, R8, R60 ;  /* 0x00000008dc28723c */ /* 0x048fe6000008103c */
[----:B------:R-:W-:Y:S04]  /*4d2c0*/  LDS R232, [R252+UR12+0x8480] ;  /* 0x0084800cfce87984 */ /* 0x000fe80008000800 */
[----:B------:R-:W3:Y:S01]  /*4d2d0*/  LDS R234, [R252+UR12+0xa480] ;  /* 0x00a4800cfcea7984 */ /* 0x000ee20008000800 */
[C---:B--2---:R-:W-:Y:S07]  /*4d2e0*/  HMMA.1688.F32.TF32 R36, R220.reuse, R12, R56 ;  /* 0x0000000cdc24723c */ /* 0x044fee0000081038 */
[----:B------:R-:W-:Y:S01]  /*4d2f0*/  STL.64 [R1+0x11d0], R64 ;  /* 0x0011d04001007387 */ /* 0x000fe20000100a00 */
[C---:B------:R-:W-:Y:S03]  /*4d300*/  HMMA.1688.F32.TF32 R52, R220.reuse, R16, R52 ;  /* 0x00000010dc34723c */ /* 0x040fe60000081034 */
[----:B------:R-:W-:Y:S04]  /*4d310*/  STL.64 [R1+0x11d8], R66 ;  /* 0x0011d84201007387 */ /* 0x000fe80000100a00 */
[----:B------:R-:W-:Y:S04]  /*4d320*/  STL.64 [R1+0x11c0], R40 ;  /* 0x0011c02801007387 */ /* 0x000fe80000100a00 */
[----:B------:R2:W-:Y:S04]  /*4d330*/  STL.64 [R1+0x11c8], R42 ;  /* 0x0011c82a01007387 */ /* 0x0005e80000100a00 */
[----:B------:R-:W-:Y:S04]  /*4d340*/  STL.64 [R1+0x11b0], R36 ;  /* 0x0011b02401007387 */ /* 0x000fe80000100a00 */
[----:B------:R4:W-:Y:S01]  /*4d350*/  STL.64 [R1+0x11b8], R38 ;  /* 0x0011b82601007387 */ /* 0x0009e20000100a00 */
[C---:B--2---:R-:W-:Y:S06]  /*4d360*/  HMMA.1688.F32.TF32 R40, R220.reuse, R20, R48 ;  /* 0x00000014dc28723c */ /* 0x044fec0000081030 */
[-C--:B----4-:R-:W-:Y:S01]  /*4d370*/  HMMA.1688.F32.TF32 R36, R220, R24.reuse, R44 ;  /* 0x00000018dc24723c */ /* 0x090fe2000008102c */
[----:B------:R2:W-:Y:S04]  /*4d380*/  STL.64 [R1+0x11a0], R52 ;  /* 0x0011a03401007387 */ /* 0x0005e80000100a00 */
[----:B------:R4:W-:Y:S04]  /*4d390*/  STL.64 [R1+0x11a8], R54 ;  /* 0x0011a83601007387 */ /* 0x0009e80000100a00 */
[----:B------:R-:W3:Y:S08]  /*4d3a0*/  LDL.LU R48, [R1+0x40] ;  /* 0x0000400001307983 */ /* 0x000ef00000300800 */
[----:B------:R-:W-:Y:S04]  /*4d3b0*/  STL.64 [R1+0x1190], R40 ;  /* 0x0011902801007387 */ /* 0x000fe80000100a00 */
[----:B------:R-:W-:Y:S04]  /*4d3c0*/  STL.64 [R1+0x1198], R42 ;  /* 0x0011982a01007387 */ /* 0x000fe80000100a00 */
[----:B------:R1:W-:Y:S04]  /*4d3d0*/  STL.64 [R1+0x1180], R36 ;  /* 0x0011802401007387 */ /* 0x0003e80000100a00 */
[----:B------:R1:W-:Y:S04]  /*4d3e0*/  STL.64 [R1+0x1188], R38 ;  /* 0x0011882601007387 */ /* 0x0003e80000100a00 */
        /* <DEDUP_REMOVED lines=19> */
[----:B-1----:R-:W4:Y:S04]  /*4d520*/  LDL.LU R36, [R1+0xc80] ;  /* 0x000c800001247983 */ /* 0x002f280000300800 */
        /* <DEDUP_REMOVED lines=55> */
[C---:B----4-:R-:W-:Y:S06]  /*4d8a0*/  HMMA.1688.F32.TF32 R36, R224.reuse, R24, R36 ;  /* 0x00000018e024723c */ /* 0x050fec0000081024 */
[C---:B---3--:R-:W-:Y:S06]  /*4d8b0*/  HMMA.1688.F32.TF32 R64, R224.reuse, R16, R64 ;  /* 0x00000010e040723c */ /* 0x048fec0000081040 */
[C---:B--2---:R-:W-:Y:S06]  /*4d8c0*/  HMMA.1688.F32.TF32 R68, R224.reuse, R12, R68 ;  /* 0x0000000ce044723c */ /* 0x044fec0000081044 */
[----:B------:R-:W-:Y:S06]  /*4d8d0*/  HMMA.1688.F32.TF32 R72, R224, R8, R72 ;  /* 0x00000008e048723c */ /* 0x000fec0000081048 */
[C---:B------:R-:W-:Y:S06]  /*4d8e0*/  HMMA.1688.F32.TF32 R80, R220.reuse, R32, R80 ;  /* 0x00000020dc50723c */ /* 0x040fec0000081050 */
[----:B------:R-:W-:Y:S06]  /*4d8f0*/  HMMA.1688.F32.TF32 R84, R220, R28, R84 ;  /* 0x0000001cdc54723c */ /* 0x000fec0000081054 */
[C---:B------:R-:W-:Y:S06]  /*4d900*/  HMMA.1688.F32.TF32 R76, R224.reuse, R4, R76 ;  /* 0x00000004e04c723c */ /* 0x040fec000008104c */
[C---:B------:R-:W-:Y:S11]  /*4d910*/  HMMA.1688.F32.TF32 R40, R224.reuse, R20, R40 ;  /* 0x00000014e028723c */ /* 0x040ff60000081028 */
        /* <DEDUP_REMOVED lines=14> */
[C---:B-1----:R-:W-:Y:S03]  /*4da00*/  HMMA.1688.F32.TF32 R64, R224.reuse, R28, R204 ;  /* 0x0000001ce040723c */ /* 0x042fe600000810cc */
[----:B------:R-:W-:Y:S04]  /*4da10*/  STL.64 [R1+0xfa0], R36 ;  /* 0x000fa02401007387 */ /* 0x000fe80000100a00 */
[----:B------:R1:W-:Y:S01]  /*4da20*/  STL.64 [R1+0xfa8], R38 ;  /* 0x000fa82601007387 */ /* 0x0003e20000100a00 */
[----:B--2---:R-:W-:Y:S03]  /*4da30*/  HMMA.1688.F32.TF32 R40, R224, R32, R200 ;  /* 0x00000020e028723c */ /* 0x004fe600000810c8 */
[----:B------:R-:W-:Y:S04]  /*4da40*/  LDS R224, [R252+UR12+0x8500] ;  /* 0x0085000cfce07984 */ /* 0x000fe80008000800 */
[----:B------:R-:W-:Y:S01]  /*4da50*/  LDS R226, [R252+UR12+0xa500] ;  /* 0x00a5000cfce27984 */ /* 0x000fe20008000800 */
[C---:B-1----:R-:W-:Y:S07]  /*4da60*/  HMMA.1688.F32.TF32 R36, R228.reuse, R4, R196 ;  /* 0x00000004e424723c */ /* 0x042fee00000810c4 */
[----:B------:R-:W-:Y:S04]  /*4da70*/  STL.64 [R1+0xf90], R64 ;  /* 0x000f904001007387 */ /* 0x000fe80000100a00 */
[----:B------:R-:W-:Y:S04]  /*4da80*/  STL.64 [R1+0xf98], R66 ;  /* 0x000f984201007387 */ /* 0x000fe80000100a00 */
[----:B------:R-:W2:Y:S04]  /*4da90*/  LDL.LU R200, [R1+0x10] ;  /* 0x0000100001c87983 */ /* 0x000ea80000300800 */
[----:B------:R-:W-:Y:S04]  /*4daa0*/  STL.64 [R1+0xe00], R40 ;  /* 0x000e002801007387 */ /* 0x000fe80000100a00 */
[----:B------:R1:W-:Y:S04]  /*4dab0*/  STL.64 [R1+0xe08], R42 ;  /* 0x000e082a01007387 */ /* 0x0003e80000100a00 */
[----:B------:R-:W-:Y:S04]  /*4dac0*/  STL.64 [R1+0xdf0], R36 ;  /* 0x000df02401007387 */ /* 0x000fe80000100a00 */
[----:B------:R3:W-:Y:S01]  /*4dad0*/  STL.64 [R1+0xdf8], R38 ;  /* 0x000df82601007387 */ /* 0x0007e20000100a00 */
[C---:B-1----:R-:W-:Y:S03]  /*4dae0*/  HMMA.1688.F32.TF32 R40, R228.reuse, R8, R216 ;  /* 0x00000008e428723c */ /* 0x042fe600000810d8 */
[----:B------:R-:W2:Y:S04]  /*4daf0*/  LDL.LU R201, [R1+0x14] ;  /* 0x0000140001c97983 */ /* 0x000ea80000300800 */
[----:B------:R-:W2:Y:S01]  /*4db00*/  LDL.LU R202, [R1+0x18] ;  /* 0x0000180001ca7983 */ /* 0x000ea20000300800 */
[C---:B---3--:R-:W-:Y:S03]  /*4db10*/  HMMA.1688.F32.TF32 R36, R228.reuse, R12, R212 ;  /* 0x0000000ce424723c */ /* 0x048fe600000810d4 */
[----:B------:R-:W2:Y:S04]  /*4db20*/  LDL.LU R203, [R1+0x1c] ;  /* 0x00001c0001cb7983 */ /* 0x000ea80000300800 */
[----:B------:R-:W3:Y:S04]  /*4db30*/  LDL.LU R204, [R1+0x20] ;  /* 0x0000200001cc7983 */ /* 0x000ee80000300800 */
[----:B------:R-:W3:Y:S04]  /*4db40*/  LDL.LU R205, [R1+0x24] ;  /* 0x0000240001cd7983 */ /* 0x000ee80000300800 */
[----:B------:R-:W3:Y:S04]  /*4db50*/  LDL.LU R206, [R1+0x28] ;  /* 0x0000280001ce7983 */ /* 0x000ee80000300800 */
[----:B------:R-:W3:Y:S04]  /*4db60*/  LDL.LU R207, [R1+0x2c] ;  /* 0x00002c0001cf7983 */ /* 0x000ee80000300800 */
[----:B------:R-:W4:Y:S01]  /*4db70*/  LDL.LU R196, [R1] ;  /* 0x0000000001c47983 */ /* 0x000f220000300800 */
[C---:B------:R-:W-:Y:S03]  /*4db80*/  HMMA.1688.F32.TF32 R64, R228.reuse, R16, R208 ;  /* 0x00000010e440723c */ /* 0x040fe600000810d0 */
[----:B------:R-:W4:Y:S04]  /*4db90*/  LDL.LU R197, [R1+0x4] ;  /* 0x0000040001c57983 */ /* 0x000f280000300800 */
[----:B------:R-:W4:Y:S04]  /*4dba0*/  LDL.LU R198, [R1+0x8] ;  /* 0x0000080001c67983 */ /* 0x000f280000300800 */
[----:B------:R-:W4:Y:S04]  /*4dbb0*/  LDL.LU R199, [R1+0xc] ;  /* 0x00000c0001c77983 */ /* 0x000f280000300800 */
[----:B------:R-:W-:Y:S04]  /*4dbc0*/  STL.64 [R1+0xde0], R40 ;  /* 0x000de02801007387 */ /* 0x000fe80000100a00 */
[----:B------:R1:W-:Y:S04]  /*4dbd0*/  STL.64 [R1+0xde8], R42 ;  /* 0x000de82a01007387 */ /* 0x0003e80000100a00 */
[----:B------:R-:W-:Y:S04]  /*4dbe0*/  STL.64 [R1+0xdd0], R36 ;  /* 0x000dd02401007387 */ /* 0x000fe80000100a00 */
[----:B------:R1:W-:Y:S02]  /*4dbf0*/  STL.64 [R1+0xdd8], R38 ;  /* 0x000dd82601007387 */ /* 0x0003e40000100a00 */
[C---:B-1----:R-:W-:Y:S06]  /*4dc00*/  HMMA.1688.F32.TF32 R40, R228.reuse, R20, R60 ;  /* 0x00000014e428723c */ /* 0x042fec000008103c */
[C---:B------:R-:W-:Y:S01]  /*4dc10*/  HMMA.1688.F32.TF32 R36, R228.reuse, R24, R56 ;  /* 0x00000018e424723c */ /* 0x040fe20000081038 */
[----:B------:R-:W-:Y:S04]  /*4dc20*/  STL.64 [R1+0xdc0], R64 ;  /* 0x000dc04001007387 */ /* 0x000fe80000100a00 */
[----:B------:R-:W-:Y:S01]  /*4dc30*/  STL.64 [R1+0xdc8], R66 ;  /* 0x000dc84201007387 */ /* 0x000fe20000100a00 */
[C---:B------:R-:W-:Y:S11]  /*4dc40*/  HMMA.1688.F32.TF32 R52, R228.reuse, R28, R52 ;  /* 0x0000001ce434723c */ /* 0x040ff60000081034 */
[----:B------:R-:W-:Y:S04]  /*4dc50*/  STL.64 [R1+0xdb0], R40 ;  /* 0x000db02801007387 */ /* 0x000fe80000100a00 */
[----:B------:R1:W-:Y:S04]  /*4dc60*/  STL.64 [R1+0xdb8], R42 ;  /* 0x000db82a01007387 */ /* 0x0003e80000100a00 */
[----:B------:R-:W-:Y:S04]  /*4dc70*/  STL.64 [R1+0xda0], R36 ;  /* 0x000da02401007387 */ /* 0x000fe80000100a00 */
[----:B------:R1:W-:Y:S02]  /*4dc80*/  STL.64 [R1+0xda8], R38 ;  /* 0x000da82601007387 */ /* 0x0003e40000100a00 */
[----:B-1----:R-:W-:Y:S06]  /*4dc90*/  HMMA.1688.F32.TF32 R40, R228, R32, R48 ;  /* 0x00000020e428723c */ /* 0x002fec0000081030 */
[----:B------:R-:W-:Y:S01]  /*4dca0*/  HMMA.1688.F32.TF32 R36, R232, R4, R44 ;  /* 0x00000004e824723c */ /* 0x000fe2000008102c */
[----:B------:R1:W-:Y:S01]  /*4dcb0*/  STL.64 [R1+0xd90], R52 ;  /* 0x000d903401007387 */ /* 0x0003e20000100a00 */
[----:B------:R-:W-:-:S03]  /*4dcc0*/  IMAD.MOV.U32 R48, RZ, RZ, R236 ;  /* 0x000000ffff307224 */ /* 0x000fc600078e00ec */
[----:B------:R1:W-:Y:S01]  /*4dcd0*/  STL.64 [R1+0xd98], R54 ;  /* 0x000d983601007387 */ /* 0x0003e20000100a00 */
[----:B------:R-:W-:Y:S01]  /*4dce0*/  IMAD.MOV.U32 R49, RZ, RZ, R237 ;  /* 0x000000ffff317224 */ /* 0x000fe200078e00ed */
[----:B------:R-:W-:Y:S01]  /*4dcf0*/  MOV R50, R238 ;  /* 0x000000ee00327202 */ /* 0x000fe20000000f00 */
[----:B------:R-:W-:-:S09]  /*4dd00*/  IMAD.MOV.U32 R51, RZ, RZ, R239 ;  /* 0x000000ffff337224 */ /* 0x000fd200078e00ef */
[----:B------:R-:W-:Y:S04]  /*4dd10*/  STL.64 [R1+0xc70], R40 ;  /* 0x000c702801007387 */ /* 0x000fe80000100a00 */
[----:B------:R-:W-:Y:S04]  /*4dd20*/  STL.64 [R1+0xc78], R42 ;  /* 0x000c782a01007387 */ /* 0x000fe80000100a00 */
[----:B------:R-:W4:Y:S04]  /*4dd30*/  LDL.LU R236, [R1+0x54c8] ;  /* 0x0054c80001ec7983 */ /* 0x000f280000300800 */
[----:B------:R-:W-:Y:S01]  /*4dd40*/  STL.64 [R1+0xc60], R36 ;  /* 0x000c602401007387 */ /* 0x000fe20000100a00 */
[----:B-1----:R-:W-:-:S03]  /*4dd50*/  IMAD.MOV.U32 R52, RZ, RZ, R240 ;  /* 0x000000ffff347224 */ /* 0x002fc600078e00f0 */
[----:B------:R3:W-:Y:S01]  /*4dd60*/  STL.64 [R1+0xc68], R38 ;  /* 0x000c682601007387 */ /* 0x0007e20000100a00 */
[----:B------:R-:W-:-:S03]  /*4dd70*/  MOV R53, R241 ;  /* 0x000000f100357202 */ /* 0x000fc60000000f00 */
[----:B------:R-:W4:Y:S01]  /*4dd80*/  LDL.LU R237, [R1+0x54c4] ;  /* 0x0054c40001ed7983 */ /* 0x000f220000300800 */
[----:B------:R-:W-:-:S03]  /*4dd90*/  IMAD.MOV.U32 R54, RZ, RZ, R242 ;  /* 0x000000ffff367224 */ /* 0x000fc600078e00f2 */
[----:B------:R-:W4:Y:S01]  /*4dda0*/  LDL.LU R238, [R1+0x54c0] ;  /* 0x0054c00001ee7983 */ /* 0x000f220000300800 */
[----:B------:R-:W-:-:S03]  /*4ddb0*/  IMAD.MOV.U32 R55, RZ, RZ, R244 ;  /* 0x000000ffff377224 */ /* 0x000fc600078e00f4 */
[----:B------:R-:W4:Y:S01]  /*4ddc0*/  LDL.LU R239, [R1+0x54bc] ;  /* 0x0054bc0001ef7983 */ /* 0x000f220000300800 */
        /* <DEDUP_REMOVED lines=11> */
[----:B------:R-:W4:Y:S01]  /*4de80*/  LDL.LU R250, [R1+0x549c] ;  /* 0x00549c0001fa7983 */ /* 0x000f220000300800 */
[----:B------:R-:W-:-:S03]  /*4de90*/  IMAD.MOV.U32 R44, RZ, RZ, R251 ;  /* 0x000000ffff2c7224 */ /* 0x000fc600078e00fb */
[----:B------:R-:W4:Y:S04]  /*4dea0*/  LDL.LU R60, [R1+0x1380] ;  /* 0x00138000013c7983 */ /* 0x000f280000300800 */
[----:B------:R-:W4:Y:S04]  /*4deb0*/  LDL.LU R61, [R1+0x1384] ;  /* 0x00138400013d7983 */ /* 0x000f280000300800 */
[----:B------:R-:W4:Y:S04]  /*4dec0*/  LDL.LU R62, [R1+0x1388] ;  /* 0x00138800013e7983 */ /* 0x000f280000300800 */
[----:B------:R-:W4:Y:S04]  /*4ded0*/  LDL.LU R63, [R1+0x138c] ;  /* 0x00138c00013f7983 */ /* 0x000f280000300800 */
[----:B------:R-:W4:Y:S01]  /*4dee0*/  LDL.LU R251, [R1+0x5498] ;  /* 0x0054980001fb7983 */ /* 0x000f220000300800 */
[----:B------:R-:W-:Y:S01]  /*4def0*/  IMAD.MOV.U32 R45, RZ, RZ, R246 ;  /* 0x000000ffff2d7224 */ /* 0x000fe200078e00f6 */
[----:B------:R-:W-:-:S02]  /*4df00*/  MOV R46, R247 ;  /* 0x000000f7002e7202 */ /* 0x000fc40000000f00 */
[----:B------:R-:W4:Y:S01]  /*4df10*/  LDL.LU R246, [R1+0x5494] ;  /* 0x0054940001f67983 */ /* 0x000f220000300800 */
[----:B------:R-:W-:-:S03]  /*4df20*/  IMAD.MOV.U32 R47, RZ, RZ, R243 ;  /* 0x000000ffff2f7224 */ /* 0x000fc600078e00f3 */
[----:B------:R-:W4:Y:S04]  /*4df30*/  LDL.LU R247, [R1+0x5490] ;  /* 0x0054900001f77983 */ /* 0x000f280000300800 */
[----:B------:R-:W4:Y:S01]  /*4df40*/  LDL.LU R243, [R1+0x548c] ;  /* 0x00548c0001f37983 */ /* 0x000f220000300800 */
[C---:B---3--:R-:W-:Y:S06]  /*4df50*/  HMMA.1688.F32.TF32 R36, R232.reuse, R8, R204 ;  /* 0x00000008e824723c */ /* 0x048fec00000810cc */
[C---:B--2---:R-:W-:Y:S06]  /*4df60*/  HMMA.1688.F32.TF32 R64, R232.reuse, R12, R200 ;  /* 0x0000000ce840723c */ /* 0x044fec00000810c8 */
[C---:B----4-:R-:W-:Y:S11]  /*4df70*/  HMMA.1688.F32.TF32 R40, R232.reuse, R16, R196 ;  /* 0x00000010e828723c */ /* 0x050ff600000810c4 */
[----:B------:R-:W-:Y:S04]  /*4df80*/  STL.64 [R1+0xc50], R36 ;  /* 0x000c502401007387 */ /* 0x000fe80000100a00 */
[----:B------:R1:W-:Y:S04]  /*4df90*/  STL.64 [R1+0xc58], R38 ;  /* 0x000c582601007387 */ /* 0x0003e80000100a00 */
[----:B------:R-:W-:Y:S04]  /*4dfa0*/  STL.64 [R1+0xc40], R64 ;  /* 0x000c404001007387 */ /* 0x000fe80000100a00 */
[----:B------:R-:W-:Y:S04]  /*4dfb0*/  STL.64 [R1+0xc48], R66 ;  /* 0x000c484201007387 */ /* 0x000fe80000100a00 */
[----:B------:R-:W-:Y:S04]  /*4dfc0*/  STL.64 [R1+0xc30], R40 ;  /* 0x000c302801007387 */ /* 0x000fe80000100a00 */
[----:B------:R-:W-:Y:S01]  /*4dfd0*/  STL.64 [R1+0xc38], R42 ;  /* 0x000c382a01007387 */ /* 0x000fe20000100a00 */
[----:B-1----:R-:W-:-:S15]  /*4dfe0*/  HMMA.1688.F32.TF32 R36, R232, R20, R248 ;  /* 0x00000014e824723c */ /* 0x002fde00000810f8 */
[----:B------:R-:W-:-:S08]  /*4dff0*/  NOP ;  /* 0x0000000000007918 */ /* 0x000fd00000000000 */
[----:B------:R-:W-:Y:S04]  /*4e000*/  STL.64 [R1+0xc20], R36 ;  /* 0x000c202401007387 */ /* 0x000fe80000100a00 */
[----:B------:R1:W-:Y:S02]  /*4e010*/  STL.64 [R1+0xc28], R38 ;  /* 0x000c282601007387 */ /* 0x0003e40000100a00 */
[----:B-1----:R-:W-:Y:S07]  /*4e020*/  HMMA.1688.F32.TF32 R36, R232, R32, R236 ;  /* 0x00000020e824723c */ /* 0x002fee00000810ec */
[----:B------:R-:W-:-:S02]  /*4e030*/  LOP3.LUT R237, R252, 0x40, RZ, 0x3c, !PT ;  /* 0x00000040fced7812 */ /* 0x000fc400078e3cff */
[----:B------:R-:W-:-:S03]  /*4e040*/  LOP3.LUT R238, R252, 0x60, RZ, 0x3c, !PT ;  /* 0x00000060fcee7812 */ /* 0x000fc600078e3cff */
[----:B------:R-:W-:Y:S04]  /*4e050*/  LDS R220, [R237+UR12+0x8480] ;  /* 0x0084800ceddc7984 */ /* 0x000fe80008000800 */
[----:B------:R-:W-:Y:S04]  /*4e060*/  LDS R222, [R237+UR12+0xa480] ;  /* 0x00a4800cedde7984 */ /* 0x000fe80008000800 */
[----:B------:R-:W-:Y:S04]  /*4e070*/  LDS R221, [R238+UR12+0x8480] ;  /* 0x0084800ceedd7984 */ /* 0x000fe80008000800 */
[----:B------:R-:W1:Y:S01]  /*4e080*/  LDS R223, [R238+UR12+0xa480] ;  /* 0x00a4800ceedf7984 */ /* 0x000e620008000800 */
[C---:B------:R-:W-:Y:S06]  /*4e090*/  HMMA.1688.F32.TF32 R64, R232.reuse, R24, R244 ;  /* 0x00000018e840723c */ /* 0x040fec00000810f4 */
[----:B------:R-:W-:Y:S01]  /*4e0a0*/  HMMA.1688.F32.TF32 R40, R232, R28, R240 ;  /* 0x0000001ce828723c */ /* 0x000fe200000810f0 */
[----:B------:R-:W-:Y:S01]  /*4e0b0*/  LOP3.LUT R239, R252, 0x20, RZ, 0x3c, !PT ;  /* 0x00000020fcef7812 */ /* 0x000fe200078e3cff */
[----:B------:R-:W-:Y:S04]  /*4e0c0*/  LDS R228, [R237+UR12+0x8500] ;  /* 0x0085000cede47984 */ /* 0x000fe80008000800 */
[----:B------:R-:W-:Y:S04]  /*4e0d0*/  LDS R225, [R239+UR12+0x8500] ;  /* 0x0085000cefe17984 */ /* 0x000fe80008000800 */
[----:B------:R-:W2:Y:S04]  /*4e0e0*/  LDS R227, [R239+UR12+0xa500] ;  /* 0x00a5000cefe37984 */ /* 0x000ea80008000800 */
[----:B------:R-:W-:Y:S04]  /*4e0f0*/  LDS R230, [R237+UR12+0xa500] ;  /* 0x00a5000cede67984 */ /* 0x000fe80008000800 */
[----:B------:R-:W-:Y:S04]  /*4e100*/  STL.64 [R1+0xc10], R64 ;  /* 0x000c104001007387 */ /* 0x000fe80000100a00 */
[----:B------:R-:W-:Y:S04]  /*4e110*/  STL.64 [R1+0xc18], R66 ;  /* 0x000c184201007387 */ /* 0x000fe80000100a00 */
[----:B------:R-:W-:Y:S04]  /*4e120*/  STL.64 [R1+0xc00], R40 ;  /* 0x000c002801007387 */ /* 0x000fe80000100a00 */
[----:B------:R1:W-:Y:S04]  /*4e130*/  STL.64 [R1+0xc08], R42 ;  /* 0x000c082a01007387 */ /* 0x0003e80000100a00 */
[----:B------:R-:W-:Y:S04]  /*4e140*/  STL.64 [R1+0xb00], R36 ;  /* 0x000b002401007387 */ /* 0x000fe80000100a00 */
[----:B------:R3:W-:Y:S01]  /*4e150*/  STL.64 [R1+0xb08], R38 ;  /* 0x000b082601007387 */ /* 0x0007e20000100a00 */
[C---:B-1----:R-:W-:Y:S03]  /*4e160*/  HMMA.1688.F32.TF32 R40, R220.reuse, R4, R60 ;  /* 0x00000004dc28723c */ /* 0x042fe6000008103c */
[----:B------:R-:W-:Y:S04]  /*4e170*/  LDS R229, [R238+UR12+0x8500] ;  /* 0x0085000ceee57984 */ /* 0x000fe80008000800 */
[----:B------:R-:W1:Y:S01]  /*4e180*/  LDS R231, [R238+UR12+0xa500] ;  /* 0x00a5000ceee77984 */ /* 0x000e620008000800 */
[C---:B---3--:R-:W-:Y:S03]  /*4e190*/  HMMA.1688.F32.TF32 R36, R220.reuse, R8, R56 ;  /* 0x00000008dc24723c */ /* 0x048fe60000081038 */
[----:B------:R-:W-:Y:S04]  /*4e1a0*/  LDS R232, [R252+UR12+0x8580] ;  /* 0x0085800cfce87984 */ /* 0x000fe80008000800 */
[----:B------:R-:W-:Y:S01]  /*4e1b0*/  LDS R234, [R252+UR12+0xa580] ;  /* 0x00a5800cfcea7984 */ /* 0x000fe20008000800 */
[C---:B------:R-:W-:Y:S03]  /*4e1c0*/  HMMA.1688.F32.TF32 R52, R220.reuse, R12, R52 ;  /* 0x0000000cdc34723c */ /* 0x040fe60000081034 */
[----:B------:R-:W-:Y:S04]  /*4e1d0*/  LDS R233, [R239+UR12+0x8580] ;  /* 0x0085800cefe97984 */ /* 0x000fe80008000800 */
[----:B------:R-:W3:Y:S04]  /*4e1e0*/  LDS R235, [R239+UR12+0xa580] ;  /* 0x00a5800cefeb7984 */ /* 0x000ee80008000800 */
[----:B------:R-:W-:Y:S04]  /*4e1f0*/  STL.64 [R1+0x1160], R40 ;  /* 0x0011602801007387 */ /* 0x000fe80000100a00 */
[----:B------:R4:W-:Y:S04]  /*4e200*/  STL.64 [R1+0x1168], R42 ;  /* 0x0011682a01007387 */ /* 0x0009e80000100a00 */
[----:B------:R-:W-:Y:S04]  /*4e210*/  STL.64 [R1+0x1150], R36 ;  /* 0x0011502401007387 */ /* 0x000fe80000100a00 */
[----:B------:R2:W-:Y:S01]  /*4e220*/  STL.64 [R1+0x1158], R38 ;  /* 0x0011582601007387 */ /* 0x0005e20000100a00 */
[C---:B----4-:R-:W-:Y:S06]  /*4e230*/  HMMA.1688.F32.TF32 R40, R220.reuse, R16, R48 ;  /* 0x00000010dc28723c */ /* 0x050fec0000081030 */
[C---:B--2---:R-:W-:Y:S01]  /*4e240*/  HMMA.1688.F32.TF32 R36, R220.reuse, R20, R44 ;  /* 0x00000014dc24723c */ /* 0x044fe2000008102c */
[----:B------:R2:W-:Y:S04]  /*4e250*/  STL.64 [R1+0x1140], R52 ;  /* 0x0011403401007387 */ /* 0x0005e80000100a00 */
[----:B------:R4:W-:Y:S04]  /*4e260*/  STL.64 [R1+0x1148], R54 ;  /* 0x0011483601007387 */ /* 0x0009e80000100a00 */
[----:B--2---:R-:W2:Y:S08]  /*4e270*/  LDL.LU R52, [R1+0x80] ;  /* 0x0000800001347983 */ /* 0x004eb00000300800 */
[----:B------:R-:W-:Y:S04]  /*4e280*/  STL.64 [R1+0x1130], R40 ;  /* 0x0011302801007387 */ /* 0x000fe80000100a00 */
[----:B------:R-:W-:Y:S04]  /*4e290*/  STL.64 [R1+0x1138], R42 ;  /* 0x0011382a01007387 */ /* 0x000fe80000100a00 */
[----:B------:R1:W-:Y:S04]  /*4e2a0*/  STL.64 [R1+0x1120], R36 ;  /* 0x0011202401007387 */ /* 0x0003e80000100a00 */
[----:B------:R3:W-:Y:S04]  /*4e2b0*/  STL.64 [R1+0x1128], R38 ;  /* 0x0011282601007387 */ /* 0x0007e80000100a00 */
        /* <DEDUP_REMOVED lines=27> */
[----:B-1----:R-:W4:Y:S04]  /*4e470*/  LDL.LU R36, [R1+0x110] ;  /* 0x0001100001247983 */ /* 0x002f280000300800 */
[----:B------:R-:W4:Y:S04]  /*4e480*/  LDL.LU R37, [R1+0x114] ;  /* 0x0001140001257983 */ /* 0x000f280000300800 */
[----:B---3--:R-:W4:Y:S04]  /*4e490*/  LDL.LU R38, [R1+0x118] ;  /* 0x0001180001267983 */ /* 0x008f280000300800 */
        /* <DEDUP_REMOVED lines=79> */
[----:B----4-:R-:W-:Y:S01]  /*4e990*/  HMMA.1688.F32.TF32 R112, R220, R32, R108 ;  /* 0x00000020dc70723c */ /* 0x010fe2000008106c */
[----:B------:R-:W-:Y:S04]  /*4e9a0*/  LDS R220, [R237+UR12+0x8580] ;  /* 0x0085800ceddc7984 */ /* 0x000fe80008000800 */
[----:B------:R-:W-:Y:S01]  /*4e9b0*/  LDS R222, [R237+UR12+0xa580] ;  /* 0x00a5800cedde7984 */ /* 0x000fe20008000800 */
[C---:B------:R-:W-:Y:S11]  /*4e9c0*/  HMMA.1688.F32.TF32 R108, R224.reuse, R4, R104 ;  /* 0x00000004e06c723c */ /* 0x040ff60000081068 */
[----:B------:R-:W-:Y:S01]  /*4e9d0*/  STL.64 [R1+0x1110], R244 ;  /* 0x001110f401007387 */ /* 0x000fe20000100a00 */
[C---:B------:R-:W-:Y:S03]  /*4e9e0*/  HMMA.1688.F32.TF32 R104, R224.reuse, R8, R100 ;  /* 0x00000008e068723c */ /* 0x040fe60000081064 */
[----:B------:R-:W-:Y:S04]  /*4e9f0*/  LDS R221, [R238+UR12+0x8580] ;  /* 0x0085800ceedd7984 */ /* 0x000fe80008000800 */
[----:B------:R-:W1:Y:S01]  /*4ea00*/  LDS R223, [R238+UR12+0xa580] ;  /* 0x00a5800ceedf7984 */ /* 0x000e620008000800 */
[C---:B------:R-:W-:Y:S06]  /*4ea10*/  HMMA.1688.F32.TF32 R100, R224.reuse, R12, R96 ;  /* 0x0000000ce064723c */ /* 0x040fec0000081060 */
[C---:B------:R-:W-:Y:S06]  /*4ea20*/  HMMA.1688.F32.TF32 R96, R224.reuse, R16, R92 ;  /* 0x00000010e060723c */ /* 0x040fec000008105c */
[C---:B------:R-:W-:Y:S06]  /*4ea30*/  HMMA.1688.F32.TF32 R92, R224.reuse, R20, R88 ;  /* 0x00000014e05c723c */ /* 0x040fec0000081058 */
[C---:B------:R-:W-:Y:S06]  /*4ea40*/  HMMA.1688.F32.TF32 R88, R224.reuse, R24, R84 ;  /* 0x00000018e058723c */ /* 0x040fec0000081054 */
[C---:B------:R-:W-:Y:S01]  /*4ea50*/  HMMA.1688.F32.TF32 R84, R224.reuse, R28, R80 ;  /* 0x0000001ce054723c */ /* 0x040fe20000081050 */
[----:B------:R-:W-:Y:S05]  /*4ea60*/  STL.64 [R1+0x1118], R246 ;  /* 0x001118f601007387 */ /* 0x000fea0000100a00 */
[----:B------:R-:W-:Y:S01]  /*4ea70*/  HMMA.1688.F32.TF32 R80, R224, R32, R76 ;  /* 0x00000020e050723c */ /* 0x000fe2000008104c */
[----:B------:R-:W-:Y:S04]  /*4ea80*/  STL.64 [R1+0x1100], R240 ;  /* 0x001100f001007387 */ /* 0x000fe80000100a00 */
[----:B------:R-:W-:Y:S01]  /*4ea90*/  LDS R224, [R252+UR12+0x8600] ;  /* 0x0086000cfce07984 */ /* 0x000fe20008000800 */
        /* <DEDUP_REMOVED lines=21> */
[----:B------:R-:W1:Y:S04]  /*4ebf0*/  LDL.LU R44, [R1+0x1310] ;  /* 0x00131000012c7983 */ /* 0x000e680000300800 */
[----:B------:R-:W-:Y:S04]  /*4ec00*/  STL.64 [R1+0xd70], R76 ;  /* 0x000d704c01007387 */ /* 0x000fe80000100a00 */
[----:B------:R-:W-:Y:S04]  /*4ec10*/  STL.64 [R1+0xd78], R78 ;  /* 0x000d784e01007387 */ /* 0x000fe80000100a00 */
[----:B------:R-:W-:Y:S04]  /*4ec20*/  STL.64 [R1+0xd60], R72 ;  /* 0x000d604801007387 */ /* 0x000fe80000100a00 */
[----:B------:R2:W-:Y:S04]  /*4ec30*/  STL.64 [R1+0xd68], R74 ;  /* 0x000d684a01007387 */ /* 0x0005e80000100a00 */
[----:B------:R-:W1:Y:S04]  /*4ec40*/  LDL.LU R45, [R1+0x1314] ;  /* 0x00131400012d7983 */ /* 0x000e680000300800 */
[----:B------:R-:W1:Y:S04]  /*4ec50*/  LDL.LU R46, [R1+0x1318] ;  /* 0x00131800012e7983 */ /* 0x000e680000300800 */
[----:B------:R-:W1:Y:S01]  /*4ec60*/  LDL.LU R47, [R1+0x131c] ;  /* 0x00131c00012f7983 */ /* 0x000e620000300800 */
[C---:B--2---:R-:W-:Y:S03]  /*4ec70*/  HMMA.1688.F32.TF32 R72, R228.reuse, R12, R68 ;  /* 0x0000000ce448723c */ /* 0x044fe60000081044 */
[----:B------:R-:W-:Y:S03]  /*4ec80*/  LDS R226, [R252+UR12+0xa600] ;  /* 0x00a6000cfce27984 */ /* 0x000fe60008000800 */
[C---:B------:R-:W-:Y:S01]  /*4ec90*/  HMMA.1688.F32.TF32 R68, R228.reuse, R16, R64 ;  /* 0x00000010e444723c */ /* 0x040fe20000081040 */
[----:B------:R-:W-:Y:S04]  /*4eca0*/  LDS R225, [R239+UR12+0x8600] ;  /* 0x0086000cefe17984 */ /* 0x000fe80008000800 */
[----:B------:R-:W2:Y:S01]  /*4ecb0*/  LDS R227, [R239+UR12+0xa600] ;  /* 0x00a6000cefe37984 */ /* 0x000ea20008000800 */
        /* <DEDUP_REMOVED lines=11> */
[----:B---3--:R-:W-:Y:S03]  /*4ed70*/  HMMA.1688.F32.TF32 R64, R228, R32, R212 ;  /* 0x00000020e440723c */ /* 0x008fe600000810d4 */
[----:B------:R-:W-:Y:S04]  /*4ed80*/  STL.64 [R1+0x140], R36 ;  /* 0x0001402401007387 */ /* 0x000fe80000100a00 */
[----:B------:R3:W-:Y:S01]  /*4ed90*/  STL.64 [R1+0x148], R38 ;  /* 0x0001482601007387 */ /* 0x0007e20000100a00 */
[C---:B----4-:R-:W-:Y:S03]  /*4eda0*/  HMMA.1688.F32.TF32 R40, R232.reuse, R4, R208 ;  /* 0x00000004e828723c */ /* 0x050fe600000810d0 */
        /* <DEDUP_REMOVED lines=12> */
[C---:B--2---:R-:W-:Y:S06]  /*4ee70*/  HMMA.1688.F32.TF32 R40, R232.reuse, R16, R196 ;  /* 0x00000010e828723c */ /* 0x044fec00000810c4 */
[C---:B----4-:R-:W-:Y:S09]  /*4ee80*/  HMMA.1688.F32.TF32 R36, R232.reuse, R20, R60 ;  /* 0x00000014e824723c */ /* 0x050ff2000008103c */
        /* <DEDUP_REMOVED lines=8> */
[----:B----4-:R-:W-:Y:S01]  /*4ef10*/  HMMA.1688.F32.TF32 R36, R232, R32, R48 ;  /* 0x00000020e824723c */ /* 0x010fe20000081030 */
[----:B------:R-:W-:Y:S04]  /*4ef20*/  STL.64 [R1+0xba0], R56 ;  /* 0x000ba03801007387 */ /* 0x000fe80000100a00 */
[----:B------:R-:W-:Y:S04]  /*4ef30*/  STL.64 [R1+0xba8], R58 ;  /* 0x000ba83a01007387 */ /* 0x000fe80000100a00 */
[----:B------:R-:W-:Y:S04]  /*4ef40*/  LDS R232, [R252+UR12+0x8680] ;  /* 0x0086800cfce87984 */ /* 0x000fe80008000800 */
[----:B------:R-:W-:Y:S04]  /*4ef50*/  LDS R234, [R252+UR12+0xa680] ;  /* 0x00a6800cfcea7984 */ /* 0x000fe80008000800 */
[----:B------:R-:W-:Y:S04]  /*4ef60*/  STL.64 [R1+0xb90], R40 ;  /* 0x000b902801007387 */ /* 0x000fe80000100a00 */
[----:B------:R-:W-:Y:S04]  /*4ef70*/  STL.64 [R1+0xb98], R42 ;  /* 0x000b982a01007387 */ /* 0x000fe80000100a00 */
[----:B------:R-:W-:Y:S04]  /*4ef80*/  STL.64 [R1+0xaf0], R36 ;  /* 0x000af02401007387 */ /* 0x000fe80000100a00 */
[----:B------:R1:W-:Y:S04]  /*4ef90*/  STL.64 [R1+0xaf8], R38 ;  /* 0x000af82601007387 */ /* 0x0003e80000100a00 */
[----:B------:R-:W2:Y:S04]  /*4efa0*/  LDL.LU R48, [R1+0x240] ;  /* 0x0002400001307983 */ /* 0x000ea80000300800 */
[----:B------:R-:W-:Y:S04]  /*4efb0*/  LDS R233, [R239+UR12+0x8680] ;  /* 0x0086800cefe97984 */ /* 0x000fe80008000800 */
[----:B------:R-:W4:Y:S01]  /*4efc0*/  LDS R235, [R239+UR12+0xa680] ;  /* 0x00a6800cefeb7984 */ /* 0x000f220008000800 */
[----:B-1----:R-:W-:-:S15]  /*4efd0*/  HMMA.1688.F32.TF32 R36, R220, R4, R44 ;  /* 0x00000004dc24723c */ /* 0x002fde000008102c */
[----:B------:R-:W-:-:S08]  /*4efe0*/  NOP ;  /* 0x0000000000007918 */ /* 0x000fd00000000000 */
[----:B------:R1:W-:Y:S04]  /*4eff0*/  STL.64 [R1+0x10f0], R36 ;  /* 0x0010f02401007387 */ /* 0x0003e80000100a00 */
[----:B------:R3:W-:Y:S04]  /*4f000*/  STL.64 [R1+0x10f8], R38 ;  /* 0x0010f82601007387 */ /* 0x0007e80000100a00 */
        /* <DEDUP_REMOVED lines=99> */
[----:B-1----:R-:W4:Y:S04]  /*4f640*/  LDL.LU R36, [R1+0x3c0] ;  /* 0x0003c00001247983 */ /* 0x002f280000300800 */
[----:B------:R-:W4:Y:S04]  /*4f650*/  LDL.LU R37, [R1+0x3c4] ;  /* 0x0003c40001257983 */ /* 0x000f280000300800 */
[----:B---3--:R-:W3:Y:S04]  /*4f660*/  LDL.LU R38, [R1+0x3c8] ;  /* 0x0003c80001267983 */ /* 0x008ee80000300800 */
[----:B------:R-:W3:Y:S04]  /*4f670*/  LDL.LU R39, [R1+0x3cc] ;  /* 0x0003cc0001277983 */ /* 0x000ee80000300800 */
[----:B------:R-:W3:Y:S04]  /*4f680*/  LDL.LU R216, [R1+0x3b0] ;  /* 0x0003b00001d87983 */ /* 0x000ee80000300800 */
[----:B------:R-:W3:Y:S04]  /*4f690*/  LDL.LU R217, [R1+0x3b4] ;  /* 0x0003b40001d97983 */ /* 0x000ee80000300800 */
[----:B------:R-:W3:Y:S04]  /*4f6a0*/  LDL.LU R218, [R1+0x3b8] ;  /* 0x0003b80001da7983 */ /* 0x000ee80000300800 */
[----:B------:R-:W3:Y:S04]  /*4f6b0*/  LDL.LU R219, [R1+0x3bc] ;  /* 0x0003bc0001db7983 */ /* 0x000ee80000300800 */
        /* <DEDUP_REMOVED lines=9> */
[----:B------:R-:W3:Y:S04]  /*4f750*/  LDL.LU R2, [R1+0x5484] ;  /* 0x0054840001027983 */ /* 0x000ee80000300800 */
[----:B------:R-:W3:Y:S01]  /*4f760*/  LDL.LU R3, [R1+0x5480] ;  /* 0x0054800001037983 */ /* 0x000ee20000300800 */
[C---:B--2---:R-:W-:Y:S06]  /*4f770*/  HMMA.1688.F32.TF32 R40, R224.reuse, R28, R40 ;  /* 0x0000001ce028723c */ /* 0x044fec0000081028 */
[C---:B----4-:R-:W-:Y:S06]  /*4f780*/  HMMA.1688.F32.TF32 R64, R224.reuse, R24, R64 ;  /* 0x00000018e040723c */ /* 0x050fec0000081040 */
[C---:B------:R-:W-:Y:S06]  /*4f790*/  HMMA.1688.F32.TF32 R68, R224.reuse, R20, R68 ;  /* 0x00000014e044723c */ /* 0x040fec0000081044 */
[C---:B------:R-:W-:Y:S06]  /*4f7a0*/  HMMA.1688.F32.TF32 R76, R224.reuse, R12, R76 ;  /* 0x0000000ce04c723c */ /* 0x040fec000008104c */
        /* <DEDUP_REMOVED lines=12> */
[----:B------:R-:W2:Y:S04]  /*4f870*/  LDL.LU.64 R112, [R1+0x5470] ;  /* 0x0054700001707983 */ /* 0x000ea80000300a00 */
[----:B------:R-:W-:Y:S04]  /*4f880*/  STL.64 [R1+0x10d0], R108 ;  /* 0x0010d06c01007387 */ /* 0x000fe80000100a00 */
[----:B------:R1:W-:Y:S01]  /*4f890*/  STL.64 [R1+0x10d8], R110 ;  /* 0x0010d86e01007387 */ /* 0x0003e20000100a00 */
[C---:B------:R-:W-:Y:S03]  /*4f8a0*/  HMMA.1688.F32.TF32 R84, R224.reuse, R4, R84 ;  /* 0x00000004e054723c */ /* 0x040fe60000081054 */
[----:B-1----:R-:W4:Y:S04]  /*4f8b0*/  LDL.LU.64 R110, [R1+0x5468] ;  /* 0x00546800016e7983 */ /* 0x002f280000300a00 */
[----:B------:R-:W4:Y:S04]  /*4f8c0*/  LDL.LU.64 R108, [R1+0x5460] ;  /* 0x00546000016c7983 */ /* 0x000f280000300a00 */
[----:B------:R-:W-:Y:S04]  /*4f8d0*/  STL.64 [R1+0x10c0], R104 ;  /* 0x0010c06801007387 */ /* 0x000fe80000100a00 */
[----:B------:R1:W-:Y:S01]  /*4f8e0*/  STL.64 [R1+0x10c8], R106 ;  /* 0x0010c86a01007387 */ /* 0x0003e20000100a00 */
[C---:B------:R-:W-:Y:S03]  /*4f8f0*/  HMMA.1688.F32.TF32 R72, R224.reuse, R16, R72 ;  /* 0x00000010e048723c */ /* 0x040fe60000081048 */
[----:B-1----:R-:W2:Y:S04]  /*4f900*/  LDL.LU.64 R106, [R1+0x5458] ;  /* 0x00545800016a7983 */ /* 0x002ea80000300a00 */
[----:B------:R-:W2:Y:S04]  /*4f910*/  LDL.LU.64 R104, [R1+0x5450] ;  /* 0x0054500001687983 */ /* 0x000ea80000300a00 */
[----:B------:R-:W-:Y:S04]  /*4f920*/  STL.64 [R1+0x10b0], R100 ;  /* 0x0010b06401007387 */ /* 0x000fe80000100a00 */
[----:B------:R1:W-:Y:S04]  /*4f930*/  STL.64 [R1+0x10b8], R102 ;  /* 0x0010b86601007387 */ /* 0x0003e80000100a00 */
[----:B-1----:R-:W4:Y:S04]  /*4f940*/  LDL.LU.64 R102, [R1+0x5448] ;  /* 0x0054480001667983 */ /* 0x002f280000300a00 */
[----:B------:R-:W4:Y:S04]  /*4f950*/  LDL.LU.64 R100, [R1+0x5440] ;  /* 0x0054400001647983 */ /* 0x000f280000300a00 */
[----:B------:R-:W-:Y:S04]  /*4f960*/  STL.64 [R1+0x10a0], R96 ;  /* 0x0010a06001007387 */ /* 0x000fe80000100a00 */
[----:B------:R1:W-:Y:S04]  /*4f970*/  STL.64 [R1+0x10a8], R98 ;  /* 0x0010a86201007387 */ /* 0x0003e80000100a00 */
[----:B-1----:R-:W2:Y:S04]  /*4f980*/  LDL.LU.64 R98, [R1+0x5438] ;  /* 0x0054380001627983 */ /* 0x002ea80000300a00 */
[----:B------:R-:W2:Y:S04]  /*4f990*/  LDL.LU.64 R96, [R1+0x5430] ;  /* 0x0054300001607983 */ /* 0x000ea80000300a00 */
[----:B------:R-:W-:Y:S04]  /*4f9a0*/  STL.64 [R1+0x1090], R92 ;  /* 0x0010905c01007387 */ /* 0x000fe80000100a00 */
[----:B------:R1:W-:Y:S04]  /*4f9b0*/  STL.64 [R1+0x1098], R94 ;  /* 0x0010985e01007387 */ /* 0x0003e80000100a00 */
[----:B-1----:R-:W4:Y:S04]  /*4f9c0*/  LDL.LU.64 R94, [R1+0x5428] ;  /* 0x00542800015e7983 */ /* 0x002f280000300a00 */
[----:B------:R-:W4:Y:S04]  /*4f9d0*/  LDL.LU.64 R92, [R1+0x5420] ;  /* 0x00542000015c7983 */ /* 0x000f280000300a00 */
[----:B------:R-:W2:Y:S04]  /*4f9e0*/  LDL.LU.64 R90, [R1+0x5418] ;  /* 0x00541800015a7983 */ /* 0x000ea80000300a00 */
[----:B------:R-:W2:Y:S04]  /*4f9f0*/  LDL.LU.64 R88, [R1+0x5410] ;  /* 0x0054100001587983 */ /* 0x000ea80000300a00 */
[----:B------:R1:W-:Y:S04]  /*4fa00*/  STL.64 [R1+0xea0], R220 ;  /* 0x000ea0dc01007387 */ /* 0x0003e80000100a00 */
[----:B------:R3:W-:Y:S04]  /*4fa10*/  STL.64 [R1+0xea8], R222 ;  /* 0x000ea8de01007387 */ /* 0x0007e80000100a00 */
[----:B-1----:R-:W4:Y:S04]  /*4fa20*/  LDL.LU R220, [R1+0x390] ;  /* 0x0003900001dc7983 */ /* 0x002f280000300800 */
[----:B------:R-:W4:Y:S04]  /*4fa30*/  LDL.LU R221, [R1+0x394] ;  /* 0x0003940001dd7983 */ /* 0x000f280000300800 */
[----:B---3--:R-:W4:Y:S04]  /*4fa40*/  LDL.LU R222, [R1+0x398] ;  /* 0x0003980001de7983 */ /* 0x008f280000300800 */
[----:B------:R-:W4:Y:S04]  /*4fa50*/  LDL.LU R223, [R1+0x39c] ;  /* 0x00039c0001df7983 */ /* 0x000f280000300800 */
[----:B------:R-:W-:Y:S04]  /*4fa60*/  STL.64 [R1+0xe80], R84 ;  /* 0x000e805401007387 */ /* 0x000fe80000100a00 */
[----:B------:R1:W-:Y:S01]  /*4fa70*/  STL.64 [R1+0xe88], R86 ;  /* 0x000e885601007387 */ /* 0x0003e20000100a00 */
[----:B------:R-:W-:Y:S03]  /*4fa80*/  HMMA.1688.F32.TF32 R224, R224, R32, R36 ;  /* 0x00000020e0e0723c */ /* 0x000fe60000081024 */
        /* <DEDUP_REMOVED lines=26> */
[----:B------:R-:W2:Y:S04]  /*4fc30*/  LDL.LU.64 R38, [R1+0x5398] ;  /* 0x0053980001267983 */ /* 0x000ea80000300a00 */
[----:B------:R-:W2:Y:S04]  /*4fc40*/  LDL.LU.64 R36, [R1+0x5390] ;  /* 0x0053900001247983 */ /* 0x000ea80000300a00 */
[----:B------:R1:W-:Y:S04]  /*4fc50*/  STL.64 [R1+0xd10], R224 ;  /* 0x000d10e001007387 */ /* 0x0003e80000100a00 */
[----:B------:R1:W-:Y:S04]  /*4fc60*/  STL.64 [R1+0xd18], R226 ;  /* 0x000d18e201007387 */ /* 0x0003e80000100a00 */
[----:B-1----:R-:W3:Y:S01]  /*4fc70*/  LDL.LU R224, [R1+0x3a0] ;  /* 0x0003a00001e07983 */ /* 0x002ee20000300800 */
[----:B------:R-:W-:Y:S01]  /*4fc80*/  IMAD.MOV.U32 R225, RZ, RZ, R3 ;  /* 0x000000ffffe17224 */ /* 0x000fe200078e0003 */
[----:B------:R-:W-:Y:S01]  /*4fc90*/  MOV R226, R2 ;  /* 0x0000000200e27202 */ /* 0x000fe20000000f00 */
[----:B------:R-:W-:Y:S01]  /*4fca0*/  IMAD.MOV.U32 R227, RZ, RZ, R0 ;  /* 0x000000ffffe37224 */ /* 0x000fe200078e0000 */
[C---:B------:R-:W-:Y:S06]  /*4fcb0*/  HMMA.1688.F32.TF32 R216, R228.reuse, R4, R216 ;  /* 0x00000004e4d8723c */ /* 0x040fec00000810d8 */
[C---:B------:R-:W-:Y:S06]  /*4fcc0*/  HMMA.1688.F32.TF32 R240, R228.reuse, R16, R240 ;  /* 0x00000010e4f0723c */ /* 0x040fec00000810f0 */
[C---:B------:R-:W-:Y:S11]  /*4fcd0*/  HMMA.1688.F32.TF32 R212, R228.reuse, R28, R212 ;  /* 0x0000001ce4d4723c */ /* 0x040ff600000810d4 */
[----:B------:R-:W-:Y:S04]  /*4fce0*/  STL.64 [R1+0xd00], R216 ;  /* 0x000d00d801007387 */ /* 0x000fe80000100a00 */
[----:B------:R1:W-:Y:S01]  /*4fcf0*/  STL.64 [R1+0xd08], R218 ;  /* 0x000d08da01007387 */ /* 0x0003e20000100a00 */
[----:B------:R-:W-:Y:S03]  /*4fd00*/  HMMA.1688.F32.TF32 R208, R228, R32, R208 ;  /* 0x00000020e4d0723c */ /* 0x000fe600000810d0 */
[----:B-1----:R-:W2:Y:S04]  /*4fd10*/  LDL.LU.64 R218, [R1+0x5388] ;  /* 0x0053880001da7983 */ /* 0x002ea80000300a00 */
[----:B------:R-:W2:Y:S01]  /*4fd20*/  LDL.LU.64 R216, [R1+0x5380] ;  /* 0x0053800001d87983 */ /* 0x000ea20000300a00 */
[C---:B------:R-:W-:Y:S06]  /*4fd30*/  HMMA.1688.F32.TF32 R204, R232.reuse, R4, R204 ;  /* 0x00000004e8cc723c */ /* 0x040fec00000810cc */
[C---:B------:R-:W-:Y:S06]  /*4fd40*/  HMMA.1688.F32.TF32 R200, R232.reuse, R8, R200 ;  /* 0x00000008e8c8723c */ /* 0x040fec00000810c8 */
[C---:B------:R-:W-:Y:S06]  /*4fd50*/  HMMA.1688.F32.TF32 R196, R232.reuse, R12, R196 ;  /* 0x0000000ce8c4723c */ /* 0x040fec00000810c4 */
[----:B------:R-:W-:Y:S06]  /*4fd60*/  HMMA.1688.F32.TF32 R60, R232, R16, R60 ;  /* 0x00000010e83c723c */ /* 0x000fec000008103c */
[----:B----4-:R-:W-:Y:S06]  /*4fd70*/  HMMA.1688.F32.TF32 R220, R228, R12, R220 ;  /* 0x0000000ce4dc723c */ /* 0x010fec00000810dc */
[C---:B------:R-:W-:Y:S06]  /*4fd80*/  HMMA.1688.F32.TF32 R56, R232.reuse, R20, R56 ;  /* 0x00000014e838723c */ /* 0x040fec0000081038 */
[C---:B------:R-:W-:Y:S06]  /*4fd90*/  HMMA.1688.F32.TF32 R52, R232.reuse, R24, R52 ;  /* 0x00000018e834723c */ /* 0x040fec0000081034 */
[C---:B------:R-:W-:Y:S06]  /*4fda0*/  HMMA.1688.F32.TF32 R48, R232.reuse, R28, R48 ;  /* 0x0000001ce830723c */ /* 0x040fec0000081030 */
[----:B------:R-:W-:Y:S01]  /*4fdb0*/  HMMA.1688.F32.TF32 R44, R232, R32, R44 ;  /* 0x00000020e82c723c */ /* 0x000fe2000008102c */
[----:B------:R-:W-:Y:S04]  /*4fdc0*/  LDS R233, [R239+UR12+0x8780] ;  /* 0x0087800cefe97984 */ /* 0x000fe80008000800 */
[----:B------:R-:W-:Y:S04]  /*4fdd0*/  LDS R235, [R239+UR12+0xa780] ;  /* 0x00a7800cefeb7984 */ /* 0x000fe80008000800 */
[----:B------:R-:W-:Y:S04]  /*4fde0*/  LDS R232, [R252+UR12+0x8780] ;  /* 0x0087800cfce87984 */ /* 0x000fe80008000800 */
[----:B------:R-:W-:Y:S11]  /*4fdf0*/  LDS R234, [R252+UR12+0xa780] ;  /* 0x00a7800cfcea7984 */ /* 0x000ff60008000800 */
[----:B------:R-:W-:Y:S01]  /*4fe00*/  IMAD.MOV.U32 R3, RZ, RZ, R45 ;  /* 0x000000ffff037224 */ /* 0x000fe200078e002d */
[----:B------:R-:W-:Y:S01]  /*4fe10*/  MOV R2, R46 ;  /* 0x0000002e00027202 */ /* 0x000fe20000000f00 */
[----:B------:R-:W-:Y:S01]  /*4fe20*/  IMAD.MOV.U32 R0, RZ, RZ, R47 ;  /* 0x000000ffff007224 */ /* 0x000fe200078e002f */
[----:B---3--:R-:W-:-:S15]  /*4fe30*/  HMMA.1688.F32.TF32 R224, R228, R8, R224 ;  /* 0x00000008e4e0723c */ /* 0x008fde00000810e0 */
[----:B------:R-:W-:-:S08]  /*4fe40*/  NOP ;  /* 0x0000000000007918 */ /* 0x000fd00000000000 */
[----:B------:R-:W-:Y:S04]  /*4fe50*/  STL.64 [R1+0xcf0], R224 ;  /* 0x000cf0e001007387 */ /* 0x000fe80000100a00 */
[----:B------:R1:W-:Y:S04]  /*4fe60*/  STL.64 [R1+0xcf8], R226 ;  /* 0x000cf8e201007387 */ /* 0x0003e80000100a00 */
[----:B------:R-:W-:Y:S04]  /*4fe70*/  STL.64 [R1+0xce0], R220 ;  /* 0x000ce0dc01007387 */ /* 0x000fe80000100a00 */
[----:B------:R3:W-:Y:S01]  /*4fe80*/  STL.64 [R1+0xce8], R222 ;  /* 0x000ce8de01007387 */ /* 0x0007e20000100a00 */
[C---:B-1----:R-:W-:Y:S06]  /*4fe90*/  HMMA.1688.F32.TF32 R224, R228.reuse, R20, R244 ;  /* 0x00000014e4e0723c */ /* 0x042fec00000810f4 */
[----:B---3--:R-:W-:Y:S01]  /*4fea0*/  HMMA.1688.F32.TF32 R220, R228, R24, R248 ;  /* 0x00000018e4dc723c */ /* 0x008fe200000810f8 */
        /* <DEDUP_REMOVED lines=26> */
[----:B------:R1:W-:Y:S04]  /*50050*/  STL [R1+0xae0], R44 ;  /* 0x000ae02c01007387 */ /* 0x0003e80000100800 */
[----:B------:R-:W-:Y:S04]  /*50060*/  LDS R220, [R237+UR12+0x8680] ;  /* 0x0086800ceddc7984 */ /* 0x000fe80008000800 */
[----:B------:R-:W-:Y:S04]  /*50070*/  LDS R222, [R237+UR12+0xa680] ;  /* 0x00a6800cedde7984 */ /* 0x000fe80008000800 */
        /* <DEDUP_REMOVED lines=53> */
[----:B------:R-:W-:Y:S04]  /*503d0*/  LDS R223, [R238+UR12+0xa680] ;  /* 0x00a6800ceedf7984 */ /* 0x000fe80008000800 */
[----:B------:R-:W-:Y:S04]  /*503e0*/  LDS R224, [R252+UR12+0x8700] ;  /* 0x0087000cfce07984 */ /* 0x000fe80008000800 */
[----:B------:R-:W-:Y:S04]  /*503f0*/  LDS R226, [R252+UR12+0xa700] ;  /* 0x00a7000cfce27984 */ /* 0x000fe80008000800 */
[----:B------:R-:W-:Y:S04]  /*50400*/  LDS R225, [R239+UR12+0x8700] ;  /* 0x0087000cefe17984 */ /* 0x000fe80008000800 */
[----:B------:R-:W3:Y:S04]  /*50410*/  LDS R227, [R239+UR12+0xa700] ;  /* 0x00a7000cefe37984 */ /* 0x000ee80008000800 */
[----:B------:R-:W-:Y:S04]  /*50420*/  LDS R229, [R238+UR12+0x8700] ;  /* 0x0087000ceee57984 */ /* 0x000fe80008000800 */
[----:B------:R1:W1:Y:S01]  /*50430*/  LDS R231, [R238+UR12+0xa700] ;  /* 0x00a7000ceee77984 */ /* 0x0002620008000800 */
[C---:B---3--:R-:W-:Y:S06]  /*50440*/  HMMA.1688.F32.TF32 R44, R224.reuse, R20, R44 ;  /* 0x00000014e02c723c */ /* 0x048fec000008102c */
[C---:B----4-:R-:W-:Y:S06]  /*50450*/  HMMA.1688.F32.TF32 R56, R224.reuse, R8, R56 ;  /* 0x00000008e038723c */ /* 0x050fec0000081038 */
[----:B--2---:R-:W-:Y:S06]  /*50460*/  HMMA.1688.F32.TF32 R60, R224, R4, R60 ;  /* 0x00000004e03c723c */ /* 0x004fec000008103c */
[C---:B------:R-:W-:Y:S06]  /*50470*/  HMMA.1688.F32.TF32 R196, R220.reuse, R32, R196 ;  /* 0x00000020dcc4723c */ /* 0x040fec00000810c4 */
[C---:B------:R-:W-:Y:S06]  /*50480*/  HMMA.1688.F32.TF32 R204, R220.reuse, R24, R204 ;  /* 0x00000018dccc723c */ /* 0x040fec00000810cc */
[C---:B------:R-:W-:Y:S06]  /*50490*/  HMMA.1688.F32.TF32 R208, R220.reuse, R20, R208 ;  /* 0x00000014dcd0723c */ /* 0x040fec00000810d0 */
[C---:B------:R-:W-:Y:S06]  /*504a0*/  HMMA.1688.F32.TF32 R212, R220.reuse, R16, R212 ;  /* 0x00000010dcd4723c */ /* 0x040fec00000810d4 */
[C---:B-1----:R-:W-:Y:S06]  /*504b0*/  HMMA.1688.F32.TF32 R236, R220.reuse, R4, R240 ;  /* 0x00000004dcec723c */ /* 0x042fec00000810f0 */
[----:B------:R-:W-:-:S15]  /*504c0*/  HMMA.1688.F32.TF32 R240, R220, R8, R244 ;  /* 0x00000008dcf0723c */ /* 0x000fde00000810f4 */
[----:B------:R-:W-:-:S02]  /*504d0*/  NOP ;  /* 0x0000000000007918 */ /* 0x000fc40000000000 */
[----:B------:R-:W-:Y:S04]  /*504e0*/  STL.64 [R1+0x1080], R236 ;  /* 0x001080ec01007387 */ /* 0x000fe80000100a00 */
[----:B------:R1:W-:Y:S02]  /*504f0*/  STL.64 [R1+0x1088], R238 ;  /* 0x001088ee01007387 */ /* 0x0003e40000100a00 */
[C---:B-1----:R-:W-:Y:S06]  /*50500*/  HMMA.1688.F32.TF32 R236, R220.reuse, R12, R248 ;  /* 0x0000000cdcec723c */ /* 0x042fec00000810f8 */
[----:B------:R-:W-:Y:S01]  /*50510*/  HMMA.1688.F32.TF32 R200, R220, R28, R200 ;  /* 0x0000001cdcc8723c */ /* 0x000fe200000810c8 */
[----:B------:R-:W-:Y:S04]  /*50520*/  STL.64 [R1+0x1070], R240 ;  /* 0x001070f001007387 */ /* 0x000fe80000100a00 */
[----:B------:R-:W-:Y:S01]  /*50530*/  STL.64 [R1+0x1078], R242 ;  /* 0x001078f201007387 */ /* 0x000fe20000100a00 */
[C---:B------:R-:W-:Y:S11]  /*50540*/  HMMA.1688.F32.TF32 R48, R224.reuse, R16, R48 ;  /* 0x00000010e030723c */ /* 0x040ff60000081030 */
        /* <DEDUP_REMOVED lines=17> */
[----:B------:R-:W-:Y:S04]  /*50660*/  STL.64 [R1+0xad8], R58 ;  /* 0x000ad83a01007387 */ /* 0x000fe80000100a00 */
[----:B------:R-:W2:Y:S04]  /*50670*/  LDL.LU R221, [R1+0x324] ;  /* 0x0003240001dd7983 */ /* 0x000ea80000300800 */
[----:B------:R-:W2:Y:S04]  /*50680*/  LDL.LU R222, [R1+0x328] ;  /* 0x0003280001de7983 */ /* 0x000ea80000300800 */
[----:B------:R-:W2:Y:S04]  /*50690*/  LDL.LU R223, [R1+0x32c] ;  /* 0x00032c0001df7983 */ /* 0x000ea80000300800 */
[----:B------:R-:W3:Y:S04]  /*506a0*/  LDL.LU R248, [R1+0x310] ;  /* 0x0003100001f87983 */ /* 0x000ee80000300800 */
[----:B------:R-:W3:Y:S04]  /*506b0*/  LDL.LU R249, [R1+0x314] ;  /* 0x0003140001f97983 */ /* 0x000ee80000300800 */
[----:B------:R-:W3:Y:S04]  /*506c0*/  LDL.LU R250, [R1+0x318] ;  /* 0x0003180001fa7983 */ /* 0x000ee80000300800 */
[----:B------:R-:W3:Y:S04]  /*506d0*/  LDL.LU R251, [R1+0x31c] ;  /* 0x00031c0001fb7983 */ /* 0x000ee80000300800 */
[----:B------:R1:W-:Y:S04]  /*506e0*/  STL.64 [R1+0xac0], R52 ;  /* 0x000ac03401007387 */ /* 0x0003e80000100a00 */
[----:B------:R4:W-:Y:S04]  /*506f0*/  STL.64 [R1+0xac8], R54 ;  /* 0x000ac83601007387 */ /* 0x0009e80000100a00 */
[----:B-1----:R-:W2:Y:S04]  /*50700*/  LDL.LU R52, [R1+0x3f0] ;  /* 0x0003f00001347983 */ /* 0x002ea80000300800 */
[----:B------:R1:W-:Y:S04]  /*50710*/  STL.64 [R1+0xab0], R48 ;  /* 0x000ab03001007387 */ /* 0x0003e80000100a00 */
[----:B------:R1:W-:Y:S04]  /*50720*/  STL.64 [R1+0xab8], R50 ;  /* 0x000ab83201007387 */ /* 0x0003e80000100a00 */
        /* <DEDUP_REMOVED lines=41> */
[----:B-1----:R-:W3:Y:S04]  /*509c0*/  LDL.LU R48, [R1+0x360] ;  /* 0x0003600001307983 */ /* 0x002ee80000300800 */
        /* <DEDUP_REMOVED lines=11> */
[----:B----4-:R-:W-:-:S15]  /*50a80*/  HMMA.1688.F32.TF32 R236, R224, R24, R236 ;  /* 0x00000018e0ec723c */ /* 0x010fde00000810ec */
[----:B------:R-:W-:-:S08]  /*50a90*/  NOP ;  /* 0x0000000000007918 */ /* 0x000fd00000000000 */
[----:B------:R-:W-:Y:S04]  /*50aa0*/  STL.64 [R1+0xa90], R236 ;  /* 0x000a90ec01007387 */ /* 0x000fe80000100a00 */
[----:B------:R2:W-:Y:S02]  /*50ab0*/  STL.64 [R1+0xa98], R238 ;  /* 0x000a98ee01007387 */ /* 0x0005e40000100a00 */
[C---:B--2---:R-:W-:Y:S02]  /*50ac0*/  HMMA.1688.F32.TF32 R236, R224.reuse, R28, R240 ;  /* 0x0000001ce0ec723c */ /* 0x044fe400000810f0 */
[----:B------:R-:W2:Y:S04]  /*50ad0*/  LDL.LU R240, [R1+0x2f0] ;  /* 0x0002f00001f07983 */ /* 0x000ea80000300800 */
[----:B---3--:R-:W-:Y:S06]  /*50ae0*/  HMMA.1688.F32.TF32 R224, R224, R32, R212 ;  /* 0x00000020e0e0723c */ /* 0x008fec00000810d4 */
[C---:B------:R-:W-:Y:S06]  /*50af0*/  HMMA.1688.F32.TF32 R204, R228.reuse, R8, R204 ;  /* 0x00000008e4cc723c */ /* 0x040fec00000810cc */
[C---:B------:R-:W-:Y:S05]  /*50b00*/  HMMA.1688.F32.TF32 R208, R228.reuse, R4, R208 ;  /* 0x00000004e4d0723c */ /* 0x040fea00000810d0 */
[----:B------:R1:W-:Y:S04]  /*50b10*/  STL.64 [R1+0xa70], R236 ;  /* 0x000a70ec01007387 */ /* 0x0003e80000100a00 */
[----:B------:R3:W-:Y:S01]  /*50b20*/  STL.64 [R1+0xa78], R238 ;  /* 0x000a78ee01007387 */ /* 0x0007e20000100a00 */
[C---:B------:R-:W-:Y:S03]  /*50b30*/  HMMA.1688.F32.TF32 R200, R228.reuse, R12, R200 ;  /* 0x0000000ce4c8723c */ /* 0x040fe600000810c8 */
[----:B------:R-:W2:Y:S04]  /*50b40*/  LDL.LU R241, [R1+0x2f4] ;  /* 0x0002f40001f17983 */ /* 0x000ea80000300800 */
[----:B------:R-:W2:Y:S04]  /*50b50*/  LDL.LU R242, [R1+0x2f8] ;  /* 0x0002f80001f27983 */ /* 0x000ea80000300800 */
[----:B------:R-:W2:Y:S01]  /*50b60*/  LDL.LU R243, [R1+0x2fc] ;  /* 0x0002fc0001f37983 */ /* 0x000ea20000300800 */
[C---:B------:R-:W-:Y:S03]  /*50b70*/  HMMA.1688.F32.TF32 R196, R228.reuse, R16, R196 ;  /* 0x00000010e4c4723c */ /* 0x040fe600000810c4 */
[----:B-1----:R-:W4:Y:S04]  /*50b80*/  LDL.LU R236, [R1+0x2a0] ;  /* 0x0002a00001ec7983 */ /* 0x002f280000300800 */
[----:B------:R-:W4:Y:S01]  /*50b90*/  LDL.LU R237, [R1+0x2a4] ;  /* 0x0002a40001ed7983 */ /* 0x000f220000300800 */
[C---:B------:R-:W-:Y:S03]  /*50ba0*/  HMMA.1688.F32.TF32 R60, R228.reuse, R20, R60 ;  /* 0x00000014e43c723c */ /* 0x040fe6000008103c */
[----:B---3--:R-:W4:Y:S04]  /*50bb0*/  LDL.LU R238, [R1+0x2a8] ;  /* 0x0002a80001ee7983 */ /* 0x008f280000300800 */
[----:B------:R-:W4:Y:S04]  /*50bc0*/  LDL.LU R239, [R1+0x2ac] ;  /* 0x0002ac0001ef7983 */ /* 0x000f280000300800 */
[----:B------:R-:W3:Y:S04]  /*50bd0*/  LDL.LU.64 R214, [R1+0x5378] ;  /* 0x0053780001d67983 */ /* 0x000ee80000300a00 */
[----:B------:R-:W3:Y:S01]  /*50be0*/  LDL.LU.64 R212, [R1+0x5370] ;  /* 0x0053700001d47983 */ /* 0x000ee20000300a00 */
[C---:B------:R-:W-:Y:S03]  /*50bf0*/  HMMA.1688.F32.TF32 R56, R228.reuse, R24, R56 ;  /* 0x00000018e438723c */ /* 0x040fe60000081038 */
[----:B------:R1:W-:Y:S04]  /*50c00*/  STL.64 [R1+0xa60], R224 ;  /* 0x000a60e001007387 */ /* 0x0003e80000100a00 */
[----:B------:R1:W-:Y:S01]  /*50c10*/  STL.64 [R1+0xa68], R226 ;  /* 0x000a68e201007387 */ /* 0x0003e20000100a00 */
[C---:B------:R-:W-:Y:S03]  /*50c20*/  HMMA.1688.F32.TF32 R52, R228.reuse, R28, R52 ;  /* 0x0000001ce434723c */ /* 0x040fe60000081034 */
[----:B-1----:R-:W2:Y:S04]  /*50c30*/  LDL.LU R224, [R1+0x330] ;  /* 0x0003300001e07983 */ /* 0x002ea80000300800 */
[----:B------:R-:W2:Y:S04]  /*50c40*/  LDL.LU R225, [R1+0x334] ;  /* 0x0003340001e17983 */ /* 0x000ea80000300800 */
[----:B------:R-:W2:Y:S04]  /*50c50*/  LDL.LU R226, [R1+0x338] ;  /* 0x0003380001e27983 */ /* 0x000ea80000300800 */
[----:B------:R-:W2:Y:S04]  /*50c60*/  LDL.LU R227, [R1+0x33c] ;  /* 0x00033c0001e37983 */ /* 0x000ea80000300800 */
[----:B------:R-:W-:Y:S04]  /*50c70*/  STL.64 [R1+0xa40], R208 ;  /* 0x000a40d001007387 */ /* 0x000fe80000100a00 */
[----:B------:R1:W-:Y:S01]  /*50c80*/  STL.64 [R1+0xa48], R210 ;  /* 0x000a48d201007387 */ /* 0x0003e20000100a00 */
[----:B------:R-:W-:Y:S03]  /*50c90*/  HMMA.1688.F32.TF32 R228, R228, R32, R48 ;  /* 0x00000020e4e4723c */ /* 0x000fe60000081030 */
[----:B-1----:R-:W3:Y:S04]  /*50ca0*/  LDL.LU.64 R210, [R1+0x5368] ;  /* 0x0053680001d27983 */ /* 0x002ee80000300a00 */
[----:B------:R-:W3:Y:S04]  /*50cb0*/  LDL.LU.64 R208, [R1+0x5360] ;  /* 0x0053600001d07983 */ /* 0x000ee80000300a00 */
[----:B------:R-:W-:Y:S04]  /*50cc0*/  STL.64 [R1+0xa30], R204 ;  /* 0x000a30cc01007387 */ /* 0x000fe80000100a00 */
[----:B------:R1:W-:Y:S04]  /*50cd0*/  STL.64 [R1+0xa38], R206 ;  /* 0x000a38ce01007387 */ /* 0x0003e80000100a00 */
        /* <DEDUP_REMOVED lines=32> */
[C---:B------:R-:W-:Y:S06]  /*50ee0*/  HMMA.1688.F32.TF32 R220, R232.reuse, R16, R220 ;  /* 0x00000010e8dc723c */ /* 0x040fec00000810dc */
[C---:B------:R-:W-:Y:S05]  /*50ef0*/  HMMA.1688.F32.TF32 R244, R232.reuse, R24, R244 ;  /* 0x00000018e8f4723c */ /* 0x040fea00000810f4 */
[----:B------:R-:W-:Y:S04]  /*50f00*/  STL.64 [R1+0x990], R44 ;  /* 0x0009902c01007387 */ /* 0x000fe80000100a00 */
[----:B------:R1:W-:Y:S04]  /*50f10*/  STL.64 [R1+0x998], R46 ;  /* 0x0009982e01007387 */ /* 0x0003e80000100a00 */
[----:B-1----:R-:W3:Y:S04]  /*50f20*/  LDL.LU.64 R46, [R1+0x52e8] ;  /* 0x0052e800012e7983 */ /* 0x002ee80000300a00 */
[----:B------:R-:W3:Y:S01]  /*50f30*/  LDL.LU.64 R44, [R1+0x52e0] ;  /* 0x0052e000012c7983 */ /* 0x000ee20000300a00 */
[C---:B--2---:R-:W-:Y:S06]  /*50f40*/  HMMA.1688.F32.TF32 R224, R232.reuse, R12, R224 ;  /* 0x0000000ce8e0723c */ /* 0x044fec00000810e0 */
[----:B----4-:R-:W-:-:S15]  /*50f50*/  HMMA.1688.F32.TF32 R228, R232, R8, R228 ;  /* 0x00000008e8e4723c */ /* 0x010fde00000810e4 */
[----:B------:R-:W-:-:S08]  /*50f60*/  NOP ;  /* 0x0000000000007918 */ /* 0x000fd00000000000 */
[----:B------:R-:W-:Y:S04]  /*50f70*/  STL.64 [R1+0x970], R228 ;  /* 0x000970e401007387 */ /* 0x000fe80000100a00 */
[----:B------:R-:W-:Y:S04]  /*50f80*/  STL.64 [R1+0x978], R230 ;  /* 0x000978e601007387 */ /* 0x000fe80000100a00 */
[----:B------:R-:W-:Y:S04]  /*50f90*/  STL.64 [R1+0x550], R224 ;  /* 0x000550e001007387 */ /* 0x000fe80000100a00 */
[----:B------:R-:W-:Y:S04]  /*50fa0*/  STL.64 [R1+0x558], R226 ;  /* 0x000558e201007387 */ /* 0x000fe80000100a00 */
[----:B------:R1:W-:Y:S04]  /*50fb0*/  STL.64 [R1+0x5208], R250 ;  /* 0x005208fa01007387 */ /* 0x0003e80000100a00 */
[----:B------:R-:W-:Y:S04]  /*50fc0*/  STL.64 [R1+0x540], R220 ;  /* 0x000540dc01007387 */ /* 0x000fe80000100a00 */
[----:B------:R-:W-:Y:S04]  /*50fd0*/  STL.64 [R1+0x548], R222 ;  /* 0x000548de01007387 */ /* 0x000fe80000100a00 */
[----:B------:R2:W-:Y:S01]  /*50fe0*/  STL.64 [R1+0x5200], R248 ;  /* 0x005200f801007387 */ /* 0x0005e20000100a00 */
[----:B-1----:R-:W-:-:S02]  /*50ff0*/  IMAD.MOV.U32 R250, RZ, RZ, R6 ;  /* 0x000000fffffa7224 */ /* 0x002fc400078e0006 */
[----:B------:R-:W-:Y:S01]  /*51000*/  IMAD.MOV.U32 R251, RZ, RZ, R7 ;  /* 0x000000fffffb7224 */ /* 0x000fe200078e0007 */
[C---:B------:R-:W-:Y:S01]  /*51010*/  LOP3.LUT R230, R252.reuse, 0x40, RZ, 0x3c, !PT ;  /* 0x00000040fce67812 */ /* 0x040fe200078e3cff */
[----:B------:R-:W-:Y:S01]  /*51020*/  HMMA.1688.F32.TF32 R240, R232, R28, R240 ;  /* 0x0000001ce8f0723c */ /* 0x000fe200000810f0 */
[----:B------:R-:W-:Y:S01]  /*51030*/  LOP3.LUT R231, R252, 0x60, RZ, 0x3c, !PT ;  /* 0x00000060fce77812 */ /* 0x000fe200078e3cff */
[----:B------:R-:W-:Y:S04]  /*51040*/  LDS R224, [R252+UR12+0xc000] ;  /* 0x00c0000cfce07984 */ /* 0x000fe80008000800 */
[----:B------:R-:W-:Y:S01]  /*51050*/  LDS R220, [R230+UR12+0x8780] ;  /* 0x0087800ce6dc7984 */ /* 0x000fe20008000800 */
[----:B--2---:R-:W-:Y:S01]  /*51060*/  IMAD.MOV.U32 R248, RZ, RZ, R10 ;  /* 0x000000fffff87224 */ /* 0x004fe200078e000a */
[----:B------:R-:W-:-:S02]  /*51070*/  MOV R249, R11 ;  /* 0x0000000b00f97202 */ /* 0x000fc40000000f00 */
[----:B------:R-:W2:Y:S04]  /*51080*/  LDL.LU R10, [R1+0x52dc] ;  /* 0x0052dc00010a7983 */ /* 0x000ea80000300800 */
[----:B------:R-:W2:Y:S04]  /*51090*/  LDL.LU R11, [R1+0x52d8] ;  /* 0x0052d800010b7983 */ /* 0x000ea80000300800 */
[----:B------:R-:W4:Y:S04]  /*510a0*/  LDL.LU R6, [R1+0x52d4] ;  /* 0x0052d40001067983 */ /* 0x000f280000300800 */
[----:B------:R-:W4:Y:S04]  /*510b0*/  LDL.LU R7, [R1+0x52d0] ;  /* 0x0052d00001077983 */ /* 0x000f280000300800 */
[----:B------:R-:W-:Y:S04]  /*510c0*/  STL.64 [R1+0x5218], R246 ;  /* 0x005218f601007387 */ /* 0x000fe80000100a00 */
[----:B------:R1:W-:Y:S04]  /*510d0*/  STL.64 [R1+0x5210], R244 ;  /* 0x005210f401007387 */ /* 0x0003e80000100a00 */
[----:B------:R-:W-:Y:S04]  /*510e0*/  LDS R222, [R230+UR12+0xa780] ;  /* 0x00a7800ce6de7984 */ /* 0x000fe80008000800 */
[----:B------:R-:W-:Y:S04]  /*510f0*/  LDS R221, [R231+UR12+0x8780] ;  /* 0x0087800ce7dd7984 */ /* 0x000fe80008000800 */
[----:B-1----:R-:W2:Y:S04]  /*51100*/  LDL.LU R244, [R1+0x12e0] ;  /* 0x0012e00001f47983 */ /* 0x002ea80000300800 */
[----:B------:R-:W2:Y:S04]  /*51110*/  LDL.LU R245, [R1+0x12e4] ;  /* 0x0012e40001f57983 */ /* 0x000ea80000300800 */
[----:B------:R-:W2:Y:S04]  /*51120*/  LDL.LU R246, [R1+0x12e8] ;  /* 0x0012e80001f67983 */ /* 0x000ea80000300800 */
[----:B------:R-:W2:Y:S04]  /*51130*/  LDL.LU R247, [R1+0x12ec] ;  /* 0x0012ec0001f77983 */ /* 0x000ea80000300800 */
[----:B------:R-:W1:Y:S01]  /*51140*/  LDS R223, [R231+UR12+0xa780] ;  /* 0x00a7800ce7df7984 */ /* 0x000e620008000800 */
[----:B------:R-:W-:Y:S03]  /*51150*/  HMMA.1688.F32.TF32 R236, R232, R32, R236 ;  /* 0x00000020e8ec723c */ /* 0x000fe600000810ec */
[----:B------:R3:W-:Y:S04]  /*51160*/  STL.64 [R1+0x5228], R242 ;  /* 0x005228f201007387 */ /* 0x0007e80000100a00 */
[----:B------:R-:W-:Y:S04]  /*51170*/  STL.64 [R1+0x5220], R240 ;  /* 0x005220f001007387 */ /* 0x000fe80000100a00 */
[----:B------:R-:W-:Y:S01]  /*51180*/  LDS R226, [R252+UR12+0xe000] ;  /* 0x00e0000cfce27984 */ /* 0x000fe20008000800 */
[----:B---3--:R-:W-:-:S03]  /*51190*/  LOP3.LUT R243, R252, 0x20, RZ, 0x3c, !PT ;  /* 0x00000020fcf37812 */ /* 0x008fc600078e3cff */
[----:B------:R-:W-:Y:S04]  /*511a0*/  LDS R228, [R230+UR12+0xc000] ;  /* 0x00c0000ce6e47984 */ /* 0x000fe80008000800 */
[----:B------:R-:W-:Y:S04]  /*511b0*/  LDS R225, [R243+UR12+0xc000] ;  /* 0x00c0000cf3e17984 */ /* 0x000fe80008000800 */
[----:B------:R-:W4:Y:S04]  /*511c0*/  LDS R227, [R243+UR12+0xe000] ;  /* 0x00e0000cf3e37984 */ /* 0x000f280008000800 */
[----:B------:R-:W-:Y:S04]  /*511d0*/  LDS R233, [R243+UR12+0xc080] ;  /* 0x00c0800cf3e97984 */ /* 0x000fe80008000800 */
[----:B------:R1:W-:Y:S04]  /*511e0*/  LDS R235, [R243+UR12+0xe080] ;  /* 0x00e0800cf3eb7984 */ /* 0x0003e80008000800 */
[----:B------:R-:W-:Y:S01]  /*511f0*/  STL.64 [R1+0x5238], R238 ;  /* 0x005238ee01007387 */ /* 0x000fe20000100a00 */
[C---:B-1----:R-:W-:Y:S03]  /*51200*/  HMMA.1688.F32.TF32 R240, R220.reuse, R8, R248 ;  /* 0x00000008dcf0723c */ /* 0x042fe600000810f8 */
[----:B------:R1:W-:Y:S04]  /*51210*/  STL.64 [R1+0x5230], R236 ;  /* 0x005230ec01007387 */ /* 0x0003e80000100a00 */
[----:B------:R-:W-:Y:S04]  /*51220*/  LDS R229, [R231+UR12+0xc000] ;  /* 0x00c0000ce7e57984 */ /* 0x000fe80008000800 */
[----:B------:R-:W-:Y:S01]  /*51230*/  LDS R230, [R230+UR12+0xe000] ;  /* 0x00e0000ce6e67984 */ /* 0x000fe20008000800 */
[C---:B-1----:R-:W-:Y:S03]  /*51240*/  HMMA.1688.F32.TF32 R236, R220.reuse, R12, R44 ;  /* 0x0000000cdcec723c */ /* 0x042fe6000008102c */
[----:B------:R-:W1:Y:S04]  /*51250*/  LDS R231, [R231+UR12+0xe000] ;  /* 0x00e0000ce7e77984 */ /* 0x000e680008000800 */
[----:B------:R-:W-:Y:S01]  /*51260*/  LDS R232, [R252+UR12+0xc080] ;  /* 0x00c0800cfce87984 */ /* 0x000fe20008000800 */
[C---:B------:R-:W-:Y:S03]  /*51270*/  HMMA.1688.F32.TF32 R44, R220.reuse, R16, R48 ;  /* 0x00000010dc2c723c */ /* 0x040fe60000081030 */
[----:B------:R-:W3:Y:S03]  /*51280*/  LDS R234, [R252+UR12+0xe080] ;  /* 0x00e0800cfcea7984 */ /* 0x000ee60008000800 */
[C---:B------:R-:W-:Y:S06]  /*51290*/  HMMA.1688.F32.TF32 R48, R220.reuse, R20, R52 ;  /* 0x00000014dc30723c */ /* 0x040fec0000081034 */
[C---:B------:R-:W-:Y:S06]  /*512a0*/  HMMA.1688.F32.TF32 R52, R220.reuse, R24, R56 ;  /* 0x00000018dc34723c */ /* 0x040fec0000081038 */
[----:B--2---:R-:W-:-:S15]  /*512b0*/  HMMA.1688.F32.TF32 R244, R220, R4, R244 ;  /* 0x00000004dcf4723c */ /* 0x004fde00000810f4 */
[----:B------:R-:W-:-:S08]  /*512c0*/  NOP ;  /* 0x0000000000007918 */ /* 0x000fd00000000000 */
        /* <DEDUP_REMOVED lines=10> */
[C---:B--2---:R-:W-:Y:S06]  /*51370*/  HMMA.1688.F32.TF32 R44, R220.reuse, R28, R60 ;  /* 0x0000001cdc2c723c */ /* 0x044fec000008103c */
[----:B-1----:R-:W-:Y:S01]  /*51380*/  HMMA.1688.F32.TF32 R48, R220, R32, R196 ;  /* 0x00000020dc30723c */ /* 0x002fe200000810c4 */
[----:B------:R-:W-:Y:S04]  /*51390*/  STL.64 [R1+0x1500], R52 ;  /* 0x0015003401007387 */ /* 0x000fe80000100a00 */
[----:B------:R4:W-:-:S12]  /*513a0*/  STL.64 [R1+0x1508], R54 ;  /* 0x0015083601007387 */ /* 0x0009d80000100a00 */
[----:B------:R-:W-:Y:S01]  /*513b0*/  STL.64 [R1+0x14f0], R44 ;  /* 0x0014f02c01007387 */ /* 0x000fe20000100a00 */
[C---:B----4-:R-:W-:Y:S03]  /*513c0*/  HMMA.1688.F32.TF32 R52, R224.reuse, R6, R200 ;  /* 0x00000006e034723c */ /* 0x050fe600000810c8 */
        /* <DEDUP_REMOVED lines=13> */
[C---:B--2---:R-:W-:Y:S06]  /*514a0*/  HMMA.1688.F32.TF32 R48, R224.reuse, R26, R36 ;  /* 0x0000001ae030723c */ /* 0x044fec0000081024 */
[----:B------:R-:W-:Y:S01]  /*514b0*/  HMMA.1688.F32.TF32 R36, R224, R30, R40 ;  /* 0x0000001ee024723c */ /* 0x000fe20000081028 */
[----:B------:R-:W-:Y:S04]  /*514c0*/  STL.64 [R1+0x12d0], R52 ;  /* 0x0012d03401007387 */ /* 0x000fe80000100a00 */
[----:B------:R-:W-:Y:S06]  /*514d0*/  STL.64 [R1+0x12d8], R54 ;  /* 0x0012d83601007387 */ /* 0x000fec0000100a00 */
[----:B------:R-:W-:Y:S01]  /*514e0*/  STL.64 [R1+0x12c0], R44 ;  /* 0x0012c02c01007387 */ /* 0x000fe20000100a00 */
[----:B------:R-:W-:Y:S03]  /*514f0*/  HMMA.1688.F32.TF32 R40, R228, R6, R68 ;  /* 0x00000006e428723c */ /* 0x000fe60000081044 */
[----:B------:R1:W-:Y:S04]  /*51500*/  STL.64 [R1+0x12c8], R46 ;  /* 0x0012c82e01007387 */ /* 0x0003e80000100a00 */
[----:B------:R-:W-:Y:S04]  /*51510*/  STL.64 [R1+0x12b0], R48 ;  /* 0x0012b03001007387 */ /* 0x000fe80000100a00 */
[----:B------:R-:W-:Y:S01]  /*51520*/  STL.64 [R1+0x12b8], R50 ;  /* 0x0012b83201007387 */ /* 0x000fe20000100a00 */
[----:B-1----:R-:W-:Y:S03]  /*51530*/  HMMA.1688.F32.TF32 R44, R224, R34, R64 ;  /* 0x00000022e02c723c */ /* 0x002fe60000081040 */
[----:B------:R-:W-:Y:S04]  /*51540*/  STL.64 [R1+0x12a0], R36 ;  /* 0x0012a02401007387 */ /* 0x000fe80000100a00 */
[----:B------:R1:W-:Y:S02]  /*51550*/  STL.64 [R1+0x12a8], R38 ;  /* 0x0012a82601007387 */ /* 0x0003e40000100a00 */
[----:B-1----:R-:W-:-:S14]  /*51560*/  HMMA.1688.F32.TF32 R36, R228, R10, R72 ;  /* 0x0000000ae424723c */ /* 0x002fdc0000081048 */
[----:B------:R-:W-:Y:S04]  /*51570*/  STL.64 [R1+0x1290], R44 ;  /* 0x0012902c01007387 */ /* 0x000fe80000100a00 */
[----:B------:R1:W-:Y:S04]  /*51580*/  STL.64 [R1+0x1298], R46 ;  /* 0x0012982e01007387 */ /* 0x0003e80000100a00 */
[----:B------:R-:W-:Y:S04]  /*51590*/  STL.64 [R1+0x1280], R40 ;  /* 0x0012802801007387 */ /* 0x000fe80000100a00 */
[----:B------:R2:W-:Y:S01]  /*515a0*/  STL.64 [R1+0x1288], R42 ;  /* 0x0012882a01007387 */ /* 0x0005e20000100a00 */
[C---:B-1----:R-:W-:Y:S03]  /*515b0*/  HMMA.1688.F32.TF32 R44, R228.reuse, R14, R76 ;  /* 0x0000000ee42c723c */ /* 0x042fe6000008104c */
[----:B------:R-:W-:Y:S04]  /*515c0*/  STL.64 [R1+0x1270], R36 ;  /* 0x0012702401007387 */ /* 0x000fe80000100a00 */
[----:B------:R1:W-:Y:S01]  /*515d0*/  STL.64 [R1+0x1278], R38 ;  /* 0x0012782601007387 */ /* 0x0003e20000100a00 */
[C---:B--2---:R-:W-:Y:S06]  /*515e0*/  HMMA.1688.F32.TF32 R40, R228.reuse, R18, R80 ;  /* 0x00000012e428723c */ /* 0x044fec0000081050 */
[C---:B-1----:R-:W-:Y:S09]  /*515f0*/  HMMA.1688.F32.TF32 R36, R228.reuse, R22, R84 ;  /* 0x00000016e424723c */ /* 0x042ff20000081054 */
        /* <DEDUP_REMOVED lines=8> */
[----:B-1----:R-:W-:Y:S09]  /*51680*/  HMMA.1688.F32.TF32 R36, R228, R34, R96 ;  /* 0x00000022e424723c */ /* 0x002ff20000081060 */
[----:B------:R-:W-:Y:S04]  /*51690*/  STL.64 [R1+0x1230], R44 ;  /* 0x0012302c01007387 */ /* 0x000fe80000100a00 */
[----:B------:R3:W-:Y:S04]  /*516a0*/  STL.64 [R1+0x1238], R46 ;  /* 0x0012382e01007387 */ /* 0x0007e80000100a00 */
[----:B------:R-:W-:Y:S04]  /*516b0*/  STL.64 [R1+0x1220], R40 ;  /* 0x0012202801007387 */ /* 0x000fe80000100a00 */
[----:B------:R1:W-:Y:S01]  /*516c0*/  STL.64 [R1+0x1228], R42 ;  /* 0x0012282a01007387 */ /* 0x0003e20000100a00 */
[C---:B---3--:R-:W-:Y:S03]  /*516d0*/  HMMA.1688.F32.TF32 R44, R232.reuse, R6, R100 ;  /* 0x00000006e82c723c */ /* 0x048fe60000081064 */
[----:B------:R-:W-:Y:S04]  /*516e0*/  STL.64 [R1+0x1210], R36 ;  /* 0x0012102401007387 */ /* 0x000fe80000100a00 */
[----:B------:R2:W-:Y:S01]  /*516f0*/  STL.64 [R1+0x1218], R38 ;  /* 0x0012182601007387 */ /* 0x0005e20000100a00 */
[----:B-1----:R-:W-:Y:S01]  /*51700*/  HMMA.1688.F32.TF32 R40, R232, R10, R104 ;  /* 0x0000000ae828723c */ /* 0x002fe20000081068 */
[----:B------:R-:W-:-:S02]  /*51710*/  LOP3.LUT R222, R252, 0x40, RZ, 0x3c, !PT ;  /* 0x00000040fcde7812 */ /* 0x000fc400078e3cff */
[----:B------:R-:W-:-:S03]  /*51720*/  LOP3.LUT R223, R252, 0x60, RZ, 0x3c, !PT ;  /* 0x00000060fcdf7812 */ /* 0x000fc600078e3cff */
[----:B------:R-:W-:Y:S01]  /*51730*/  LDS R48, [R222+UR12+0xc080] ;  /* 0x00c0800cde307984 */ /* 0x000fe20008000800 */
[C---:B--2---:R-:W-:Y:S03]  /*51740*/  HMMA.1688.F32.TF32 R36, R232.reuse, R14, R108 ;  /* 0x0000000ee824723c */ /* 0x044fe6000008106c */
[----:B------:R-:W-:Y:S04]  /*51750*/  LDS R50, [R222+UR12+0xe080] ;  /* 0x00e0800cde327984 */ /* 0x000fe80008000800 */
[----:B------:R-:W-:Y:S04]  /*51760*/  LDS R49, [R223+UR12+0xc080] ;  /* 0x00c0800cdf317984 */ /* 0x000fe80008000800 */
[----:B------:R-:W1:Y:S04]  /*51770*/  LDS R51, [R223+UR12+0xe080] ;  /* 0x00e0800cdf337984 */ /* 0x000e680008000800 */
        /* <DEDUP_REMOVED lines=8> */
[----:B--2---:R-:W-:Y:S09]  /*51800*/  HMMA.1688.F32.TF32 R36, R232, R26, R120 ;  /* 0x0000001ae824723c */ /* 0x004ff20000081078 */
[----:B------:R-:W-:Y:S04]  /*51810*/  STL.64 [R1+0x530], R44 ;  /* 0x0005302c01007387 */ /* 0x000fe80000100a00 */
[----:B------:R-:W-:Y:S04]  /*51820*/  STL.64 [R1+0x538], R46 ;  /* 0x0005382e01007387 */ /* 0x000fe80000100a00 */
[----:B------:R-:W-:Y:S04]  /*51830*/  STL.64 [R1+0x520], R40 ;  /* 0x0005202801007387 */ /* 0x000fe80000100a00 */
[----:B------:R2:W-:Y:S01]  /*51840*/  STL.64 [R1+0x528], R42 ;  /* 0x0005282a01007387 */ /* 0x0005e20000100a00 */
[----:B-1----:R-:W-:Y:S01]  /*51850*/  HMMA.1688.F32.TF32 R60, R48, R6, R132 ;  /* 0x00000006303c723c */ /* 0x002fe20000081084 */
[----:B------:R-:W-:-:S02]  /*51860*/  LOP3.LUT R21, R252, 0x20, RZ, 0x3c, !PT ;  /* 0x00000020fc157812 */ /* 0x000fc400078e3cff */
[----:B------:R-:W-:Y:S04]  /*51870*/  LDS R44, [R252+UR12+0xc100] ;  /* 0x00c1000cfc2c7984 */ /* 0x000fe80008000800 */
[----:B------:R-:W-:Y:S01]  /*51880*/  STL.64 [R1+0x510], R36 ;  /* 0x0005102401007387 */ /* 0x000fe20000100a00 */
[----:B--2---:R-:W-:Y:S03]  /*51890*/  HMMA.1688.F32.TF32 R40, R232, R30, R124 ;  /* 0x0000001ee828723c */ /* 0x004fe6000008107c */
[----:B------:R1:W-:Y:S04]  /*518a0*/  STL.64 [R1+0x518], R38 ;  /* 0x0005182601007387 */ /* 0x0003e80000100a00 */
[----:B------:R-:W-:Y:S01]  /*518b0*/  LDS R46, [R252+UR12+0xe100] ;  /* 0x00e1000cfc2e7984 */ /* 0x000fe20008000800 */
[----:B------:R-:W-:Y:S03]  /*518c0*/  HMMA.1688.F32.TF32 R56, R48, R10, R136 ;  /* 0x0000000a3038723c */ /* 0x000fe60000081088 */
[----:B------:R-:W-:Y:S03]  /*518d0*/  LDS R45, [R21+UR12+0xc100] ;  /* 0x00c1000c152d7984 */ /* 0x000fe60008000800 */
[----:B-1----:R-:W-:Y:S01]  /*518e0*/  HMMA.1688.F32.TF32 R36, R232, R34, R128 ;  /* 0x00000022e824723c */ /* 0x002fe20000081080 */
[----:B------:R-:W1:Y:S05]  /*518f0*/  LDS R47, [R21+UR12+0xe100] ;  /* 0x00e1000c152f7984 */ /* 0x000e6a0008000800 */
[----:B------:R-:W-:Y:S01]  /*51900*/  HMMA.1688.F32.TF32 R52, R48, R14, R140 ;  /* 0x0000000e3034723c */ /* 0x000fe2000008108c */
[----:B------:R-:W-:Y:S01]  /*51910*/  MOV R248, R188 ;  /* 0x000000bc00f87202 */ /* 0x000fe20000000f00 */
[----:B------:R-:W-:Y:S01]  /*51920*/  IMAD.MOV.U32 R249, RZ, RZ, R192 ;  /* 0x000000fffff97224 */ /* 0x000fe200078e00c0 */
[----:B------:R-:W-:Y:S01]  /*51930*/  MOV R251, R190 ;  /* 0x000000be00fb7202 */ /* 0x000fe20000000f00 */
[----:B------:R-:W-:Y:S04]  /*51940*/  STL.64 [R1+0x500], R40 ;  /* 0x0005002801007387 */ /* 0x000fe80000100a00 */
[----:B------:R-:W-:Y:S01]  /*51950*/  STL.64 [R1+0x508], R42 ;  /* 0x0005082a01007387 */ /* 0x000fe20000100a00 */
[----:B------:R-:W-:-:S02]  /*51960*/  IMAD.MOV.U32 R250, RZ, RZ, R189 ;  /* 0x000000fffffa7224 */ /* 0x000fc400078e00bd */
[----:B------:R-:W-:Y:S01]  /*51970*/  IMAD.MOV.U32 R244, RZ, RZ, R191 ;  /* 0x000000fffff47224 */ /* 0x000fe200078e00bf */
[----:B------:R-:W-:Y:S01]  /*51980*/  MOV R246, R195 ;  /* 0x000000c300f67202 */ /* 0x000fe20000000f00 */
[----:B------:R-:W-:Y:S01]  /*51990*/  IMAD.MOV.U32 R245, RZ, RZ, R193 ;  /* 0x000000fffff57224 */ /* 0x000fe200078e00c1 */
[----:B------:R-:W-:Y:S04]  /*519a0*/  LDS R40, [R222+UR12+0xc100] ;  /* 0x00c1000cde287984 */ /* 0x000fe80008000800 */
        /* <DEDUP_REMOVED lines=10> */
[----:B------:R-:W-:-:S02]  /*51a50*/  IMAD.MOV.U32 R247, RZ, RZ, R194 ;  /* 0x000000fffff77224 */ /* 0x000fc400078e00c2 */
[----:B------:R-:W-:Y:S04]  /*51a60*/  LDS R42, [R222+UR12+0xe100] ;  /* 0x00e1000cde2a7984 */ /* 0x000fe80008000800 */
[----:B------:R-:W-:Y:S01]  /*51a70*/  LDS R41, [R223+UR12+0xc100] ;  /* 0x00c1000cdf297984 */ /* 0x000fe20008000800 */
[C---:B--2---:R-:W-:Y:S03]  /*51a80*/  HMMA.1688.F32.TF32 R52, R48.reuse, R26, R152 ;  /* 0x0000001a3034723c */ /* 0x044fe60000081098 */
[----:B------:R-:W2:Y:S04]  /*51a90*/  LDS R43, [R223+UR12+0xe100] ;  /* 0x00e1000cdf2b7984 */ /* 0x000ea80008000800 */
[----:B------:R-:W-:Y:S04]  /*51aa0*/  LDS R36, [R252+UR12+0xc180] ;  /* 0x00c1800cfc247984 */ /* 0x000fe80008000800 */
        /* <DEDUP_REMOVED lines=10> */
[C---:B-1----:R-:W-:Y:S03]  /*51b50*/  HMMA.1688.F32.TF32 R52, R44.reuse, R6, R164 ;  /* 0x000000062c34723c */ /* 0x042fe600000810a4 */
[----:B------:R-:W1:Y:S04]  /*51b60*/  LDS R39, [R21+UR12+0xe180] ;  /* 0x00e1800c15277984 */ /* 0x000e680008000800 */
[----:B------:R-:W-:Y:S01]  /*51b70*/  LDS R140, [R252+UR12+0xc480] ;  /* 0x00c4800cfc8c7984 */ /* 0x000fe20008000800 */
[C---:B------:R-:W-:Y:S03]  /*51b80*/  HMMA.1688.F32.TF32 R48, R44.reuse, R10, R168 ;  /* 0x0000000a2c30723c */ /* 0x040fe600000810a8 */
[----:B------:R-:W-:Y:S04]  /*51b90*/  STL.64 [R1+0x1480], R60 ;  /* 0x0014803c01007387 */ /* 0x000fe80000100a00 */
[----:B------:R-:W-:Y:S04]  /*51ba0*/  STL.64 [R1+0x1488], R62 ;  /* 0x0014883e01007387 */ /* 0x000fe80000100a00 */
[----:B------:R-:W-:Y:S04]  /*51bb0*/  STL.64 [R1+0x4b0], R56 ;  /* 0x0004b03801007387 */ /* 0x000fe80000100a00 */
[----:B------:R-:W-:Y:S04]  /*51bc0*/  STL.64 [R1+0x4b8], R58 ;  /* 0x0004b83a01007387 */ /* 0x000fe80000100a00 */
[----:B------:R-:W-:Y:S04]  /*51bd0*/  STL.64 [R1+0x490], R52 ;  /* 0x0004903401007387 */ /* 0x000fe80000100a00 */
[----:B------:R3:W-:Y:S04]  /*51be0*/  STL.64 [R1+0x498], R54 ;  /* 0x0004983601007387 */ /* 0x0007e80000100a00 */
[----:B------:R-:W-:Y:S04]  /*51bf0*/  LDS R142, [R252+UR12+0xe480] ;  /* 0x00e4800cfc8e7984 */ /* 0x000fe80008000800 */
[----:B------:R-:W-:Y:S01]  /*51c00*/  LDS R141, [R21+UR12+0xc480] ;  /* 0x00c4800c158d7984 */ /* 0x000fe20008000800 */
[C---:B---3--:R-:W-:Y:S01]  /*51c10*/  HMMA.1688.F32.TF32 R52, R44.reuse, R14, R172 ;  /* 0x0000000e2c34723c */ /* 0x048fe200000810ac */
[----:B------:R-:W-:Y:S01]  /*51c20*/  MOV R17, R48 ;  /* 0x0000003000117202 */ /* 0x000fe20000000f00 */
[----:B------:R-:W-:Y:S01]  /*51c30*/  IMAD.MOV.U32 R16, RZ, RZ, R49 ;  /* 0x000000ffff107224 */ /* 0x000fe200078e0031 */
[----:B------:R-:W-:Y:S01]  /*51c40*/  MOV R12, R51 ;  /* 0x00000033000c7202 */ /* 0x000fe20000000f00 */
[----:B------:R-:W-:Y:S01]  /*51c50*/  IMAD.MOV.U32 R13, RZ, RZ, R50 ;  /* 0x000000ffff0d7224 */ /* 0x000fe200078e0032 */
[----:B------:R-:W-:Y:S01]  /*51c60*/  LDS R143, [R21+UR12+0xe480] ;  /* 0x00e4800c158f7984 */ /* 0x000fe20008000800 */
[C---:B------:R-:W-:Y:S03]  /*51c70*/  HMMA.1688.F32.TF32 R48, R44.reuse, R18, R176 ;  /* 0x000000122c30723c */ /* 0x040fe600000810b0 */
[----:B------:R-:W-:Y:S04]  /*51c80*/  STL [R1+0x51cc], R12 ;  /* 0x0051cc0c01007387 */ /* 0x000fe80000100800 */
[----:B------:R-:W-:Y:S04]  /*51c90*/  STL [R1+0x51c8], R13 ;  /* 0x0051c80d01007387 */ /* 0x000fe80000100800 */
[----:B------:R-:W-:Y:S04]  /*51ca0*/  STL [R1+0x51c4], R16 ;  /* 0x0051c41001007387 */ /* 0x000fe80000100800 */
[----:B------:R-:W-:Y:S04]  /*51cb0*/  STL [R1+0x51c0], R17 ;  /* 0x0051c01101007387 */ /* 0x000fe80000100800 */
[----:B------:R-:W-:Y:S04]  /*51cc0*/  STL.64 [R1+0x370], R52 ;  /* 0x0003703401007387 */ /* 0x000fe80000100a00 */
[----:B------:R3:W-:Y:S04]  /*51cd0*/  STL.64 [R1+0x378], R54 ;  /* 0x0003783601007387 */ /* 0x0007e80000100a00 */
[----:B------:R-:W-:Y:S04]  /*51ce0*/  LDS R144, [R222+UR12+0xc480] ;  /* 0x00c4800cde907984 */ /* 0x000fe80008000800 */
[----:B------:R-:W-:Y:S01]  /*51cf0*/  LDS R146, [R222+UR12+0xe480] ;  /* 0x00e4800cde927984 */ /* 0x000fe20008000800 */
[----:B---3--:R-:W-:Y:S01]  /*51d00*/  HMMA.1688.F32.TF32 R52, R44, R22, R180 ;  /* 0x000000162c34723c */ /* 0x008fe200000810b4 */
        /* <DEDUP_REMOVED lines=9> */
[----:B------:R-:W-:Y:S04]  /*51da0*/  STL.64 [R1+0x170], R52 ;  /* 0x0001703401007387 */ /* 0x000fe80000100a00 */
[----:B------:R3:W-:Y:S04]  /*51db0*/  STL.64 [R1+0x178], R54 ;  /* 0x0001783601007387 */ /* 0x0007e80000100a00 */
        /* <DEDUP_REMOVED lines=8> */
[----:B------:R-:W-:Y:S04]  /*51e40*/  LDS R147, [R223+UR12+0xe480] ;  /* 0x00e4800cdf937984 */ /* 0x000fe80008000800 */
[----:B------:R-:W-:Y:S04]  /*51e50*/  LDS R176, [R252+UR12+0xc500] ;  /* 0x00c5000cfcb07984 */ /* 0x000fe80008000800 */
[----:B------:R-:W-:Y:S01]  /*51e60*/  LDS R178, [R252+UR12+0xe500] ;  /* 0x00e5000cfcb27984 */ /* 0x000fe20008000800 */
[----:B----4-:R-:W-:-:S02]  /*51e70*/  IMAD.MOV.U32 R243, RZ, RZ, R188 ;  /* 0x000000fffff37224 */ /* 0x010fc400078e00bc */
[----:B--2---:R-:W-:Y:S02]  /*51e80*/  IMAD.MOV.U32 R242, RZ, RZ, R192 ;  /* 0x000000fffff27224 */ /* 0x004fe400078e00c0 */
[----:B---3--:R-:W-:Y:S02]  /*51e90*/  IMAD.MOV.U32 R240, RZ, RZ, R189 ;  /* 0x000000fffff07224 */ /* 0x008fe400078e00bd */
[----:B------:R-:W2:Y:S01]  /*51ea0*/  LDL.LU R189, [R1+0x52ac] ;  /* 0x0052ac0001bd7983 */ /* 0x000ea20000300800 */
[----:B------:R-:W-:-:S03]  /*51eb0*/  MOV R241, R190 ;  /* 0x000000be00f17202 */ /* 0x000fc60000000f00 */
[----:B------:R-:W3:Y:S04]  /*51ec0*/  LDL.LU R190, [R1+0x52a8] ;  /* 0x0052a80001be7983 */ /* 0x000ee80000300800 */
[----:B------:R-:W4:Y:S04]  /*51ed0*/  LDL.LU R192, [R1+0x52a4] ;  /* 0x0052a40001c07983 */ /* 0x000f280000300800 */
[----:B------:R-:W4:Y:S01]  /*51ee0*/  LDL.LU R188, [R1+0x52a0] ;  /* 0x0052a00001bc7983 */ /* 0x000f220000300800 */
[----:B------:R-:W-:Y:S01]  /*51ef0*/  MOV R236, R195 ;  /* 0x000000c300ec7202 */ /* 0x000fe20000000f00 */
[----:B------:R-:W-:-:S02]  /*51f00*/  IMAD.MOV.U32 R238, RZ, RZ, R193 ;  /* 0x000000ffffee7224 */ /* 0x000fc400078e00c1 */
[----:B------:R-:W4:Y:S01]  /*51f10*/  LDL.LU R195, [R1+0x529c] ;  /* 0x00529c0001c37983 */ /* 0x000f220000300800 */
[----:B------:R-:W-:Y:S01]  /*51f20*/  IMAD.MOV.U32 R237, RZ, RZ, R194 ;  /* 0x000000ffffed7224 */ /* 0x000fe200078e00c2 */
[----:B------:R-:W-:Y:S02]  /*51f30*/  MOV R239, R191 ;  /* 0x000000bf00ef7202 */ /* 0x000fe40000000f00 */
        /* <DEDUP_REMOVED lines=43> */
[----:B------:R-:W-:Y:S01]  /*521f0*/  IMAD.MOV.U32 R56, RZ, RZ, R191 ;  /* 0x000000ffff387224 */ /* 0x000fe200078e00bf */
[----:B------:R-:W-:Y:S01]  /*52200*/  MOV R58, R194 ;  /* 0x000000c2003a7202 */ /* 0x000fe20000000f00 */
[----:B------:R-:W-:-:S02]  /*52210*/  IMAD.MOV.U32 R57, RZ, RZ, R193 ;  /* 0x000000ffff397224 */ /* 0x000fc400078e00c1 */
[----:B------:R-:W-:Y:S01]  /*52220*/  IMAD.MOV.U32 R59, RZ, RZ, R195 ;  /* 0x000000ffff3b7224 */ /* 0x000fe200078e00c3 */
[----:B--2---:R-:W-:Y:S01]  /*52230*/  MOV R207, R190 ;  /* 0x000000be00cf7202 */ /* 0x004fe20000000f00 */
[----:B---3--:R-:W-:Y:S02]  /*52240*/  IMAD.MOV.U32 R206, RZ, RZ, R189 ;  /* 0x000000ffffce7224 */ /* 0x008fe400078e00bd */
[----:B----4-:R-:W-:Y:S01]  /*52250*/  IMAD.MOV.U32 R205, RZ, RZ, R188 ;  /* 0x000000ffffcd7224 */ /* 0x010fe200078e00bc */
[----:B------:R-:W-:Y:S02]  /*52260*/  MOV R204, R192 ;  /* 0x000000c000cc7202 */ /* 0x000fe40000000f00 */
[----:B------:R-:W2:Y:S04]  /*52270*/  LDL.LU R192, [R1+0x526c] ;  /* 0x00526c0001c07983 */ /* 0x000ea80000300800 */
[----:B------:R-:W3:Y:S04]  /*52280*/  LDL.LU R188, [R1+0x5268] ;  /* 0x0052680001bc7983 */ /* 0x000ee80000300800 */
[----:B------:R-:W3:Y:S04]  /*52290*/  LDL.LU R189, [R1+0x5264] ;  /* 0x0052640001bd7983 */ /* 0x000ee80000300800 */
[----:B------:R-:W3:Y:S04]  /*522a0*/  LDL.LU R190, [R1+0x5260] ;  /* 0x0052600001be7983 */ /* 0x000ee80000300800 */
[----:B------:R-:W3:Y:S04]  /*522b0*/  LDL.LU R191, [R1+0x525c] ;  /* 0x00525c0001bf7983 */ /* 0x000ee80000300800 */
[----:B------:R-:W2:Y:S04]  /*522c0*/  LDL.LU R193, [R1+0x5258] ;  /* 0x0052580001c17983 */ /* 0x000ea80000300800 */
[----:B------:R-:W2:Y:S04]  /*522d0*/  LDL.LU R194, [R1+0x5254] ;  /* 0x0052540001c27983 */ /* 0x000ea80000300800 */
[----:B------:R-:W2:Y:S01]  /*522e0*/  LDL.LU R195, [R1+0x5250] ;  /* 0x0052500001c37983 */ /* 0x000ea20000300800 */
[----:B------:R-:W-:-:S15]  /*522f0*/  HMMA.1688.F32.TF32 R48, R44, R26, R184 ;  /* 0x0000001a2c30723c */ /* 0x000fde00000810b8 */
[----:B------:R-:W-:-:S09]  /*52300*/  NOP ;  /* 0x0000000000007918 */ /* 0x000fd20000000000 */
[----:B------:R-:W-:Y:S01]  /*52310*/  IMAD.MOV.U32 R9, RZ, RZ, R48 ;  /* 0x000000ffff097224 */ /* 0x000fe200078e0030 */
[----:B------:R-:W-:Y:S01]  /*52320*/  MOV R8, R49 ;  /* 0x0000003100087202 */ /* 0x000fe20000000f00 */
[----:B------:R-:W-:Y:S02]  /*52330*/  IMAD.MOV.U32 R5, RZ, RZ, R50 ;  /* 0x000000ffff057224 */ /* 0x000fe400078e0032 */
[----:B------:R-:W-:-:S05]  /*52340*/  IMAD.MOV.U32 R4, RZ, RZ, R51 ;  /* 0x000000ffff047224 */ /* 0x000fca00078e0033 */
[----:B------:R4:W-:Y:S04]  /*52350*/  STL [R1+0x51ec], R4 ;  /* 0x0051ec0401007387 */ /* 0x0009e80000100800 */
[----:B------:R1:W-:Y:S04]  /*52360*/  STL [R1+0x51e8], R5 ;  /* 0x0051e80501007387 */ /* 0x0003e80000100800 */
[----:B------:R-:W-:Y:S04]  /*52370*/  STL [R1+0x51e4], R8 ;  /* 0x0051e40801007387 */ /* 0x000fe80000100800 */
[----:B------:R1:W-:Y:S01]  /*52380*/  STL [R1+0x51e0], R9 ;  /* 0x0051e00901007387 */ /* 0x0003e20000100800 */
[C---:B---3--:R-:W-:Y:S06]  /*52390*/  HMMA.1688.F32.TF32 R48, R44.reuse, R30, R188 ;  /* 0x0000001e2c30723c */ /* 0x048fec00000810bc */
[----:B--2---:R-:W-:-:S15]  /*523a0*/  HMMA.1688.F32.TF32 R44, R44, R34, R192 ;  /* 0x000000222c2c723c */ /* 0x004fde00000810c0 */
[----:B------:R-:W-:-:S09]  /*523b0*/  NOP ;  /* 0x0000000000007918 */ /* 0x000fd20000000000 */
[----:B----4-:R-:W-:Y:S01]  /*523c0*/  MOV R4, R44 ;  /* 0x0000002c00047202 */ /* 0x010fe20000000f00 */
[----:B-1----:R-:W-:Y:S01]  /*523d0*/  IMAD.MOV.U32 R5, RZ, RZ, R45 ;  /* 0x000000ffff057224 */ /* 0x002fe200078e002d */
[----:B------:R-:W-:Y:S01]  /*523e0*/  MOV R9, R47 ;  /* 0x0000002f00097202 */ /* 0x000fe20000000f00 */
[----:B------:R-:W-:Y:S02]  /*523f0*/  IMAD.MOV.U32 R8, RZ, RZ, R46 ;  /* 0x000000ffff087224 */ /* 0x000fe400078e002e */
[C---:B------:R-:W-:Y:S01]  /*52400*/  HMMA.1688.F32.TF32 R44, R40.reuse, R6, R64 ;  /* 0x00000006282c723c */ /* 0x040fe20000081040 */
[----:B------:R-:W-:Y:S02]  /*52410*/  IMAD.MOV.U32 R13, RZ, RZ, R51 ;  /* 0x000000ffff0d7224 */ /* 0x000fe400078e0033 */
[----:B------:R-:W-:Y:S01]  /*52420*/  IMAD.MOV.U32 R12, RZ, RZ, R50 ;  /* 0x000000ffff0c7224 */ /* 0x000fe200078e0032 */
[----:B------:R-:W-:Y:S01]  /*52430*/  MOV R16, R49 ;  /* 0x0000003100107202 */ /* 0x000fe20000000f00 */
[----:B------:R-:W-:Y:S01]  /*52440*/  IMAD.MOV.U32 R17, RZ, RZ, R48 ;  /* 0x000000ffff117224 */ /* 0x000fe200078e0030 */
[----:B------:R1:W-:Y:S01]  /*52450*/  STL [R1+0x51fc], R13 ;  /* 0x0051fc0d01007387 */ /* 0x0003e20000100800 */
[C---:B------:R-:W-:Y:S03]  /*52460*/  HMMA.1688.F32.TF32 R64, R40.reuse, R10, R216 ;  /* 0x0000000a2840723c */ /* 0x040fe600000810d8 */
[----:B------:R-:W-:Y:S03]  /*52470*/  STL [R1+0x51f8], R12 ;  /* 0x0051f80c01007387 */ /* 0x000fe60000100800 */
[----:B------:R-:W-:Y:S01]  /*52480*/  HMMA.1688.F32.TF32 R48, R40, R14, R212 ;  /* 0x0000000e2830723c */ /* 0x000fe200000810d4 */
[----:B------:R2:W-:Y:S04]  /*52490*/  STL [R1+0x51f4], R17 ;  /* 0x0051f41101007387 */ /* 0x0005e80000100800 */
[----:B------:R3:W-:Y:S06]  /*524a0*/  STL [R1+0x51f0], R16 ;  /* 0x0051f01001007387 */ /* 0x0007ec0000100800 */
[----:B-1----:R-:W-:Y:S01]  /*524b0*/  IMAD.MOV.U32 R13, RZ, RZ, R44 ;  /* 0x000000ffff0d7224 */ /* 0x002fe200078e002c */
[----:B--2---:R-:W-:Y:S01]  /*524c0*/  MOV R17, R46 ;  /* 0x0000002e00117202 */ /* 0x004fe20000000f00 */
[----:B------:R-:W-:-:S02]  /*524d0*/  IMAD.MOV.U32 R12, RZ, RZ, R45 ;  /* 0x000000ffff0c7224 */ /* 0x000fc400078e002d */
[----:B---3--:R-:W-:Y:S02]  /*524e0*/  IMAD.MOV.U32 R16, RZ, RZ, R47 ;  /* 0x000000ffff107224 */ /* 0x008fe400078e002f */
[C---:B------:R-:W-:Y:S01]  /*524f0*/  HMMA.1688.F32.TF32 R44, R40.reuse, R18, R208 ;  /* 0x00000012282c723c */ /* 0x040fe200000810d0 */
[----:B------:R-:W-:Y:S04]  /*52500*/  STL.64 [R1+0x100], R64 ;  /* 0x0001004001007387 */ /* 0x000fe80000100a00 */
[----:B------:R1:W-:Y:S04]  /*52510*/  STL.64 [R1+0x108], R66 ;  /* 0x0001084201007387 */ /* 0x0003e80000100a00 */
[----:B------:R-:W-:Y:S04]  /*52520*/  STL.64 [R1+0xf0], R48 ;  /* 0x0000f03001007387 */ /* 0x000fe80000100a00 */
[----:B------:R2:W-:Y:S01]  /*52530*/  STL.64 [R1+0xf8], R50 ;  /* 0x0000f83201007387 */ /* 0x0005e20000100a00 */
[C---:B-1----:R-:W-:Y:S09]  /*52540*/  HMMA.1688.F32.TF32 R64, R40.reuse, R22, R204 ;  /* 0x000000162840723c */ /* 0x042ff200000810cc */
[----:B------:R-:W-:Y:S01]  /*52550*/  STL.64 [R1+0xe0], R44 ;  /* 0x0000e02c01007387 */ /* 0x000fe20000100a00 */
[C---:B--2---:R-:W-:Y:S03]  /*52560*/  HMMA.1688.F32.TF32 R48, R40.reuse, R26, R200 ;  /* 0x0000001a2830723c */ /* 0x044fe600000810c8 */
[----:B------:R1:W-:Y:S03]  /*52570*/  STL.64 [R1+0xe8], R46 ;  /* 0x0000e82e01007387 */ /* 0x0003e60000100a00 */
[C---:B-1----:R-:W-:Y:S06]  /*52580*/  HMMA.1688.F32.TF32 R44, R40.reuse, R30, R196 ;  /* 0x0000001e282c723c */ /* 0x042fec00000810c4 */
[----:B------:R-:W-:Y:S01]  /*52590*/  HMMA.1688.F32.TF32 R40, R40, R34, R60 ;  /* 0x000000222828723c */ /* 0x000fe2000008103c */
[----:B------:R-:W-:Y:S04]  /*525a0*/  STL.64 [R1+0xd0], R64 ;  /* 0x0000d04001007387 */ /* 0x000fe80000100a00 */
[----:B------:R-:W-:Y:S06]  /*525b0*/  STL.64 [R1+0xd8], R66 ;  /* 0x0000d84201007387 */ /* 0x000fec0000100a00 */
        /* <DEDUP_REMOVED lines=86> */
[----:B------:R-:W-:Y:S04]  /*52b20*/  LDS R49, [R223+UR12+0xc180] ;  /* 0x00c1800cdf317984 */ /* 0x000fe80008000800 */
[----:B------:R-:W2:Y:S04]  /*52b30*/  LDS R51, [R223+UR12+0xe180] ;  /* 0x00e1800cdf337984 */ /* 0x000ea80008000800 */
[----:B------:R-:W-:Y:S04]  /*52b40*/  LDS R44, [R252+UR12+0xc200] ;  /* 0x00c2000cfc2c7984 */ /* 0x000fe80008000800 */
[----:B------:R-:W-:Y:S04]  /*52b50*/  LDS R46, [R252+UR12+0xe200] ;  /* 0x00e2000cfc2e7984 */ /* 0x000fe80008000800 */
[----:B------:R-:W-:Y:S04]  /*52b60*/  LDS R45, [R21+UR12+0xc200] ;  /* 0x00c2000c152d7984 */ /* 0x000fe80008000800 */
[----:B------:R-:W3:Y:S01]  /*52b70*/  LDS R47, [R21+UR12+0xe200] ;  /* 0x00e2000c152f7984 */ /* 0x000ee20008000800 */
[C---:B-1----:R-:W-:Y:S06]  /*52b80*/  HMMA.1688.F32.TF32 R40, R36.reuse, R30, R224 ;  /* 0x0000001e2428723c */ /* 0x042fec00000810e0 */
[----:B----4-:R-:W-:-:S15]  /*52b90*/  HMMA.1688.F32.TF32 R36, R36, R34, R64 ;  /* 0x000000222424723c */ /* 0x010fde0000081040 */
[----:B------:R-:W-:-:S02]  /*52ba0*/  NOP ;  /* 0x0000000000007918 */ /* 0x000fc40000000000 */
[----:B------:R-:W-:Y:S04]  /*52bb0*/  STL.64 [R1+0x30], R40 ;  /* 0x0000302801007387 */ /* 0x000fe80000100a00 */
[----:B------:R-:W-:Y:S04]  /*52bc0*/  STL.64 [R1+0x38], R42 ;  /* 0x0000382a01007387 */ /* 0x000fe80000100a00 */
[----:B------:R-:W-:Y:S04]  /*52bd0*/  STL.64 [R1+0x20], R36 ;  /* 0x0000202401007387 */ /* 0x000fe80000100a00 */
[----:B------:R-:W-:Y:S04]  /*52be0*/  STL.64 [R1+0x28], R38 ;  /* 0x0000282601007387 */ /* 0x000fe80000100a00 */
[----:B------:R-:W-:Y:S04]  /*52bf0*/  LDS R40, [R222+UR12+0xc200] ;  /* 0x00c2000cde287984 */ /* 0x000fe80008000800 */
[----:B------:R-:W-:Y:S04]  /*52c00*/  LDS R42, [R222+UR12+0xe200] ;  /* 0x00e2000cde2a7984 */ /* 0x000fe80008000800 */
[----:B------:R-:W-:Y:S01]  /*52c10*/  LDS R41, [R223+UR12+0xc200] ;  /* 0x00c2000cdf297984 */ /* 0x000fe20008000800 */
[C---:B--2---:R-:W-:Y:S03]  /*52c20*/  HMMA.1688.F32.TF32 R68, R48.reuse, R14, R208 ;  /* 0x0000000e3044723c */ /* 0x044fe600000810d0 */
[----:B------:R-:W1:Y:S04]  /*52c30*/  LDS R43, [R223+UR12+0xe200] ;  /* 0x00e2000cdf2b7984 */ /* 0x000e680008000800 */
[----:B------:R-:W-:Y:S04]  /*52c40*/  LDS R36, [R252+UR12+0xc280] ;  /* 0x00c2800cfc247984 */ /* 0x000fe80008000800 */
[----:B------:R-:W-:Y:S04]  /*52c50*/  LDS R38, [R252+UR12+0xe280] ;  /* 0x00e2800cfc267984 */ /* 0x000fe80008000800 */
[----:B------:R-:W-:Y:S01]  /*52c60*/  LDS R37, [R21+UR12+0xc280] ;  /* 0x00c2800c15257984 */ /* 0x000fe20008000800 */
[C---:B---3--:R-:W-:Y:S03]  /*52c70*/  HMMA.1688.F32.TF32 R72, R48.reuse, R10, R212 ;  /* 0x0000000a3048723c */ /* 0x048fe600000810d4 */
[----:B------:R-:W2:Y:S03]  /*52c80*/  LDS R39, [R21+UR12+0xe280] ;  /* 0x00e2800c15277984 */ /* 0x000ea60008000800 */
[----:B------:R-:W-:-:S15]  /*52c90*/  HMMA.1688.F32.TF32 R64, R48, R6, R216 ;  /* 0x000000063040723c */ /* 0x000fde00000810d8 */
[----:B------:R-:W-:-:S08]  /*52ca0*/  NOP ;  /* 0x0000000000007918 */ /* 0x000fd00000000000 */
[----:B------:R-:W-:Y:S04]  /*52cb0*/  STL.64 [R1+0x1470], R64 ;  /* 0x0014704001007387 */ /* 0x000fe80000100a00 */
[----:B------:R3:W-:Y:S02]  /*52cc0*/  STL.64 [R1+0x1478], R66 ;  /* 0x0014784201007387 */ /* 0x0007e40000100a00 */
[C---:B---3--:R-:W-:Y:S02]  /*52cd0*/  HMMA.1688.F32.TF32 R64, R48.reuse, R18, R204 ;  /* 0x000000123040723c */ /* 0x048fe400000810cc */
[----:B------:R-:W-:Y:S04]  /*52ce0*/  STL.64 [R1+0x1460], R72 ;  /* 0x0014604801007387 */ /* 0x000fe80000100a00 */
[----:B------:R3:W-:Y:S04]  /*52cf0*/  STL.64 [R1+0x1468], R74 ;  /* 0x0014684a01007387 */ /* 0x0007e80000100a00 */
[----:B------:R-:W-:Y:S04]  /*52d00*/  STL.64 [R1+0x1450], R68 ;  /* 0x0014504401007387 */ /* 0x000fe80000100a00 */
[----:B------:R4:W-:Y:S01]  /*52d10*/  STL.64 [R1+0x1458], R70 ;  /* 0x0014584601007387 */ /* 0x0009e20000100a00 */
[C---:B---3--:R-:W-:Y:S08]  /*52d20*/  HMMA.1688.F32.TF32 R72, R48.reuse, R22, R200 ;  /* 0x000000163048723c */ /* 0x048ff000000810c8 */
[----:B------:R-:W-:Y:S01]  /*52d30*/  STL.64 [R1+0x1440], R64 ;  /* 0x0014404001007387 */ /* 0x000fe20000100a00 */
[C---:B----4-:R-:W-:Y:S03]  /*52d40*/  HMMA.1688.F32.TF32 R68, R48.reuse, R26, R196 ;  /* 0x0000001a3044723c */ /* 0x050fe600000810c4 */
[----:B------:R3:W-:Y:S03]  /*52d50*/  STL.64 [R1+0x1448], R66 ;  /* 0x0014484201007387 */ /* 0x0007e60000100a00 */
[C---:B---3--:R-:W-:Y:S06]  /*52d60*/  HMMA.1688.F32.TF32 R64, R48.reuse, R30, R60 ;  /* 0x0000001e3040723c */ /* 0x048fec000008103c */
[----:B------:R-:W-:Y:S06]  /*52d70*/  HMMA.1688.F32.TF32 R60, R48, R34, R56 ;  /* 0x00000022303c723c */ /* 0x000fec0000081038 */
[C---:B------:R-:W-:Y:S06]  /*52d80*/  HMMA.1688.F32.TF32 R56, R44.reuse, R6, R52 ;  /* 0x000000062c38723c */ /* 0x040fec0000081034 */
[C---:B------:R-:W-:Y:S01]  /*52d90*/  HMMA.1688.F32.TF32 R48, R44.reuse, R10, R236 ;  /* 0x0000000a2c30723c */ /* 0x040fe200000810ec */
[----:B------:R-:W-:Y:S04]  /*52da0*/  STL.64 [R1+0x1430], R72 ;  /* 0x0014304801007387 */ /* 0x000fe80000100a00 */
        /* <DEDUP_REMOVED lines=12> */
[C---:B---3--:R-:W-:Y:S06]  /*52e70*/  HMMA.1688.F32.TF32 R56, R44.reuse, R18, R244 ;  /* 0x000000122c38723c */ /* 0x048fec00000810f4 */
[C---:B----4-:R-:W-:Y:S01]  /*52e80*/  HMMA.1688.F32.TF32 R48, R44.reuse, R22, R248 ;  /* 0x000000162c30723c */ /* 0x050fe200000810f8 */
[----:B------:R3:W-:Y:S04]  /*52e90*/  STL.64 [R1+0x2d0], R52 ;  /* 0x0002d03401007387 */ /* 0x0007e80000100a00 */
[----:B------:R4:W-:Y:S04]  /*52ea0*/  STL.64 [R1+0x2d8], R54 ;  /* 0x0002d83601007387 */ /* 0x0009e80000100a00 */
[----:B---3--:R-:W3:Y:S08]  /*52eb0*/  LDL.LU R52, [R1+0x850] ;  /* 0x0008500001347983 */ /* 0x008ef00000300800 */
[----:B------:R1:W-:Y:S04]  /*52ec0*/  STL.64 [R1+0x2c0], R56 ;  /* 0x0002c03801007387 */ /* 0x0003e80000100a00 */
[----:B------:R2:W-:Y:S04]  /*52ed0*/  STL.64 [R1+0x2c8], R58 ;  /* 0x0002c83a01007387 */ /* 0x0005e80000100a00 */
[----:B------:R-:W-:Y:S04]  /*52ee0*/  STL.64 [R1+0x2b0], R48 ;  /* 0x0002b03001007387 */ /* 0x000fe80000100a00 */
[----:B------:R3:W-:Y:S04]  /*52ef0*/  STL.64 [R1+0x2b8], R50 ;  /* 0x0002b83201007387 */ /* 0x0007e80000100a00 */
[----:B------:R-:W3:Y:S04]  /*52f00*/  LDL.LU R53, [R1+0x854] ;  /* 0x0008540001357983 */ /* 0x000ee80000300800 */
[----:B----4-:R-:W4:Y:S04]  /*52f10*/  LDL.LU R54, [R1+0x858] ;  /* 0x0008580001367983 */ /* 0x010f280000300800 */
[----:B------:R-:W4:Y:S04]  /*52f20*/  LDL.LU R55, [R1+0x85c] ;  /* 0x00085c0001377983 */ /* 0x000f280000300800 */
        /* <DEDUP_REMOVED lines=72> */
[C---:B---3--:R-:W-:Y:S06]  /*533b0*/  HMMA.1688.F32.TF32 R76, R44.reuse, R30, R76 ;  /* 0x0000001e2c4c723c */ /* 0x048fec000008104c */
[C---:B----4-:R-:W-:Y:S06]  /*533c0*/  HMMA.1688.F32.TF32 R80, R44.reuse, R26, R80 ;  /* 0x0000001a2c50723c */ /* 0x050fec0000081050 */
[----:B--2---:R-:W-:Y:S06]  /*533d0*/  HMMA.1688.F32.TF32 R48, R44, R34, R72 ;  /* 0x000000222c30723c */ /* 0x004fec0000081048 */
[C---:B------:R-:W-:Y:S11]  /*533e0*/  HMMA.1688.F32.TF32 R44, R40.reuse, R6, R68 ;  /* 0x00000006282c723c */ /* 0x040ff60000081044 */
[----:B------:R-:W-:Y:S04]  /*533f0*/  STL.64 [R1+0x2a0], R80 ;  /* 0x0002a05001007387 */ /* 0x000fe80000100a00 */
[----:B------:R-:W-:Y:S01]  /*53400*/  STL.64 [R1+0x2a8], R82 ;  /* 0x0002a85201007387 */ /* 0x000fe20000100a00 */
[C---:B------:R-:W-:Y:S03]  /*53410*/  HMMA.1688.F32.TF32 R68, R40.reuse, R10, R240 ;  /* 0x0000000a2844723c */ /* 0x040fe600000810f0 */
[----:B------:R-:W-:Y:S04]  /*53420*/  STL.64 [R1+0x290], R76 ;  /* 0x0002904c01007387 */ /* 0x000fe80000100a00 */
[----:B------:R-:W-:Y:S04]  /*53430*/  STL.64 [R1+0x298], R78 ;  /* 0x0002984e01007387 */ /* 0x000fe80000100a00 */
        /* <DEDUP_REMOVED lines=10> */
[----:B------:R1:W-:Y:S04]  /*534e0*/  STL.64 [R1+0x258], R50 ;  /* 0x0002583201007387 */ /* 0x0003e80000100a00 */
[----:B------:R-:W-:Y:S04]  /*534f0*/  STL.64 [R1+0x240], R44 ;  /* 0x0002402c01007387 */ /* 0x000fe80000100a00 */
        /* <DEDUP_REMOVED lines=12> */
[C---:B-1----:R-:W-:Y:S06]  /*535c0*/  HMMA.1688.F32.TF32 R48, R40.reuse, R22, R224 ;  /* 0x000000162830723c */ /* 0x042fec00000810e0 */
[C---:B---3--:R-:W-:Y:S06]  /*535d0*/  HMMA.1688.F32.TF32 R44, R40.reuse, R26, R64 ;  /* 0x0000001a282c723c */ /* 0x048fec0000081040 */
[C---:B------:R-:W-:Y:S11]  /*535e0*/  HMMA.1688.F32.TF32 R64, R40.reuse, R30, R216 ;  /* 0x0000001e2840723c */ /* 0x040ff600000810d8 */
[----:B------:R-:W-:Y:S04]  /*535f0*/  STL.64 [R1+0x230], R48 ;  /* 0x0002303001007387 */ /* 0x000fe80000100a00 */
[----:B------:R1:W-:Y:S04]  /*53600*/  STL.64 [R1+0x238], R50 ;  /* 0x0002383201007387 */ /* 0x0003e80000100a00 */
[----:B------:R-:W-:Y:S04]  /*53610*/  STL.64 [R1+0x220], R44 ;  /* 0x0002202c01007387 */ /* 0x000fe80000100a00 */
[----:B------:R3:W-:Y:S01]  /*53620*/  STL.64 [R1+0x228], R46 ;  /* 0x0002282e01007387 */ /* 0x0007e20000100a00 */
[----:B-1----:R-:W-:Y:S06]  /*53630*/  HMMA.1688.F32.TF32 R48, R40, R34, R212 ;  /* 0x000000222830723c */ /* 0x002fec00000810d4 */
[C---:B------:R-:W-:Y:S06]  /*53640*/  HMMA.1688.F32.TF32 R40, R36.reuse, R10, R204 ;  /* 0x0000000a2428723c */ /* 0x040fec00000810cc */
[C---:B---3--:R-:W-:Y:S01]  /*53650*/  HMMA.1688.F32.TF32 R44, R36.reuse, R6, R208 ;  /* 0x00000006242c723c */ /* 0x048fe200000810d0 */
        /* <DEDUP_REMOVED lines=10> */
[C---:B---3--:R-:W-:Y:S05]  /*53700*/  HMMA.1688.F32.TF32 R40, R36.reuse, R22, R60 ;  /* 0x000000162428723c */ /* 0x048fea000008103c */
[----:B------:R-:W-:Y:S04]  /*53710*/  STL.64 [R1+0x1d0], R48 ;  /* 0x0001d03001007387 */ /* 0x000fe80000100a00 */
[----:B------:R1:W-:Y:S08]  /*53720*/  STL.64 [R1+0x1d8], R50 ;  /* 0x0001d83201007387 */ /* 0x0003f00000100a00 */
[----:B------:R-:W-:Y:S04]  /*53730*/  STL.64 [R1+0x1c0], R44 ;  /* 0x0001c02c01007387 */ /* 0x000fe80000100a00 */
[----:B------:R3:W-:Y:S01]  /*53740*/  STL.64 [R1+0x1c8], R46 ;  /* 0x0001c82e01007387 */ /* 0x0007e20000100a00 */
[C---:B-1----:R-:W-:Y:S03]  /*53750*/  HMMA.1688.F32.TF32 R48, R36.reuse, R26, R56 ;  /* 0x0000001a2430723c */ /* 0x042fe60000081038 */
[----:B------:R-:W-:Y:S04]  /*53760*/  STL.64 [R1+0x1b0], R40 ;  /* 0x0001b02801007387 */ /* 0x000fe80000100a00 */
[----:B------:R1:W-:Y:S01]  /*53770*/  STL.64 [R1+0x1b8], R42 ;  /* 0x0001b82a01007387 */ /* 0x0003e20000100a00 */
[C---:B---3--:R-:W-:Y:S06]  /*53780*/  HMMA.1688.F32.TF32 R44, R36.reuse, R30, R52 ;  /* 0x0000001e242c723c */ /* 0x048fec0000081034 */
[----:B-1----:R-:W-:Y:S01]  /*53790*/  HMMA.1688.F32.TF32 R40, R36, R34, R236 ;  /* 0x000000222428723c */ /* 0x002fe200000810ec */
[----:B------:R-:W-:Y:S04]  /*537a0*/  LDS R36, [R222+UR12+0xc280] ;  /* 0x00c2800cde247984 */ /* 0x000fe80008000800 */
[----:B------:R-:W-:Y:S04]  /*537b0*/  LDS R38, [R222+UR12+0xe280] ;  /* 0x00e2800cde267984 */ /* 0x000fe80008000800 */
[----:B------:R-:W-:Y:S04]  /*537c0*/  LDS R37, [R223+UR12+0xc280] ;  /* 0x00c2800cdf257984 */ /* 0x000fe80008000800 */
[----:B------:R-:W2:Y:S04]  /*537d0*/  LDS R39, [R223+UR12+0xe280] ;  /* 0x00e2800cdf277984 */ /* 0x000ea80008000800 */
        /* <DEDUP_REMOVED lines=9> */
[----:B------:R-:W-:Y:S04]  /*53870*/  LDS R47, [R21+UR12+0xe300] ;  /* 0x00e3000c152f7984 */ /* 0x000fe80008000800 */
[----:B------:R-:W-:Y:S04]  /*53880*/  LDS R48, [R222+UR12+0xc300] ;  /* 0x00c3000cde307984 */ /* 0x000fe80008000800 */
[----:B------:R-:W-:Y:S04]  /*53890*/  LDS R50, [R222+UR12+0xe300] ;  /* 0x00e3000cde327984 */ /* 0x000fe80008000800 */
[----:B------:R-:W-:Y:S04]  /*538a0*/  LDS R49, [R223+UR12+0xc300] ;  /* 0x00c3000cdf317984 */ /* 0x000fe80008000800 */
[----:B------:R-:W1:Y:S04]  /*538b0*/  LDS R51, [R223+UR12+0xe300] ;  /* 0x00e3000cdf337984 */ /* 0x000e680008000800 */
[----:B------:R-:W-:Y:S04]  /*538c0*/  LDS R40, [R252+UR12+0xc380] ;  /* 0x00c3800cfc287984 */ /* 0x000fe80008000800 */
[----:B------:R-:W-:Y:S04]  /*538d0*/  LDS R42, [R252+UR12+0xe380] ;  /* 0x00e3800cfc2a7984 */ /* 0x000fe80008000800 */
[----:B------:R-:W-:Y:S04]  /*538e0*/  LDS R41, [R21+UR12+0xc380] ;  /* 0x00c3800c15297984 */ /* 0x000fe80008000800 */
[----:B------:R-:W3:Y:S01]  /*538f0*/  LDS R43, [R21+UR12+0xe380] ;  /* 0x00e3800c152b7984 */ /* 0x000ee20008000800 */
[C---:B--2---:R-:W-:Y:S06]  /*53900*/  HMMA.1688.F32.TF32 R56, R36.reuse, R10, R244 ;  /* 0x0000000a2438723c */ /* 0x044fec00000810f4 */
[C---:B----4-:R-:W-:Y:S06]  /*53910*/  HMMA.1688.F32.TF32 R60, R36.reuse, R6, R240 ;  /* 0x00000006243c723c */ /* 0x050fec00000810f0 */
[----:B------:R-:W-:-:S15]  /*53920*/  HMMA.1688.F32.TF32 R52, R36, R14, R248 ;  /* 0x0000000e2434723c */ /* 0x000fde00000810f8 */
[----:B------:R-:W-:-:S02]  /*53930*/  NOP ;  /* 0x0000000000007918 */ /* 0x000fc40000000000 */
[----:B------:R-:W-:Y:S04]  /*53940*/  STL.64 [R1+0x6e0], R60 ;  /* 0x0006e03c01007387 */ /* 0x000fe80000100a00 */
[----:B------:R-:W-:Y:S04]  /*53950*/  STL.64 [R1+0x6e8], R62 ;  /* 0x0006e83e01007387 */ /* 0x000fe80000100a00 */
[----:B------:R-:W2:Y:S04]  /*53960*/  LDL.LU R244, [R1+0xc90] ;  /* 0x000c900001f47983 */ /* 0x000ea80000300800 */
[----:B------:R-:W-:Y:S04]  /*53970*/  STL.64 [R1+0x6d0], R56 ;  /* 0x0006d03801007387 */ /* 0x000fe80000100a00 */
[----:B------:R-:W-:Y:S04]  /*53980*/  STL.64 [R1+0x6d8], R58 ;  /* 0x0006d83a01007387 */ /* 0x000fe80000100a00 */
        /* <DEDUP_REMOVED lines=11> */
[----:B-1----:R-:W4:Y:S04]  /*53a40*/  LDL.LU R54, [R1+0x9b8] ;  /* 0x0009b80001367983 */ /* 0x002f280000300800 */
        /* <DEDUP_REMOVED lines=108> */
[----:B------:R-:W-:Y:S06]  /*54110*/  HMMA.1688.F32.TF32 R92, R44, R14, R92 ;  /* 0x0000000e2c5c723c */ /* 0x000fec000008105c */
[C---:B------:R-:W-:Y:S06]  /*54120*/  HMMA.1688.F32.TF32 R120, R36.reuse, R18, R116 ;  /* 0x000000122478723c */ /* 0x040fec0000081074 */
[C---:B------:R-:W-:Y:S06]  /*54130*/  HMMA.1688.F32.TF32 R116, R36.reuse, R22, R112 ;  /* 0x000000162474723c */ /* 0x040fec0000081070 */
        /* <DEDUP_REMOVED lines=18> */
[----:B------:R1:W-:Y:S01]  /*54260*/  STL.64 [R1+0x468], R38 ;  /* 0x0004682601007387 */ /* 0x0003e20000100a00 */
[C---:B------:R-:W-:Y:S03]  /*54270*/  HMMA.1688.F32.TF32 R80, R44.reuse, R26, R80 ;  /* 0x0000001a2c50723c */ /* 0x040fe60000081050 */
[----:B------:R-:W-:Y:S04]  /*54280*/  LDS R108, [R222+UR12+0xc400] ;  /* 0x00c4000cde6c7984 */ /* 0x000fe80008000800 */
[----:B------:R-:W-:Y:S01]  /*54290*/  LDS R110, [R222+UR12+0xe400] ;  /* 0x00e4000cde6e7984 */ /* 0x000fe20008000800 */
[C---:B-1----:R-:W-:Y:S03]  /*542a0*/  HMMA.1688.F32.TF32 R36, R44.reuse, R22, R84 ;  /* 0x000000162c24723c */ /* 0x042fe60000081054 */
[----:B------:R-:W-:Y:S04]  /*542b0*/  STL.64 [R1+0x450], R92 ;  /* 0x0004505c01007387 */ /* 0x000fe80000100a00 */
[----:B------:R-:W-:Y:S04]  /*542c0*/  STL.64 [R1+0x458], R94 ;  /* 0x0004585e01007387 */ /* 0x000fe80000100a00 */
[----:B------:R-:W-:Y:S04]  /*542d0*/  STL.64 [R1+0x440], R88 ;  /* 0x0004405801007387 */ /* 0x000fe80000100a00 */
[----:B------:R-:W-:Y:S04]  /*542e0*/  STL.64 [R1+0x448], R90 ;  /* 0x0004485a01007387 */ /* 0x000fe80000100a00 */
[----:B------:R-:W-:Y:S04]  /*542f0*/  LDS R109, [R223+UR12+0xc400] ;  /* 0x00c4000cdf6d7984 */ /* 0x000fe80008000800 */
[----:B------:R-:W-:Y:S04]  /*54300*/  LDS R111, [R223+UR12+0xe400] ;  /* 0x00e4000cdf6f7984 */ /* 0x000fe80008000800 */
[----:B------:R-:W-:Y:S04]  /*54310*/  STL.64 [R1+0x430], R36 ;  /* 0x0004302401007387 */ /* 0x000fe80000100a00 */
[----:B------:R1:W-:Y:S02]  /*54320*/  STL.64 [R1+0x438], R38 ;  /* 0x0004382601007387 */ /* 0x0003e40000100a00 */
[----:B-1----:R-:W-:Y:S02]  /*54330*/  HMMA.1688.F32.TF32 R36, R44, R34, R72 ;  /* 0x000000222c24723c */ /* 0x002fe40000081048 */
[----:B------:R-:W-:Y:S04]  /*54340*/  STL.64 [R1+0x420], R80 ;  /* 0x0004205001007387 */ /* 0x000fe80000100a00 */
[----:B------:R-:W-:Y:S01]  /*54350*/  STL.64 [R1+0x428], R82 ;  /* 0x0004285201007387 */ /* 0x000fe20000100a00 */
[C---:B------:R-:W-:Y:S03]  /*54360*/  HMMA.1688.F32.TF32 R44, R48.reuse, R10, R224 ;  /* 0x0000000a302c723c */ /* 0x040fe600000810e0 */
[----:B------:R-:W-:Y:S04]  /*54370*/  STL.64 [R1+0x410], R76 ;  /* 0x0004104c01007387 */ /* 0x000fe80000100a00 */
[----:B------:R-:W-:Y:S04]  /*54380*/  STL.64 [R1+0x418], R78 ;  /* 0x0004184e01007387 */ /* 0x000fe80000100a00 */
[----:B------:R-:W-:Y:S04]  /*54390*/  LDS R76, [R252+UR12+0xc400] ;  /* 0x00c4000cfc4c7984 */ /* 0x000fe80008000800 */
[----:B------:R-:W-:Y:S04]  /*543a0*/  LDS R78, [R252+UR12+0xe400] ;  /* 0x00e4000cfc4e7984 */ /* 0x000fe80008000800 */
[----:B------:R-:W-:Y:S04]  /*543b0*/  STL.64 [R1+0x3f0], R36 ;  /* 0x0003f02401007387 */ /* 0x000fe80000100a00 */
[----:B------:R1:W-:Y:S04]  /*543c0*/  STL.64 [R1+0x3f8], R38 ;  /* 0x0003f82601007387 */ /* 0x0003e80000100a00 */
[----:B------:R-:W-:Y:S04]  /*543d0*/  LDS R77, [R21+UR12+0xc400] ;  /* 0x00c4000c154d7984 */ /* 0x000fe80008000800 */
[----:B------:R-:W2:Y:S01]  /*543e0*/  LDS R79, [R21+UR12+0xe400] ;  /* 0x00e4000c154f7984 */ /* 0x000ea20008000800 */
[C---:B-1----:R-:W-:Y:S03]  /*543f0*/  HMMA.1688.F32.TF32 R36, R48.reuse, R14, R64 ;  /* 0x0000000e3024723c */ /* 0x042fe60000081040 */
[----:B------:R-:W-:Y:S04]  /*54400*/  STL.64 [R1+0x3e0], R68 ;  /* 0x0003e04401007387 */ /* 0x000fe80000100a00 */
[----:B------:R-:W-:Y:S01]  /*54410*/  STL.64 [R1+0x3e8], R70 ;  /* 0x0003e84601007387 */ /* 0x000fe20000100a00 */
[C---:B------:R-:W-:Y:S03]  /*54420*/  HMMA.1688.F32.TF32 R64, R48.reuse, R18, R216 ;  /* 0x000000123040723c */ /* 0x040fe600000810d8 */
        /* <DEDUP_REMOVED lines=12> */
[----:B---3--:R-:W-:Y:S01]  /*544f0*/  HMMA.1688.F32.TF32 R44, R48, R34, R200 ;  /* 0x00000022302c723c */ /* 0x008fe200000810c8 */
[----:B------:R1:W-:Y:S05]  /*54500*/  STL.64 [R1+0x398], R38 ;  /* 0x0003982601007387 */ /* 0x0003ea0000100a00 */
[C---:B-1----:R-:W-:Y:S11]  /*54510*/  HMMA.1688.F32.TF32 R36, R40.reuse, R6, R196 ;  /* 0x000000062824723c */ /* 0x042ff600000810c4 */
[----:B------:R-:W-:Y:S04]  /*54520*/  STL.64 [R1+0x380], R64 ;  /* 0x0003804001007387 */ /* 0x000fe80000100a00 */
[----:B------:R-:W-:Y:S01]  /*54530*/  STL.64 [R1+0x388], R66 ;  /* 0x0003884201007387 */ /* 0x000fe20000100a00 */
[C---:B------:R-:W-:Y:S03]  /*54540*/  HMMA.1688.F32.TF32 R48, R40.reuse, R10, R60 ;  /* 0x0000000a2830723c */ /* 0x040fe6000008103c */
[----:B------:R-:W-:Y:S04]  /*54550*/  STL.64 [R1+0x360], R44 ;  /* 0x0003602c01007387 */ /* 0x000fe80000100a00 */
[----:B------:R1:W-:Y:S04]  /*54560*/  STL.64 [R1+0x368], R46 ;  /* 0x0003682e01007387 */ /* 0x0003e80000100a00 */
[----:B------:R-:W-:Y:S01]  /*54570*/  STL.64 [R1+0x350], R36 ;  /* 0x0003502401007387 */ /* 0x000fe20000100a00 */
[C---:B-1----:R-:W-:Y:S03]  /*54580*/  HMMA.1688.F32.TF32 R44, R40.reuse, R14, R56 ;  /* 0x0000000e282c723c */ /* 0x042fe60000081038 */
[----:B------:R1:W-:Y:S03]  /*54590*/  STL.64 [R1+0x358], R38 ;  /* 0x0003582601007387 */ /* 0x0003e60000100a00 */
[C---:B-1----:R-:W-:Y:S05]  /*545a0*/  HMMA.1688.F32.TF32 R36, R40.reuse, R18, R52 ;  /* 0x000000122824723c */ /* 0x042fea0000081034 */
[----:B------:R-:W-:Y:S04]  /*545b0*/  STL.64 [R1+0x340], R48 ;  /* 0x0003403001007387 */ /* 0x000fe80000100a00 */
[----:B------:R1:W-:Y:S08]  /*545c0*/  STL.64 [R1+0x348], R50 ;  /* 0x0003483201007387 */ /* 0x0003f00000100a00 */
        /* <DEDUP_REMOVED lines=8> */
[----:B------:R-:W-:Y:S01]  /*54650*/  STL.64 [R1+0x18], R50 ;  /* 0x0000183201007387 */ /* 0x000fe20000100a00 */
[----:B------:R-:W-:Y:S07]  /*54660*/  HMMA.1688.F32.TF32 R40, R40, R34, R248 ;  /* 0x000000222828723c */ /* 0x000fee00000810f8 */
[----:B------:R-:W-:Y:S04]  /*54670*/  STL.64 [R1+0x5088], R38 ;  /* 0x0050882601007387 */ /* 0x000fe80000100a00 */
[----:B------:R-:W-:Y:S04]  /*54680*/  STL.64 [R1], R44 ;  /* 0x0000002c01007387 */ /* 0x000fe80000100a00 */
[----:B------:R-:W-:Y:S04]  /*54690*/  STL.64 [R1+0x8], R46 ;  /* 0x0000082e01007387 */ /* 0x000fe80000100a00 */
[----:B------:R-:W-:Y:S04]  /*546a0*/  STL.64 [R1+0x5080], R36 ;  /* 0x0050802401007387 */ /* 0x000fe80000100a00 */
        /* <DEDUP_REMOVED lines=60> */
[----:B------:R-:W-:Y:S04]  /*54a70*/  LDS R44, [R222+UR12+0xc380] ;  /* 0x00c3800cde2c7984 */ /* 0x000fe80008000800 */
[----:B------:R-:W-:Y:S04]  /*54a80*/  LDS R46, [R222+UR12+0xe380] ;  /* 0x00e3800cde2e7984 */ /* 0x000fe80008000800 */
[----:B------:R-:W-:Y:S04]  /*54a90*/  LDS R45, [R223+UR12+0xc380] ;  /* 0x00c3800cdf2d7984 */ /* 0x000fe80008000800 */
[----:B------:R-:W1:Y:S04]  /*54aa0*/  LDS R47, [R223+UR12+0xe380] ;  /* 0x00e3800cdf2f7984 */ /* 0x000e680008000800 */
[----:B------:R-:W-:Y:S04]  /*54ab0*/  STL.64 [R1+0x5098], R42 ;  /* 0x0050982a01007387 */ /* 0x000fe80000100a00 */
[----:B------:R1:W-:Y:S01]  /*54ac0*/  STL.64 [R1+0x5090], R40 ;  /* 0x0050902801007387 */ /* 0x0003e20000100a00 */
[C---:B--2---:R-:W-:Y:S06]  /*54ad0*/  HMMA.1688.F32.TF32 R68, R76.reuse, R26, R244 ;  /* 0x0000001a4c44723c */ /* 0x044fec00000810f4 */
[C---:B---3--:R-:W-:Y:S06]  /*54ae0*/  HMMA.1688.F32.TF32 R72, R76.reuse, R30, R248 ;  /* 0x0000001e4c48723c */ /* 0x048fec00000810f8 */
[----:B----4-:R-:W-:Y:S06]  /*54af0*/  HMMA.1688.F32.TF32 R56, R76, R14, R56 ;  /* 0x0000000e4c38723c */ /* 0x010fec0000081038 */
[C---:B-1----:R-:W-:Y:S06]  /*54b00*/  HMMA.1688.F32.TF32 R48, R44.reuse, R10, R64 ;  /* 0x0000000a2c30723c */ /* 0x042fec0000081040 */
[C---:B------:R-:W-:Y:S06]  /*54b10*/  HMMA.1688.F32.TF32 R36, R44.reuse, R6, R224 ;  /* 0x000000062c24723c */ /* 0x040fec00000810e0 */
[----:B------:R-:W-:-:S15]  /*54b20*/  HMMA.1688.F32.TF32 R40, R44, R14, R216 ;  /* 0x0000000e2c28723c */ /* 0x000fde00000810d8 */
[----:B------:R-:W-:-:S02]  /*54b30*/  NOP ;  /* 0x0000000000007918 */ /* 0x000fc40000000000 */
[----:B------:R-:W-:Y:S04]  /*54b40*/  STL.64 [R1+0x670], R36 ;  /* 0x0006702401007387 */ /* 0x000fe80000100a00 */
[----:B------:R1:W-:Y:S04]  /*54b50*/  STL.64 [R1+0x678], R38 ;  /* 0x0006782601007387 */ /* 0x0003e80000100a00 */
[----:B------:R-:W-:Y:S04]  /*54b60*/  STL.64 [R1+0x660], R48 ;  /* 0x0006603001007387 */ /* 0x000fe80000100a00 */
[----:B------:R2:W-:Y:S01]  /*54b70*/  STL.64 [R1+0x668], R50 ;  /* 0x0006683201007387 */ /* 0x0005e20000100a00 */
[C---:B-1----:R-:W-:Y:S06]  /*54b80*/  HMMA.1688.F32.TF32 R36, R44.reuse, R18, R212 ;  /* 0x000000122c24723c */ /* 0x042fec00000810d4 */
[----:B--2---:R-:W-:Y:S01]  /*54b90*/  HMMA.1688.F32.TF32 R48, R44, R22, R208 ;  /* 0x000000162c30723c */ /* 0x004fe200000810d0 */
[----:B------:R-:W-:Y:S04]  /*54ba0*/  STL.64 [R1+0x630], R40 ;  /* 0x0006302801007387 */ /* 0x000fe80000100a00 */
[----:B------:R1:W-:Y:S01]  /*54bb0*/  STL.64 [R1+0x638], R42 ;  /* 0x0006382a01007387 */ /* 0x0003e20000100a00 */
[----:B------:R-:W-:Y:S11]  /*54bc0*/  HMMA.1688.F32.TF32 R52, R76, R10, R52 ;  /* 0x0000000a4c34723c */ /* 0x000ff60000081034 */
[----:B------:R-:W-:Y:S01]  /*54bd0*/  STL.64 [R1+0x610], R36 ;  /* 0x0006102401007387 */ /* 0x000fe20000100a00 */
[C---:B-1----:R-:W-:Y:S03]  /*54be0*/  HMMA.1688.F32.TF32 R40, R44.reuse, R26, R204 ;  /* 0x0000001a2c28723c */ /* 0x042fe600000810cc */
[----:B------:R1:W-:Y:S04]  /*54bf0*/  STL.64 [R1+0x618], R38 ;  /* 0x0006182601007387 */ /* 0x0003e80000100a00 */
[----:B------:R-:W-:Y:S04]  /*54c00*/  STL.64 [R1+0x5f0], R48 ;  /* 0x0005f03001007387 */ /* 0x000fe80000100a00 */
[----:B------:R2:W-:Y:S01]  /*54c10*/  STL.64 [R1+0x5f8], R50 ;  /* 0x0005f83201007387 */ /* 0x0005e20000100a00 */
[C---:B-1----:R-:W-:Y:S06]  /*54c20*/  HMMA.1688.F32.TF32 R36, R44.reuse, R30, R200 ;  /* 0x0000001e2c24723c */ /* 0x042fec00000810c8 */
[----:B------:R-:W-:Y:S06]  /*54c30*/  HMMA.1688.F32.TF32 R44, R44, R34, R196 ;  /* 0x000000222c2c723c */ /* 0x000fec00000810c4 */
[C---:B--2---:R-:W-:Y:S06]  /*54c40*/  HMMA.1688.F32.TF32 R48, R76.reuse, R6, R60 ;  /* 0x000000064c30723c */ /* 0x044fec000008103c */
        /* <DEDUP_REMOVED lines=56> */
[----:B------:R-:W-:Y:S04]  /*54fd0*/  STL.64 [R1+0x5108], R74 ;  /* 0x0051084a01007387 */ /* 0x000fe80000100a00 */
[----:B------:R-:W-:Y:S01]  /*54fe0*/  STL.64 [R1+0x5100], R72 ;  /* 0x0051004801007387 */ /* 0x000fe20000100a00 */
[----:B---3--:R-:W-:Y:S06]  /*54ff0*/  HMMA.1688.F32.TF32 R76, R76, R34, R212 ;  /* 0x000000224c4c723c */ /* 0x008fec00000810d4 */
[----:B--2---:R-:W-:-:S15]  /*55000*/  HMMA.1688.F32.TF32 R80, R108, R6, R248 ;  /* 0x000000066c50723c */ /* 0x004fde00000810f8 */
[----:B------:R-:W-:-:S02]  /*55010*/  NOP ;  /* 0x0000000000007918 */ /* 0x000fc40000000000 */
[----:B------:R-:W-:Y:S04]  /*55020*/  STL.64 [R1+0x5118], R78 ;  /* 0x0051184e01007387 */ /* 0x000fe80000100a00 */
[----:B------:R-:W-:Y:S04]  /*55030*/  STL.64 [R1+0x5110], R76 ;  /* 0x0051104c01007387 */ /* 0x000fe80000100a00 */
[----:B------:R-:W2:Y:S04]  /*55040*/  LDL.LU R248, [R1+0xc60] ;  /* 0x000c600001f87983 */ /* 0x000ea80000300800 */
[----:B------:R-:W2:Y:S04]  /*55050*/  LDL.LU R249, [R1+0xc64] ;  /* 0x000c640001f97983 */ /* 0x000ea80000300800 */
[----:B------:R-:W2:Y:S04]  /*55060*/  LDL.LU R250, [R1+0xc68] ;  /* 0x000c680001fa7983 */ /* 0x000ea80000300800 */
[----:B------:R-:W2:Y:S01]  /*55070*/  LDL.LU R251, [R1+0xc6c] ;  /* 0x000c6c0001fb7983 */ /* 0x000ea20000300800 */
[C---:B----4-:R-:W-:Y:S06]  /*55080*/  HMMA.1688.F32.TF32 R84, R108.reuse, R10, R208 ;  /* 0x0000000a6c54723c */ /* 0x050fec00000810d0 */
[C---:B------:R-:W-:Y:S06]  /*55090*/  HMMA.1688.F32.TF32 R88, R108.reuse, R14, R204 ;  /* 0x0000000e6c58723c */ /* 0x040fec00000810cc */
[C---:B------:R-:W-:Y:S06]  /*550a0*/  HMMA.1688.F32.TF32 R96, R108.reuse, R22, R196 ;  /* 0x000000166c60723c */ /* 0x040fec00000810c4 */
[C---:B------:R-:W-:Y:S01]  /*550b0*/  HMMA.1688.F32.TF32 R92, R108.reuse, R18, R200 ;  /* 0x000000126c5c723c */ /* 0x040fe200000810c8 */
[----:B------:R-:W-:Y:S05]  /*550c0*/  STL.64 [R1+0x5128], R82 ;  /* 0x0051285201007387 */ /* 0x000fea0000100a00 */
[C---:B------:R-:W-:Y:S01]  /*550d0*/  HMMA.1688.F32.TF32 R100, R108.reuse, R26, R236 ;  /* 0x0000001a6c64723c */ /* 0x040fe200000810ec */
[----:B------:R-:W-:Y:S05]  /*550e0*/  STL.64 [R1+0x5120], R80 ;  /* 0x0051205001007387 */ /* 0x000fea0000100a00 */
[----:B------:R-:W-:Y:S01]  /*550f0*/  HMMA.1688.F32.TF32 R104, R108, R30, R240 ;  /* 0x0000001e6c68723c */ /* 0x000fe200000810f0 */
[----:B------:R-:W-:Y:S04]  /*55100*/  STL.64 [R1+0x5138], R86 ;  /* 0x0051385601007387 */ /* 0x000fe80000100a00 */
[----:B------:R-:W-:Y:S04]  /*55110*/  STL.64 [R1+0x5130], R84 ;  /* 0x0051305401007387 */ /* 0x000fe80000100a00 */
[----:B------:R-:W-:Y:S01]  /*55120*/  STL.64 [R1+0x5148], R90 ;  /* 0x0051485a01007387 */ /* 0x000fe20000100a00 */
[----:B-1----:R-:W-:-:S03]  /*55130*/  LOP3.LUT R67, R252, 0x20, RZ, 0x3c, !PT ;  /* 0x00000020fc437812 */ /* 0x002fc600078e3cff */
[----:B------:R-:W-:Y:S01]  /*55140*/  LDS R208, [R252+UR12+0xc580] ;  /* 0x00c5800cfcd07984 */ /* 0x000fe20008000800 */
        /* <DEDUP_REMOVED lines=18> */
[----:B------:R-:W-:Y:S04]  /*55270*/  STL.64 [R1+0x5198], R110 ;  /* 0x0051986e01007387 */ /* 0x000fe80000100a00 */
[----:B------:R-:W-:Y:S04]  /*55280*/  STL.64 [R1+0x5190], R108 ;  /* 0x0051906c01007387 */ /* 0x000fe80000100a00 */
        /* <DEDUP_REMOVED lines=17> */
[----:B------:R-:W1:Y:S04]  /*553a0*/  LDS R179, [R67+UR12+0xe500] ;  /* 0x00e5000c43b37984 */ /* 0x000e680008000800 */
[----:B------:R-:W-:Y:S04]  /*553b0*/  LDS R210, [R252+UR12+0xe580] ;  /* 0x00e5800cfcd27984 */ /* 0x000fe80008000800 */
[----:B------:R-:W-:Y:S04]  /*553c0*/  LDS R209, [R67+UR12+0xc580] ;  /* 0x00c5800c43d17984 */ /* 0x000fe80008000800 */
[----:B------:R-:W-:Y:S01]  /*553d0*/  LDS R211, [R67+UR12+0xe580] ;  /* 0x00e5800c43d37984 */ /* 0x000fe20008000800 */
[C---:B--2---:R-:W-:Y:S03]  /*553e0*/  HMMA.1688.F32.TF32 R112, R140.reuse, R6, R248 ;  /* 0x000000068c70723c */ /* 0x044fe600000810f8 */
[----:B------:R-:W2:Y:S04]  /*553f0*/  LDL.LU R248, [R1+0xb00] ;  /* 0x000b000001f87983 */ /* 0x000ea80000300800 */
[----:B------:R-:W2:Y:S04]  /*55400*/  LDL.LU R249, [R1+0xb04] ;  /* 0x000b040001f97983 */ /* 0x000ea80000300800 */
[----:B------:R-:W2:Y:S04]  /*55410*/  LDL.LU R250, [R1+0xb08] ;  /* 0x000b080001fa7983 */ /* 0x000ea80000300800 */
[----:B------:R-:W2:Y:S08]  /*55420*/  LDL.LU R251, [R1+0xb0c] ;  /* 0x000b0c0001fb7983 */ /* 0x000eb00000300800 */
[----:B------:R-:W-:Y:S04]  /*55430*/  STL [R1+0x5030], R112 ;  /* 0x0050307001007387 */ /* 0x000fe80000100800 */
[----:B------:R-:W-:Y:S04]  /*55440*/  STL [R1+0x502c], R113 ;  /* 0x00502c7101007387 */ /* 0x000fe80000100800 */
[----:B------:R-:W-:Y:S04]  /*55450*/  STL [R1+0x5028], R114 ;  /* 0x0050287201007387 */ /* 0x000fe80000100800 */
[----:B------:R-:W-:Y:S01]  /*55460*/  STL [R1+0x5024], R115 ;  /* 0x0050247301007387 */ /* 0x000fe20000100800 */
[C---:B---3--:R-:W-:Y:S03]  /*55470*/  HMMA.1688.F32.TF32 R116, R140.reuse, R10, R204 ;  /* 0x0000000a8c74723c */ /* 0x048fe600000810cc */
[----:B------:R-:W-:Y:S04]  /*55480*/  LDS R204, [R222+UR12+0xc500] ;  /* 0x00c5000cdecc7984 */ /* 0x000fe80008000800 */
[----:B------:R-:W-:Y:S04]  /*55490*/  LDS R206, [R222+UR12+0xe500] ;  /* 0x00e5000cdece7984 */ /* 0x000fe80008000800 */
[----:B------:R-:W-:Y:S04]  /*554a0*/  LDS R205, [R223+UR12+0xc500] ;  /* 0x00c5000cdfcd7984 */ /* 0x000fe80008000800 */
[----:B------:R-:W3:Y:S01]  /*554b0*/  LDS R207, [R223+UR12+0xe500] ;  /* 0x00e5000cdfcf7984 */ /* 0x000ee20008000800 */
[C---:B----4-:R-:W-:Y:S07]  /*554c0*/  HMMA.1688.F32.TF32 R120, R140.reuse, R14, R200 ;  /* 0x0000000e8c78723c */ /* 0x050fee00000810c8 */
[----:B------:R-:W-:Y:S01]  /*554d0*/  STL [R1+0x5040], R116 ;  /* 0x0050407401007387 */ /* 0x000fe20000100800 */
[C---:B------:R-:W-:Y:S03]  /*554e0*/  HMMA.1688.F32.TF32 R124, R140.reuse, R18, R196 ;  /* 0x000000128c7c723c */ /* 0x040fe600000810c4 */
[----:B------:R4:W-:Y:S03]  /*554f0*/  STL [R1+0x503c], R117 ;  /* 0x00503c7501007387 */ /* 0x0009e60000100800 */
[C---:B------:R-:W-:Y:S01]  /*55500*/  HMMA.1688.F32.TF32 R128, R140.reuse, R22, R236 ;  /* 0x000000168c80723c */ /* 0x040fe200000810ec */
[----:B------:R1:W-:Y:S04]  /*55510*/  STL [R1+0x5038], R118 ;  /* 0x0050387601007387 */ /* 0x0003e80000100800 */
[----:B------:R3:W-:Y:S01]  /*55520*/  STL [R1+0x5034], R119 ;  /* 0x0050347701007387 */ /* 0x0007e20000100800 */
[C---:B------:R-:W-:Y:S03]  /*55530*/  HMMA.1688.F32.TF32 R132, R140.reuse, R26, R240 ;  /* 0x0000001a8c84723c */ /* 0x040fe600000810f0 */
[----:B------:R-:W-:Y:S04]  /*55540*/  STL [R1+0x504c], R120 ;  /* 0x00504c7801007387 */ /* 0x000fe80000100800 */
[----:B------:R-:W-:Y:S01]  /*55550*/  STL [R1+0x5048], R121 ;  /* 0x0050487901007387 */ /* 0x000fe20000100800 */
[C---:B------:R-:W-:Y:S03]  /*55560*/  HMMA.1688.F32.TF32 R136, R140.reuse, R30, R244 ;  /* 0x0000001e8c88723c */ /* 0x040fe600000810f4 */
[----:B------:R-:W-:Y:S04]  /*55570*/  STL [R1+0x5044], R122 ;  /* 0x0050447a01007387 */ /* 0x000fe80000100800 */
[----:B------:R3:W-:Y:S04]  /*55580*/  STL [R1+0x5020], R123 ;  /* 0x0050207b01007387 */ /* 0x0007e80000100800 */
[----:B------:R-:W-:Y:S04]  /*55590*/  STL [R1+0x5058], R124 ;  /* 0x0050587c01007387 */ /* 0x000fe80000100800 */
[----:B------:R-:W-:Y:S04]  /*555a0*/  STL [R1+0x5054], R125 ;  /* 0x0050547d01007387 */ /* 0x000fe80000100800 */
[----:B------:R-:W-:Y:S04]  /*555b0*/  STL [R1+0x5050], R126 ;  /* 0x0050507e01007387 */ /* 0x000fe80000100800 */
[----:B------:R-:W-:Y:S04]  /*555c0*/  STL [R1+0x501c], R127 ;  /* 0x00501c7f01007387 */ /* 0x000fe80000100800 */
[----:B------:R-:W-:Y:S04]  /*555d0*/  STL [R1+0x5060], R128 ;  /* 0x0050608001007387 */ /* 0x000fe80000100800 */
[----:B------:R3:W-:Y:S04]  /*555e0*/  STL [R1+0x505c], R129 ;  /* 0x00505c8101007387 */ /* 0x0007e80000100800 */
[----:B------:R-:W-:Y:S04]  /*555f0*/  STL [R1+0x5018], R130 ;  /* 0x0050188201007387 */ /* 0x000fe80000100800 */
[----:B------:R-:W-:Y:S04]  /*55600*/  STL [R1+0x5014], R131 ;  /* 0x0050148301007387 */ /* 0x000fe80000100800 */
[----:B------:R3:W-:Y:S04]  /*55610*/  STL [R1+0x506c], R132 ;  /* 0x00506c8401007387 */ /* 0x0007e80000100800 */
[----:B------:R3:W-:Y:S04]  /*55620*/  STL [R1+0x5068], R133 ;  /* 0x0050688501007387 */ /* 0x0007e80000100800 */
[----:B------:R3:W-:Y:S04]  /*55630*/  STL [R1+0x5064], R134 ;  /* 0x0050648601007387 */ /* 0x0007e80000100800 */
[----:B------:R3:W-:Y:S04]  /*55640*/  STL [R1+0x5010], R135 ;  /* 0x0050108701007387 */ /* 0x0007e80000100800 */
[----:B------:R-:W-:Y:S04]  /*55650*/  STL.64 [R1+0x51a8], R138 ;  /* 0x0051a88a01007387 */ /* 0x000fe80000100a00 */
[----:B------:R-:W-:Y:S04]  /*55660*/  STL.64 [R1+0x51a0], R136 ;  /* 0x0051a08801007387 */ /* 0x000fe80000100a00 */
        /* <DEDUP_REMOVED lines=21> */
[----:B------:R-:W-:Y:S04]  /*557c0*/  STL.64 [R1+0x51b8], R142 ;  /* 0x0051b88e01007387 */ /* 0x000fe80000100a00 */
[----:B------:R-:W-:Y:S01]  /*557d0*/  STL.64 [R1+0x51b0], R140 ;  /* 0x0051b08c01007387 */ /* 0x000fe20000100a00 */
[----:B----4-:R-:W-:-:S15]  /*557e0*/  HMMA.1688.F32.TF32 R36, R144, R10, R236 ;  /* 0x0000000a9024723c */ /* 0x010fde00000810ec */
[----:B------:R-:W-:-:S09]  /*557f0*/  NOP ;  /* 0x0000000000007918 */ /* 0x000fd20000000000 */
[----:B------:R-:W-:Y:S01]  /*55800*/  IMAD.MOV.U32 R117, RZ, RZ, R36 ;  /* 0x000000ffff757224 */ /* 0x000fe200078e0024 */
[----:B-1----:R-:W-:Y:S01]  /*55810*/  MOV R118, R37 ;  /* 0x0000002500767202 */ /* 0x002fe20000000f00 */
[----:B---3--:R-:W-:Y:S02]  /*55820*/  IMAD.MOV.U32 R119, RZ, RZ, R38 ;  /* 0x000000ffff777224 */ /* 0x008fe400078e0026 */
[----:B------:R-:W-:Y:S02]  /*55830*/  IMAD.MOV.U32 R112, RZ, RZ, R39 ;  /* 0x000000ffff707224 */ /* 0x000fe400078e0027 */
[C---:B------:R-:W-:Y:S06]  /*55840*/  HMMA.1688.F32.TF32 R36, R144.reuse, R14, R240 ;  /* 0x0000000e9024723c */ /* 0x040fec00000810f0 */
[----:B------:R-:W-:-:S15]  /*55850*/  HMMA.1688.F32.TF32 R40, R144, R6, R196 ;  /* 0x000000069028723c */ /* 0x000fde00000810c4 */
[----:B------:R-:W-:-:S03]  /*55860*/  NOP ;  /* 0x0000000000007918 */ /* 0x000fc60000000000 */
[----:B------:R-:W-:Y:S01]  /*55870*/  MOV R113, R36 ;  /* 0x0000002400717202 */ /* 0x000fe20000000f00 */
[----:B------:R-:W-:Y:S01]  /*55880*/  IMAD.MOV.U32 R114, RZ, RZ, R37 ;  /* 0x000000ffff727224 */ /* 0x000fe200078e0025 */
[----:B------:R-:W-:Y:S01]  /*55890*/  MOV R123, R39 ;  /* 0x00000027007b7202 */ /* 0x000fe20000000f00 */
[----:B------:R-:W-:Y:S02]  /*558a0*/  IMAD.MOV.U32 R115, RZ, RZ, R38 ;  /* 0x000000ffff737224 */ /* 0x000fe400078e0026 */
[----:B--2---:R-:W-:Y:S01]  /*558b0*/  HMMA.1688.F32.TF32 R36, R144, R18, R244 ;  /* 0x000000129024723c */ /* 0x004fe200000810f4 */
[----:B------:R-:W-:Y:S04]  /*558c0*/  STL.64 [R1+0x5d0], R40 ;  /* 0x0005d02801007387 */ /* 0x000fe80000100a00 */
[----:B------:R-:W-:Y:S04]  /*558d0*/  STL.64 [R1+0x5d8], R42 ;  /* 0x0005d82a01007387 */ /* 0x000fe80000100a00 */
[----:B------:R-:W-:Y:S04]  /*558e0*/  STL.64 [R1+0x5248], R114 ;  /* 0x0052487201007387 */ /* 0x000fe80000100a00 */
[----:B------:R-:W-:Y:S04]  /*558f0*/  STL.64 [R1+0x5240], R112 ;  /* 0x0052407001007387 */ /* 0x000fe80000100a00 */
[----:B------:R-:W2:Y:S04]  /*55900*/  LDL.LU R200, [R1+0xf50] ;  /* 0x000f500001c87983 */ /* 0x000ea80000300800 */
[----:B------:R-:W2:Y:S03]  /*55910*/  LDL.LU R201, [R1+0xf54] ;  /* 0x000f540001c97983 */ /* 0x000ea60000300800 */
[----:B------:R-:W-:Y:S01]  /*55920*/  IMAD.MOV.U32 R120, RZ, RZ, R36 ;  /* 0x000000ffff787224 */ /* 0x000fe200078e0024 */
[----:B------:R-:W-:Y:S01]  /*55930*/  MOV R122, R38 ;  /* 0x00000026007a7202 */ /* 0x000fe20000000f00 */
[----:B------:R-:W-:Y:S01]  /*55940*/  IMAD.MOV.U32 R121, RZ, RZ, R37 ;  /* 0x000000ffff797224 */ /* 0x000fe200078e0025 */
[----:B------:R-:W2:Y:S01]  /*55950*/  LDL.LU R202, [R1+0xf58] ;  /* 0x000f580001ca7983 */ /* 0x000ea20000300800 */
[----:B------:R-:W-:-:S02]  /*55960*/  IMAD.MOV.U32 R116, RZ, RZ, R39 ;  /* 0x000000ffff747224 */ /* 0x000fc400078e0027 */
[----:B------:R-:W-:Y:S01]  /*55970*/  HMMA.1688.F32.TF32 R36, R144, R22, R248 ;  /* 0x000000169024723c */ /* 0x000fe200000810f8 */
        /* <DEDUP_REMOVED lines=39> */
[----:B------:R-:W-:-:S02]  /*55bf0*/  IMAD.MOV.U32 R125, RZ, RZ, R38 ;  /* 0x000000ffff7d7224 */ /* 0x000fc400078e0026 */
[----:B------:R-:W-:Y:S02]  /*55c00*/  IMAD.MOV.U32 R126, RZ, RZ, R39 ;  /* 0x000000ffff7e7224 */ /* 0x000fe400078e0027 */
[----:B---3--:R-:W-:Y:S01]  /*55c10*/  HMMA.1688.F32.TF32 R36, R144, R26, R248 ;  /* 0x0000001a9024723c */ /* 0x008fe200000810f8 */
[----:B------:R-:W3:Y:S04]  /*55c20*/  LDL.LU R248, [R1+0xd80] ;  /* 0x000d800001f87983 */ /* 0x000ee80000300800 */
[----:B------:R-:W3:Y:S04]  /*55c30*/  LDL.LU R249, [R1+0xd84] ;  /* 0x000d840001f97983 */ /* 0x000ee80000300800 */
[----:B------:R-:W3:Y:S04]  /*55c40*/  LDL.LU R250, [R1+0xd88] ;  /* 0x000d880001fa7983 */ /* 0x000ee80000300800 */
[----:B------:R-:W3:Y:S01]  /*55c50*/  LDL.LU R251, [R1+0xd8c] ;  /* 0x000d8c0001fb7983 */ /* 0x000ee20000300800 */
[C---:B----4-:R-:W-:Y:S06]  /*55c60*/  HMMA.1688.F32.TF32 R152, R176.reuse, R10, R212 ;  /* 0x0000000ab098723c */ /* 0x050fec00000810d4 */
[C---:B--2---:R-:W-:Y:S06]  /*55c70*/  HMMA.1688.F32.TF32 R156, R176.reuse, R14, R200 ;  /* 0x0000000eb09c723c */ /* 0x044fec00000810c8 */
[C---:B------:R-:W-:Y:S06]  /*55c80*/  HMMA.1688.F32.TF32 R160, R176.reuse, R18, R196 ;  /* 0x00000012b0a0723c */ /* 0x040fec00000810c4 */
[C---:B------:R-:W-:Y:S06]  /*55c90*/  HMMA.1688.F32.TF32 R164, R176.reuse, R22, R236 ;  /* 0x00000016b0a4723c */ /* 0x040fec00000810ec */
[C---:B------:R-:W-:Y:S11]  /*55ca0*/  HMMA.1688.F32.TF32 R168, R176.reuse, R26, R240 ;  /* 0x0000001ab0a8723c */ /* 0x040ff600000810f0 */
[----:B------:R-:W-:Y:S04]  /*55cb0*/  STL [R1+0x4fa0], R160 ;  /* 0x004fa0a001007387 */ /* 0x000fe80000100800 */
[----:B------:R-:W-:Y:S01]  /*55cc0*/  STL [R1+0x4f9c], R161 ;  /* 0x004f9ca101007387 */ /* 0x000fe20000100800 */
[C---:B------:R-:W-:Y:S03]  /*55cd0*/  HMMA.1688.F32.TF32 R172, R176.reuse, R30, R244 ;  /* 0x0000001eb0ac723c */ /* 0x040fe600000810f4 */
        /* <DEDUP_REMOVED lines=14> */
[----:B------:R-:W-:Y:S04]  /*55dc0*/  STL [R1+0x4fc8], R172 ;  /* 0x004fc8ac01007387 */ /* 0x000fe80000100800 */
[----:B------:R-:W-:Y:S04]  /*55dd0*/  STL [R1+0x4fc4], R173 ;  /* 0x004fc4ad01007387 */ /* 0x000fe80000100800 */
[----:B------:R-:W-:Y:S01]  /*55de0*/  STL [R1+0x4fc0], R174 ;  /* 0x004fc0ae01007387 */ /* 0x000fe20000100800 */
[C---:B------:R-:W-:Y:S03]  /*55df0*/  HMMA.1688.F32.TF32 R148, R176.reuse, R6, R216 ;  /* 0x00000006b094723c */ /* 0x040fe600000810d8 */
[----:B------:R-:W-:Y:S04]  /*55e00*/  STL [R1+0x4f8c], R175 ;  /* 0x004f8caf01007387 */ /* 0x000fe80000100800 */
[----:B------:R-:W4:Y:S04]  /*55e10*/  LDL.LU R212, [R1+0xd60] ;  /* 0x000d600001d47983 */ /* 0x000f280000300800 */
[----:B------:R-:W4:Y:S04]  /*55e20*/  LDL.LU R213, [R1+0xd64] ;  /* 0x000d640001d57983 */ /* 0x000f280000300800 */
[----:B------:R-:W4:Y:S04]  /*55e30*/  LDL.LU R214, [R1+0xd68] ;  /* 0x000d680001d67983 */ /* 0x000f280000300800 */
[----:B------:R-:W4:Y:S01]  /*55e40*/  LDL.LU R215, [R1+0xd6c] ;  /* 0x000d6c0001d77983 */ /* 0x000f220000300800 */
[----:B---3--:R-:W-:Y:S03]  /*55e50*/  HMMA.1688.F32.TF32 R176, R176, R34, R248 ;  /* 0x00000022b0b0723c */ /* 0x008fe600000810f8 */
        /* <DEDUP_REMOVED lines=20> */
[----:B------:R-:W-:Y:S04]  /*55fa0*/  STL [R1+0x4fd0], R176 ;  /* 0x004fd0b001007387 */ /* 0x000fe80000100800 */
[----:B------:R-:W-:Y:S04]  /*55fb0*/  STL [R1+0x4fcc], R177 ;  /* 0x004fccb101007387 */ /* 0x000fe80000100800 */
[----:B------:R-:W-:Y:S04]  /*55fc0*/  STL [R1+0x4f88], R178 ;  /* 0x004f88b201007387 */ /* 0x000fe80000100800 */
[----:B------:R-:W-:Y:S01]  /*55fd0*/  STL [R1+0x4f84], R179 ;  /* 0x004f84b301007387 */ /* 0x000fe20000100800 */
[C---:B--2---:R-:W-:Y:S03]  /*55fe0*/  HMMA.1688.F32.TF32 R180, R204.reuse, R6, R244 ;  /* 0x00000006ccb4723c */ /* 0x044fe600000810f4 */
[----:B------:R-:W2:Y:S04]  /*55ff0*/  LDL.LU R244, [R1+0x130] ;  /* 0x0001300001f47983 */ /* 0x000ea80000300800 */
[----:B------:R-:W2:Y:S04]  /*56000*/  LDL.LU R245, [R1+0x134] ;  /* 0x0001340001f57983 */ /* 0x000ea80000300800 */
[----:B------:R-:W2:Y:S04]  /*56010*/  LDL.LU R246, [R1+0x138] ;  /* 0x0001380001f67983 */ /* 0x000ea80000300800 */
[----:B------:R-:W2:Y:S01]  /*56020*/  LDL.LU R247, [R1+0x13c] ;  /* 0x00013c0001f77983 */ /* 0x000ea20000300800 */
[C---:B----4-:R-:W-:Y:S07]  /*56030*/  HMMA.1688.F32.TF32 R184, R204.reuse, R10, R212 ;  /* 0x0000000accb8723c */ /* 0x050fee00000810d4 */
[----:B------:R-:W-:Y:S04]  /*56040*/  STL [R1+0x4fdc], R180 ;  /* 0x004fdcb401007387 */ /* 0x000fe80000100800 */
[----:B------:R-:W-:Y:S04]  /*56050*/  STL [R1+0x4fd8], R181 ;  /* 0x004fd8b501007387 */ /* 0x000fe80000100800 */
[----:B------:R-:W-:Y:S04]  /*56060*/  STL [R1+0x4fd4], R182 ;  /* 0x004fd4b601007387 */ /* 0x000fe80000100800 */
[----:B------:R-:W-:Y:S04]  /*56070*/  STL [R1+0x4f80], R183 ;  /* 0x004f80b701007387 */ /* 0x000fe80000100800 */
[----:B------:R-:W-:Y:S04]  /*56080*/  STL [R1+0x4fec], R184 ;  /* 0x004fecb801007387 */ /* 0x000fe80000100800 */
[----:B------:R-:W-:Y:S04]  /*56090*/  STL [R1+0x4fe8], R185 ;  /* 0x004fe8b901007387 */ /* 0x000fe80000100800 */
[----:B------:R-:W-:Y:S04]  /*560a0*/  STL [R1+0x4fe4], R186 ;  /* 0x004fe4ba01007387 */ /* 0x000fe80000100800 */
[----:B------:R-:W-:Y:S01]  /*560b0*/  STL [R1+0x4fe0], R187 ;  /* 0x004fe0bb01007387 */ /* 0x000fe20000100800 */
[C---:B---3--:R-:W-:Y:S06]  /*560c0*/  HMMA.1688.F32.TF32 R188, R204.reuse, R14, R200 ;  /* 0x0000000eccbc723c */ /* 0x048fec00000810c8 */
[----:B------:R-:W-:-:S15]  /*560d0*/  HMMA.1688.F32.TF32 R192, R204, R18, R196 ;  /* 0x00000012ccc0723c */ /* 0x000fde00000810c4 */
[----:B------:R-:W-:-:S02]  /*560e0*/  NOP ;  /* 0x0000000000007918 */ /* 0x000fc40000000000 */
[----:B------:R-:W-:Y:S04]  /*560f0*/  STL [R1+0x4ffc], R188 ;  /* 0x004ffcbc01007387 */ /* 0x000fe80000100800 */
[----:B------:R-:W-:Y:S04]  /*56100*/  STL [R1+0x4ff8], R189 ;  /* 0x004ff8bd01007387 */ /* 0x000fe80000100800 */
[----:B------:R-:W-:Y:S04]  /*56110*/  STL [R1+0x4ff4], R190 ;  /* 0x004ff4be01007387 */ /* 0x000fe80000100800 */
[----:B------:R-:W-:Y:S01]  /*56120*/  STL [R1+0x4ff0], R191 ;  /* 0x004ff0bf01007387 */ /* 0x000fe20000100800 */
[----:B------:R-:W-:Y:S03]  /*56130*/  HMMA.1688.F32.TF32 R200, R204, R26, R248 ;  /* 0x0000001accc8723c */ /* 0x000fe600000810f8 */
[----:B------:R-:W-:Y:S04]  /*56140*/  STL [R1+0x500c], R192 ;  /* 0x00500cc001007387 */ /* 0x000fe80000100800 */
[----:B------:R-:W-:Y:S04]  /*56150*/  STL [R1+0x5008], R193 ;  /* 0x005008c101007387 */ /* 0x000fe80000100800 */
[----:B------:R-:W-:Y:S04]  /*56160*/  STL [R1+0x5004], R194 ;  /* 0x005004c201007387 */ /* 0x000fe80000100800 */
[----:B------:R-:W-:Y:S04]  /*56170*/  STL [R1+0x5000], R195 ;  /* 0x005000c301007387 */ /* 0x000fe80000100800 */
[----:B------:R-:W3:Y:S04]  /*56180*/  LDL.LU R248, [R1+0xbf0] ;  /* 0x000bf00001f87983 */ /* 0x000ee80000300800 */
[----:B------:R-:W3:Y:S04]  /*56190*/  LDL.LU R249, [R1+0xbf4] ;  /* 0x000bf40001f97983 */ /* 0x000ee80000300800 */
[----:B------:R-:W3:Y:S04]  /*561a0*/  LDL.LU R250, [R1+0xbf8] ;  /* 0x000bf80001fa7983 */ /* 0x000ee80000300800 */
[----:B------:R-:W3:Y:S01]  /*561b0*/  LDL.LU R251, [R1+0xbfc] ;  /* 0x000bfc0001fb7983 */ /* 0x000ee20000300800 */
[----:B------:R-:W-:Y:S01]  /*561c0*/  MOV R132, R36 ;  /* 0x0000002400847202 */ /* 0x000fe20000000f00 */
[----:B------:R-:W-:Y:S01]  /*561d0*/  IMAD.MOV.U32 R133, RZ, RZ, R37 ;  /* 0x000000ffff857224 */ /* 0x000fe200078e0025 */
[----:B------:R-:W-:Y:S01]  /*561e0*/  MOV R128, R39 ;  /* 0x0000002700807202 */ /* 0x000fe20000000f00 */
[----:B------:R-:W-:-:S02]  /*561f0*/  IMAD.MOV.U32 R134, RZ, RZ, R38 ;  /* 0x000000ffff867224 */ /* 0x000fc400078e0026 */
[----:B------:R-:W-:-:S15]  /*56200*/  HMMA.1688.F32.TF32 R36, R144, R30, R228 ;  /* 0x0000001e9024723c */ /* 0x000fde00000810e4 */
[----:B------:R-:W-:-:S09]  /*56210*/  NOP ;  /* 0x0000000000007918 */ /* 0x000fd20000000000 */
[----:B------:R-:W-:Y:S01]  /*56220*/  IMAD.MOV.U32 R127, RZ, RZ, R36 ;  /* 0x000000ffff7f7224 */ /* 0x000fe200078e0024 */
[----:B------:R-:W-:Y:S01]  /*56230*/  MOV R131, R38 ;  /* 0x0000002600837202 */ /* 0x000fe20000000f00 */
[----:B------:R-:W-:Y:S02]  /*56240*/  IMAD.MOV.U32 R130, RZ, RZ, R37 ;  /* 0x000000ffff827224 */ /* 0x000fe400078e0025 */
[----:B------:R-:W-:Y:S02]  /*56250*/  IMAD.MOV.U32 R135, RZ, RZ, R39 ;  /* 0x000000ffff877224 */ /* 0x000fe400078e0027 */
[----:B------:R-:W-:Y:S06]  /*56260*/  HMMA.1688.F32.TF32 R36, R204, R30, R240 ;  /* 0x0000001ecc24723c */ /* 0x000fec00000810f0 */
[----:B------:R-:W-:Y:S01]  /*56270*/  HMMA.1688.F32.TF32 R144, R144, R34, R224 ;  /* 0x000000229090723c */ /* 0x000fe200000810e0 */
[----:B------:R-:W4:-:S15]  /*56280*/  LDL.LU R224, [R1+0xbe0] ;  /* 0x000be00001e07983 */ /* 0x000f1e0000300800 */
[----:B------:R-:W-:-:S01]  /*56290*/  NOP ;  /* 0x0000000000007918 */ /* 0x000fc20000000000 */
        /* <DEDUP_REMOVED lines=22> */
[----:B--2---:R-:W-:Y:S03]  /*56400*/  HMMA.1688.F32.TF32 R36, R204, R34, R244 ;  /* 0x00000022cc24723c */ /* 0x004fe600000810f4 */
[----:B------:R-:W2:Y:S04]  /*56410*/  LDL.LU R244, [R1+0xb90] ;  /* 0x000b900001f47983 */ /* 0x000ea80000300800 */
[----:B------:R-:W2:Y:S04]  /*56420*/  LDL.LU R245, [R1+0xb94] ;  /* 0x000b940001f57983 */ /* 0x000ea80000300800 */
[----:B------:R-:W2:Y:S04]  /*56430*/  LDL.LU R246, [R1+0xb98] ;  /* 0x000b980001f67983 */ /* 0x000ea80000300800 */
[----:B------:R-:W2:Y:S04]  /*56440*/  LDL.LU R247, [R1+0xb9c] ;  /* 0x000b9c0001f77983 */ /* 0x000ea80000300800 */
[----:B------:R-:W-:Y:S04]  /*56450*/  LDS R204, [R222+UR12+0xc580] ;  /* 0x00c5800cdecc7984 */ /* 0x000fe80008000800 */
[----:B------:R-:W-:Y:S01]  /*56460*/  LDS R206, [R222+UR12+0xe580] ;  /* 0x00e5800cdece7984 */ /* 0x000fe20008000800 */
[----:B------:R-:W-:Y:S01]  /*56470*/  IMAD.MOV.U32 R180, RZ, RZ, R36 ;  /* 0x000000ffffb47224 */ /* 0x000fe200078e0024 */
[----:B------:R-:W-:Y:S01]  /*56480*/  MOV R181, R37 ;  /* 0x0000002500b57202 */ /* 0x000fe20000000f00 */
[----:B------:R-:W-:Y:S01]  /*56490*/  IMAD.MOV.U32 R182, RZ, RZ, R38 ;  /* 0x000000ffffb67224 */ /* 0x000fe200078e0026 */
[----:B------:R-:W-:Y:S01]  /*564a0*/  LDS R205, [R223+UR12+0xc580] ;  /* 0x00c5800cdfcd7984 */ /* 0x000fe20008000800 */
[----:B------:R-:W-:-:S03]  /*564b0*/  IMAD.MOV.U32 R176, RZ, RZ, R39 ;  /* 0x000000ffffb07224 */ /* 0x000fc600078e0027 */
[----:B------:R-:W-:Y:S01]  /*564c0*/  LDS R207, [R223+UR12+0xe580] ;  /* 0x00e5800cdfcf7984 */ /* 0x000fe20008000800 */
[----:B---3--:R-:W-:Y:S03]  /*564d0*/  HMMA.1688.F32.TF32 R36, R208, R6, R248 ;  /* 0x00000006d024723c */ /* 0x008fe600000810f8 */
[----:B------:R-:W3:Y:S04]  /*564e0*/  LDL.LU R248, [R1+0xaf0] ;  /* 0x000af00001f87983 */ /* 0x000ee80000300800 */
[----:B------:R-:W3:Y:S04]  /*564f0*/  LDL.LU R249, [R1+0xaf4] ;  /* 0x000af40001f97983 */ /* 0x000ee80000300800 */
[----:B------:R-:W3:Y:S04]  /*56500*/  LDL.LU R250, [R1+0xaf8] ;  /* 0x000af80001fa7983 */ /* 0x000ee80000300800 */
[----:B------:R-:W3:Y:S09]  /*56510*/  LDL.LU R251, [R1+0xafc] ;  /* 0x000afc0001fb7983 */ /* 0x000ef20000300800 */
[----:B------:R-:W-:Y:S01]  /*56520*/  MOV R184, R36 ;  /* 0x0000002400b87202 */ /* 0x000fe20000000f00 */
[----:B------:R-:W-:Y:S01]  /*56530*/  IMAD.MOV.U32 R185, RZ, RZ, R37 ;  /* 0x000000ffffb97224 */ /* 0x000fe200078e0025 */
[----:B------:R-:W-:Y:S01]  /*56540*/  MOV R187, R39 ;  /* 0x0000002700bb7202 */ /* 0x000fe20000000f00 */
[----:B------:R-:W-:-:S02]  /*56550*/  IMAD.MOV.U32 R186, RZ, RZ, R38 ;  /* 0x000000ffffba7224 */ /* 0x000fc400078e0026 */
[----:B----4-:R-:W-:-:S15]  /*56560*/  HMMA.1688.F32.TF32 R36, R208, R10, R224 ;  /* 0x0000000ad024723c */ /* 0x010fde00000810e0 */
[----:B------:R-:W-:-:S09]  /*56570*/  NOP ;  /* 0x0000000000007918 */ /* 0x000fd20000000000 */
[----:B------:R-:W-:Y:S01]  /*56580*/  IMAD.MOV.U32 R177, RZ, RZ, R36 ;  /* 0x000000ffffb17224 */ /* 0x000fe200078e0024 */
[----:B------:R-:W-:Y:S01]  /*56590*/  MOV R173, R38 ;  /* 0x0000002600ad7202 */ /* 0x000fe20000000f00 */
[----:B------:R-:W-:Y:S02]  /*565a0*/  IMAD.MOV.U32 R172, RZ, RZ, R37 ;  /* 0x000000ffffac7224 */ /* 0x000fe400078e0025 */
[----:B------:R-:W-:Y:S02]  /*565b0*/  IMAD.MOV.U32 R174, RZ, RZ, R39 ;  /* 0x000000ffffae7224 */ /* 0x000fe400078e0027 */
[----:B------:R-:W-:Y:S01]  /*565c0*/  HMMA.1688.F32.TF32 R36, R208, R14, R216 ;  /* 0x0000000ed024723c */ /* 0x000fe200000810d8 */
[----:B------:R-:W-:Y:S04]  /*565d0*/  LDS R216, [R252+UR12+0xc680] ;  /* 0x00c6800cfcd87984 */ /* 0x000fe80008000800 */
[----:B------:R-:W-:Y:S04]  /*565e0*/  LDS R218, [R252+UR12+0xe680] ;  /* 0x00e6800cfcda7984 */ /* 0x000fe80008000800 */
[----:B------:R-:W-:Y:S04]  /*565f0*/  LDS R217, [R67+UR12+0xc680] ;  /* 0x00c6800c43d97984 */ /* 0x000fe80008000800 */
[----:B------:R-:W-:Y:S11]  /*56600*/  LDS R219, [R67+UR12+0xe680] ;  /* 0x00e6800c43db7984 */ /* 0x000ff60008000800 */
        /* <DEDUP_REMOVED lines=8> */
[----:B------:R-:W-:Y:S11]  /*56690*/  LDS R215, [R223+UR12+0xe600] ;  /* 0x00e6000cdfd77984 */ /* 0x000ff60008000800 */
        /* <DEDUP_REMOVED lines=10> */
[----:B------:R-:W-:-:S15]  /*56740*/  HMMA.1688.F32.TF32 R36, R208, R26, R240 ;  /* 0x0000001ad024723c */ /* 0x000fde00000810f0 */
[----:B------:R-:W-:-:S09]  /*56750*/  NOP ;  /* 0x0000000000007918 */ /* 0x000fd20000000000 */
[----:B------:R-:W-:Y:S01]  /*56760*/  IMAD.MOV.U32 R165, RZ, RZ, R36 ;  /* 0x000000ffffa57224 */ /* 0x000fe200078e0024 */
[----:B------:R-:W-:Y:S01]  /*56770*/  MOV R166, R37 ;  /* 0x0000002500a67202 */ /* 0x000fe20000000f00 */
[----:B------:R-:W-:Y:S02]  /*56780*/  IMAD.MOV.U32 R167, RZ, RZ, R38 ;  /* 0x000000ffffa77224 */ /* 0x000fe400078e0026 */
[----:B------:R-:W-:Y:S02]  /*56790*/  IMAD.MOV.U32 R160, RZ, RZ, R39 ;  /* 0x000000ffffa07224 */ /* 0x000fe400078e0027 */
[----:B--2---:R-:W-:-:S15]  /*567a0*/  HMMA.1688.F32.TF32 R36, R208, R30, R244 ;  /* 0x0000001ed024723c */ /* 0x004fde00000810f4 */
[----:B------:R-:W-:-:S09]  /*567b0*/  NOP ;  /* 0x0000000000007918 */ /* 0x000fd20000000000 */
[----:B------:R-:W-:Y:S01]  /*567c0*/  MOV R161, R36 ;  /* 0x0000002400a17202 */ /* 0x000fe20000000f00 */
[----:B------:R-:W-:Y:S01]  /*567d0*/  IMAD.MOV.U32 R162, RZ, RZ, R37 ;  /* 0x000000ffffa27224 */ /* 0x000fe200078e0025 */
[----:B------:R-:W-:Y:S01]  /*567e0*/  MOV R171, R39 ;  /* 0x0000002700ab7202 */ /* 0x000fe20000000f00 */
[----:B------:R-:W-:Y:S02]  /*567f0*/  IMAD.MOV.U32 R163, RZ, RZ, R38 ;  /* 0x000000ffffa37224 */ /* 0x000fe400078e0026 */
[----:B---3--:R-:W-:Y:S01]  /*56800*/  HMMA.1688.F32.TF32 R36, R208, R34, R248 ;  /* 0x00000022d024723c */ /* 0x008fe200000810f8 */
        /* <DEDUP_REMOVED lines=84> */
[----:B------:R-:W-:Y:S04]  /*56d50*/  LDS R208, [R252+UR12+0xc600] ;  /* 0x00c6000cfcd07984 */ /* 0x000fe80008000800 */
[----:B------:R-:W-:Y:S04]  /*56d60*/  LDS R210, [R252+UR12+0xe600] ;  /* 0x00e6000cfcd27984 */ /* 0x000fe80008000800 */
[----:B------:R-:W-:Y:S04]  /*56d70*/  LDS R209, [R67+UR12+0xc600] ;  /* 0x00c6000c43d17984 */ /* 0x000fe80008000800 */
[----:B------:R-:W4:Y:S02]  /*56d80*/  LDS R211, [R67+UR12+0xe600] ;  /* 0x00e6000c43d37984 */ /* 0x000f240008000800 */
[C---:B----4-:R-:W-:Y:S06]  /*56d90*/  HMMA.1688.F32.TF32 R48, R208.reuse, R10, R48 ;  /* 0x0000000ad030723c */ /* 0x050fec0000081030 */
[----:B--2---:R-:W-:Y:S06]  /*56da0*/  HMMA.1688.F32.TF32 R52, R208, R6, R52 ;  /* 0x00000006d034723c */ /* 0x004fec0000081034 */
[C---:B---3--:R-:W-:Y:S06]  /*56db0*/  HMMA.1688.F32.TF32 R56, R204.reuse, R34, R56 ;  /* 0x00000022cc38723c */ /* 0x048fec0000081038 */
[C---:B------:R-:W-:Y:S06]  /*56dc0*/  HMMA.1688.F32.TF32 R68, R204.reuse, R26, R68 ;  /* 0x0000001acc44723c */ /* 0x040fec0000081044 */
[C---:B------:R-:W-:Y:S06]  /*56dd0*/  HMMA.1688.F32.TF32 R72, R204.reuse, R22, R72 ;  /* 0x00000016cc48723c */ /* 0x040fec0000081048 */
[C---:B------:R-:W-:Y:S06]  /*56de0*/  HMMA.1688.F32.TF32 R76, R204.reuse, R18, R76 ;  /* 0x00000012cc4c723c */ /* 0x040fec000008104c */
[C---:B------:R-:W-:Y:S06]  /*56df0*/  HMMA.1688.F32.TF32 R84, R204.reuse, R10, R84 ;  /* 0x0000000acc54723c */ /* 0x040fec0000081054 */
[C---:B------:R-:W-:Y:S06]  /*56e00*/  HMMA.1688.F32.TF32 R88, R204.reuse, R6, R88 ;  /* 0x00000006cc58723c */ /* 0x040fec0000081058 */
[C---:B------:R-:W-:Y:S06]  /*56e10*/  HMMA.1688.F32.TF32 R80, R204.reuse, R14, R80 ;  /* 0x0000000ecc50723c */ /* 0x040fec0000081050 */
[----:B------:R-:W-:Y:S11]  /*56e20*/  HMMA.1688.F32.TF32 R60, R204, R30, R60 ;  /* 0x0000001ecc3c723c */ /* 0x000ff6000008103c */
        /* <DEDUP_REMOVED lines=15> */
[----:B------:R-:W-:-:S03]  /*56f20*/  IMAD.MOV.U32 R25, RZ, RZ, R50 ;  /* 0x000000ffff197224 */ /* 0x000fc600078e0032 */
[----:B------:R-:W-:Y:S01]  /*56f30*/  STL.64 [R1+0x6f8], R58 ;  /* 0x0006f83a01007387 */ /* 0x000fe20000100a00 */
[----:B------:R-:W-:-:S03]  /*56f40*/  MOV R24, R51 ;  /* 0x0000003300187202 */ /* 0x000fc60000000f00 */
[----:B------:R-:W-:Y:S04]  /*56f50*/  STL.64 [R1+0x710], R52 ;  /* 0x0007103401007387 */ /* 0x000fe80000100a00 */
[----:B------:R-:W-:Y:S04]  /*56f60*/  STL.64 [R1+0x718], R54 ;  /* 0x0007183601007387 */ /* 0x000fe80000100a00 */
[----:B------:R1:W-:Y:S04]  /*56f70*/  STL.64 [R1+0x720], R48 ;  /* 0x0007203001007387 */ /* 0x0003e80000100a00 */
[----:B------:R-:W-:Y:S04]  /*56f80*/  LDS R204, [R222+UR12+0xc680] ;  /* 0x00c6800cdecc7984 */ /* 0x000fe80008000800 */
[----:B------:R-:W-:Y:S01]  /*56f90*/  LDS R206, [R222+UR12+0xe680] ;  /* 0x00e6800cdece7984 */ /* 0x000fe20008000800 */
[C---:B-1----:R-:W-:Y:S03]  /*56fa0*/  HMMA.1688.F32.TF32 R48, R208.reuse, R14, R44 ;  /* 0x0000000ed030723c */ /* 0x042fe6000008102c */
[----:B------:R-:W-:Y:S04]  /*56fb0*/  LDS R205, [R223+UR12+0xc680] ;  /* 0x00c6800cdfcd7984 */ /* 0x000fe80008000800 */
[----:B------:R-:W1:Y:S01]  /*56fc0*/  LDS R207, [R223+UR12+0xe680] ;  /* 0x00e6800cdfcf7984 */ /* 0x000e620008000800 */
[C---:B------:R-:W-:Y:S06]  /*56fd0*/  HMMA.1688.F32.TF32 R44, R208.reuse, R18, R40 ;  /* 0x00000012d02c723c */ /* 0x040fec0000081028 */
[C---:B------:R-:W-:Y:S06]  /*56fe0*/  HMMA.1688.F32.TF32 R40, R208.reuse, R22, R36 ;  /* 0x00000016d028723c */ /* 0x040fec0000081024 */
[C---:B------:R-:W-:Y:S03]  /*56ff0*/  HMMA.1688.F32.TF32 R36, R208.reuse, R26, R232 ;  /* 0x0000001ad024723c */ /* 0x040fe600000810e8 */
        /* <DEDUP_REMOVED lines=10> */
[----:B------:R-:W-:Y:S04]  /*570a0*/  LDS R208, [R252+UR12+0xc700] ;  /* 0x00c7000cfcd07984 */ /* 0x000fe80008000800 */
[----:B------:R-:W-:Y:S01]  /*570b0*/  LDS R210, [R252+UR12+0xe700] ;  /* 0x00e7000cfcd27984 */ /* 0x000fe20008000800 */
[C---:B--2---:R-:W-:Y:S03]  /*570c0*/  HMMA.1688.F32.TF32 R36, R212.reuse, R6, R236 ;  /* 0x00000006d424723c */ /* 0x044fe600000810ec */
[----:B------:R-:W-:Y:S04]  /*570d0*/  LDS R209, [R67+UR12+0xc700] ;  /* 0x00c7000c43d17984 */ /* 0x000fe80008000800 */
[----:B------:R-:W2:Y:S04]  /*570e0*/  LDS R211, [R67+UR12+0xe700] ;  /* 0x00e7000c43d37984 */ /* 0x000ea80008000800 */
[----:B------:R-:W-:Y:S04]  /*570f0*/  STL.64 [R1+0x7d0], R44 ;  /* 0x0007d02c01007387 */ /* 0x000fe80000100a00 */
[----:B------:R3:W-:Y:S04]  /*57100*/  STL.64 [R1+0x7d8], R46 ;  /* 0x0007d82e01007387 */ /* 0x0007e80000100a00 */
[----:B------:R-:W-:Y:S04]  /*57110*/  STL.64 [R1+0x7c0], R40 ;  /* 0x0007c02801007387 */ /* 0x000fe80000100a00 */
[----:B------:R4:W-:Y:S01]  /*57120*/  STL.64 [R1+0x7c8], R42 ;  /* 0x0007c82a01007387 */ /* 0x0009e20000100a00 */
[C---:B---3--:R-:W-:Y:S03]  /*57130*/  HMMA.1688.F32.TF32 R44, R212.reuse, R10, R240 ;  /* 0x0000000ad42c723c */ /* 0x048fe600000810f0 */
[----:B------:R-:W-:Y:S04]  /*57140*/  STL.64 [R1+0x800], R36 ;  /* 0x0008002401007387 */ /* 0x000fe80000100a00 */
[----:B------:R3:W-:Y:S01]  /*57150*/  STL.64 [R1+0x808], R38 ;  /* 0x0008082601007387 */ /* 0x0007e20000100a00 */
[C---:B----4-:R-:W-:Y:S06]  /*57160*/  HMMA.1688.F32.TF32 R40, R212.reuse, R14, R244 ;  /* 0x0000000ed428723c */ /* 0x050fec00000810f4 */
[C---:B---3--:R-:W-:Y:S09]  /*57170*/  HMMA.1688.F32.TF32 R36, R212.reuse, R18, R248 ;  /* 0x00000012d424723c */ /* 0x048ff200000810f8 */
[----:B------:R3:W-:Y:S04]  /*57180*/  STL.64 [R1+0x820], R44 ;  /* 0x0008202c01007387 */ /* 0x0007e80000100a00 */
[----:B------:R4:W-:Y:S04]  /*57190*/  STL.64 [R1+0x828], R46 ;  /* 0x0008282e01007387 */ /* 0x0009e80000100a00 */
        /* <DEDUP_REMOVED lines=12> */
[----:B---3--:R-:W3:Y:S04]  /*57260*/  LDL.LU R44, [R1+0xca0] ;  /* 0x000ca000012c7983 */ /* 0x008ee80000300800 */
[----:B------:R-:W3:Y:S04]  /*57270*/  LDL.LU R45, [R1+0xca4] ;  /* 0x000ca400012d7983 */ /* 0x000ee80000300800 */
[----:B----4-:R-:W3:Y:S04]  /*57280*/  LDL.LU R46, [R1+0xca8] ;  /* 0x000ca800012e7983 */ /* 0x010ee80000300800 */
        /* <DEDUP_REMOVED lines=9> */
[----:B-1----:R-:W2:Y:S04]  /*57320*/  LDL.LU R36, [R1+0xb70] ;  /* 0x000b700001247983 */ /* 0x002ea80000300800 */
        /* <DEDUP_REMOVED lines=27> */
[C---:B---3--:R-:W-:Y:S06]  /*574e0*/  HMMA.1688.F32.TF32 R44, R212.reuse, R30, R44 ;  /* 0x0000001ed42c723c */ /* 0x048fec000008102c */
[C---:B----4-:R-:W-:Y:S06]  /*574f0*/  HMMA.1688.F32.TF32 R52, R212.reuse, R22, R52 ;  /* 0x00000016d434723c */ /* 0x050fec0000081034 */
[----:B--2---:R-:W-:-:S12]  /*57500*/  HMMA.1688.F32.TF32 R48, R212, R26, R48 ;  /* 0x0000001ad430723c */ /* 0x004fd80000081030 */
[----:B------:R-:W-:Y:S01]  /*57510*/  IMAD.MOV.U32 R21, RZ, RZ, R45 ;  /* 0x000000ffff157224 */ /* 0x000fe200078e002d */
[----:B------:R-:W-:Y:S06]  /*57520*/  HMMA.1688.F32.TF32 R36, R216, R6, R36 ;  /* 0x00000006d824723c */ /* 0x000fec0000081024 */
[----:B------:R-:W-:Y:S01]  /*57530*/  HMMA.1688.F32.TF32 R40, R212, R34, R40 ;  /* 0x00000022d428723c */ /* 0x000fe20000081028 */
[----:B------:R-:W-:Y:S01]  /*57540*/  STL [R1+0x910], R52 ;  /* 0x0009103401007387 */ /* 0x000fe20000100800 */
[----:B------:R-:W-:-:S03]  /*57550*/  IMAD.MOV.U32 R20, RZ, RZ, R44 ;  /* 0x000000ffff147224 */ /* 0x000fc600078e002c */
[----:B------:R-:W-:Y:S04]  /*57560*/  STL.64 [R1+0x930], R48 ;  /* 0x0009303001007387 */ /* 0x000fe80000100a00 */
[----:B------:R-:W-:Y:S04]  /*57570*/  STL.64 [R1+0x938], R50 ;  /* 0x0009383201007387 */ /* 0x000fe80000100a00 */
[----:B------:R-:W-:Y:S04]  /*57580*/  STL.64 [R1+0x968], R46 ;  /* 0x0009682e01007387 */ /* 0x000fe80000100a00 */
[----:B------:R-:W-:Y:S01]  /*57590*/  STL [R1+0x4f78], R21 ;  /* 0x004f781501007387 */ /* 0x000fe20000100800 */
[----:B------:R-:W-:-:S03]  /*575a0*/  MOV R28, R36 ;  /* 0x00000024001c7202 */ /* 0x000fc60000000f00 */
[----:B------:R-:W-:Y:S01]  /*575b0*/  STL [R1+0x4f74], R20 ;  /* 0x004f741401007387 */ /* 0x000fe20000100800 */
[----:B------:R-:W-:-:S03]  /*575c0*/  IMAD.MOV.U32 R29, RZ, RZ, R37 ;  /* 0x000000ffff1d7224 */ /* 0x000fc600078e0025 */
[----:B------:R-:W-:Y:S04]  /*575d0*/  STL.64 [R1+0x950], R40 ;  /* 0x0009502801007387 */ /* 0x000fe80000100a00 */
[----:B------:R-:W-:Y:S04]  /*575e0*/  STL.64 [R1+0x958], R42 ;  /* 0x0009582a01007387 */ /* 0x000fe80000100a00 */
[----:B------:R1:W-:Y:S01]  /*575f0*/  STL.64 [R1+0x988], R38 ;  /* 0x0009882601007387 */ /* 0x0003e20000100a00 */
[----:B------:R-:W-:Y:S01]  /*57600*/  IMAD.MOV.U32 R3, RZ, RZ, R53 ;  /* 0x000000ffff037224 */ /* 0x000fe200078e0035 */
[----:B------:R-:W-:Y:S01]  /*57610*/  MOV R0, R55 ;  /* 0x0000003700007202 */ /* 0x000fe20000000f00 */
[----:B------:R-:W-:Y:S01]  /*57620*/  IMAD.MOV.U32 R2, RZ, RZ, R54 ;  /* 0x000000ffff027224 */ /* 0x000fe200078e0036 */
[----:B------:R-:W-:Y:S04]  /*57630*/  LDS R212, [R222+UR12+0xc700] ;  /* 0x00c7000cded47984 */ /* 0x000fe80008000800 */
[----:B------:R-:W-:Y:S01]  /*57640*/  LDS R214, [R222+UR12+0xe700] ;  /* 0x00e7000cded67984 */ /* 0x000fe20008000800 */
[----:B-1----:R-:W-:Y:S03]  /*57650*/  HMMA.1688.F32.TF32 R36, R216, R10, R232 ;  /* 0x0000000ad824723c */ /* 0x002fe600000810e8 */
[----:B------:R-:W-:Y:S04]  /*57660*/  STL [R1+0x4f6c], R29 ;  /* 0x004f6c1d01007387 */ /* 0x000fe80000100800 */
[----:B------:R-:W-:Y:S04]  /*57670*/  STL [R1+0x4f68], R28 ;  /* 0x004f681c01007387 */ /* 0x000fe80000100800 */
[----:B------:R-:W-:Y:S04]  /*57680*/  LDS R213, [R223+UR12+0xc700] ;  /* 0x00c7000cdfd57984 */ /* 0x000fe80008000800 */
[----:B------:R-:W1:Y:S08]  /*57690*/  LDS R215, [R223+UR12+0xe700] ;  /* 0x00e7000cdfd77984 */ /* 0x000e700008000800 */
[----:B------:R2:W-:Y:S01]  /*576a0*/  STL.64 [R1+0x9a8], R38 ;  /* 0x0009a82601007387 */ /* 0x0005e20000100a00 */
[----:B------:R-:W-:Y:S01]  /*576b0*/  IMAD.MOV.U32 R32, RZ, RZ, R36 ;  /* 0x000000ffff207224 */ /* 0x000fe200078e0024 */
[----:B------:R-:W-:-:S02]  /*576c0*/  MOV R33, R37 ;  /* 0x0000002500217202 */ /* 0x000fc40000000f00 */
[----:B--2---:R-:W-:Y:S03]  /*576d0*/  HMMA.1688.F32.TF32 R36, R216, R14, R228 ;  /* 0x0000000ed824723c */ /* 0x004fe600000810e4 */
[----:B------:R-:W-:Y:S04]  /*576e0*/  STL [R1+0x4f7c], R33 ;  /* 0x004f7c2101007387 */ /* 0x000fe80000100800 */
[----:B------:R-:W-:-:S15]  /*576f0*/  STL [R1+0x4f70], R32 ;  /* 0x004f702001007387 */ /* 0x000fde0000100800 */
[----:B------:R-:W-:-:S01]  /*57700*/  NOP ;  /* 0x0000000000007918 */ /* 0x000fc20000000000 */
[----:B------:R2:W-:Y:S01]  /*57710*/  STL.64 [R1+0x9b0], R36 ;  /* 0x0009b02401007387 */ /* 0x0005e20000100a00 */
[----:B------:R-:W-:Y:S02]  /*57720*/  IMAD.MOV.U32 R29, RZ, RZ, R38 ;  /* 0x000000ffff1d7224 */ /* 0x000fe400078e0026 */
[----:B------:R-:W-:Y:S02]  /*57730*/  IMAD.MOV.U32 R28, RZ, RZ, R39 ;  /* 0x000000ffff1c7224 */ /* 0x000fe400078e0027 */
[----:B--2---:R-:W-:-:S15]  /*57740*/  HMMA.1688.F32.TF32 R36, R216, R18, R224 ;  /* 0x00000012d824723c */ /* 0x004fde00000810e0 */
[----:B------:R-:W-:-:S08]  /*57750*/  NOP ;  /* 0x0000000000007918 */ /* 0x000fd00000000000 */
[----:B------:R-:W-:Y:S04]  /*57760*/  STL.64 [R1+0x9e0], R36 ;  /* 0x0009e02401007387 */ /* 0x000fe80000100a00 */
[----:B------:R2:W-:Y:S02]  /*57770*/  STL.64 [R1+0x9e8], R38 ;  /* 0x0009e82601007387 */ /* 0x0005e40000100a00 */
[C---:B--2---:R-:W-:Y:S06]  /*57780*/  HMMA.1688.F32.TF32 R36, R216.reuse, R30, R244 ;  /* 0x0000001ed824723c */ /* 0x044fec00000810f4 */
[C---:B------:R-:W-:Y:S06]  /*57790*/  HMMA.1688.F32.TF32 R44, R216.reuse, R22, R236 ;  /* 0x00000016d82c723c */ /* 0x040fec00000810ec */
[----:B------:R-:W-:-:S12]  /*577a0*/  HMMA.1688.F32.TF32 R40, R216, R26, R240 ;  /* 0x0000001ad828723c */ /* 0x000fd800000810f0 */
[----:B------:R-:W-:Y:S01]  /*577b0*/  MOV R33, R36 ;  /* 0x0000002400217202 */ /* 0x000fe20000000f00 */
[----:B------:R-:W-:Y:S01]  /*577c0*/  IMAD.MOV.U32 R21, RZ, RZ, R37 ;  /* 0x000000ffff157224 */ /* 0x000fe200078e0025 */
[----:B------:R-:W-:Y:S01]  /*577d0*/  MOV R32, R39 ;  /* 0x0000002700207202 */ /* 0x000fe20000000f00 */
[----:B------:R-:W-:Y:S02]  /*577e0*/  IMAD.MOV.U32 R20, RZ, RZ, R38 ;  /* 0x000000ffff147224 */ /* 0x000fe400078e0026 */
[----:B------:R-:W-:Y:S01]  /*577f0*/  HMMA.1688.F32.TF32 R36, R216, R34, R248 ;  /* 0x00000022d824723c */ /* 0x000fe200000810f8 */
[----:B------:R-:W-:Y:S04]  /*57800*/  STL.64 [R1+0xa50], R44 ;  /* 0x000a502c01007387 */ /* 0x000fe80000100a00 */
[----:B------:R-:W-:Y:S04]  /*57810*/  STL.64 [R1+0xa58], R46 ;  /* 0x000a582e01007387 */ /* 0x000fe80000100a00 */
[----:B------:R-:W-:Y:S04]  /*57820*/  STL.64 [R1+0xc00], R40 ;  /* 0x000c002801007387 */ /* 0x000fe80000100a00 */
[----:B------:R-:W-:Y:S04]  /*57830*/  STL.64 [R1+0xc08], R42 ;  /* 0x000c082a01007387 */ /* 0x000fe80000100a00 */
[----:B------:R-:W2:Y:S04]  /*57840*/  LDL.LU R224, [R1+0x540] ;  /* 0x0005400001e07983 */ /* 0x000ea80000300800 */
[----:B------:R-:W-:Y:S04]  /*57850*/  LDS R216, [R252+UR12+0xc780] ;  /* 0x00c7800cfcd87984 */ /* 0x000fe80008000800 */
        /* <DEDUP_REMOVED lines=115> */
[----:B------:R-:W1:Y:S01]  /*57f90*/  LDS R219, [R67+UR12+0xe780] ;  /* 0x00e7800c43db7984 */ /* 0x000e620008000800 */
[C---:B----4-:R-:W-:Y:S06]  /*57fa0*/  HMMA.1688.F32.TF32 R248, R204.reuse, R22, R248 ;  /* 0x00000016ccf8723c */ /* 0x050fec00000810f8 */
[C---:B--2---:R-:W-:Y:S06]  /*57fb0*/  HMMA.1688.F32.TF32 R244, R204.reuse, R18, R244 ;  /* 0x00000012ccf4723c */ /* 0x044fec00000810f4 */
[C---:B---3--:R-:W-:Y:S06]  /*57fc0*/  HMMA.1688.F32.TF32 R236, R204.reuse, R10, R236 ;  /* 0x0000000accec723c */ /* 0x048fec00000810ec */
[C---:B------:R-:W-:Y:S06]  /*57fd0*/  HMMA.1688.F32.TF32 R112, R204.reuse, R6, R112 ;  /* 0x00000006cc70723c */ /* 0x040fec0000081070 */
[----:B------:R-:W-:-:S15]  /*57fe0*/  HMMA.1688.F32.TF32 R240, R204, R14, R240 ;  /* 0x0000000eccf0723c */ /* 0x000fde00000810f0 */
[----:B------:R-:W-:-:S02]  /*57ff0*/  NOP ;  /* 0x0000000000007918 */ /* 0x000fc40000000000 */
[----:B------:R-:W-:Y:S04]  /*58000*/  STL.64 [R1+0x1390], R112 ;  /* 0x0013907001007387 */ /* 0x000fe80000100a00 */
[----:B------:R2:W-:Y:S04]  /*58010*/  STL.64 [R1+0x1398], R114 ;  /* 0x0013987201007387 */ /* 0x0005e80000100a00 */
[----:B--2---:R-:W2:Y:S04]  /*58020*/  LDL.LU.64 R114, [R1+0x5248] ;  /* 0x0052480001727983 */ /* 0x004ea80000300a00 */
[----:B------:R-:W3:Y:S04]  /*58030*/  LDL.LU.64 R112, [R1+0x5240] ;  /* 0x0052400001707983 */ /* 0x000ee80000300a00 */
[----:B------:R-:W-:Y:S04]  /*58040*/  STL.64 [R1+0x1380], R236 ;  /* 0x001380ec01007387 */ /* 0x000fe80000100a00 */
[----:B------:R4:W-:Y:S04]  /*58050*/  STL.64 [R1+0x1388], R238 ;  /* 0x001388ee01007387 */ /* 0x0009e80000100a00 */
        /* <DEDUP_REMOVED lines=13> */
[----:B------:R-:W4:Y:S01]  /*58130*/  LDL.LU.64 R248, [R1+0x5200] ;  /* 0x0052000001f87983 */ /* 0x000f220000300a00 */
[----:B------:R-:W-:-:S15]  /*58140*/  HMMA.1688.F32.TF32 R140, R204, R26, R140 ;  /* 0x0000001acc8c723c */ /* 0x000fde000008108c */
[----:B------:R-:W-:-:S08]  /*58150*/  NOP ;  /* 0x0000000000007918 */ /* 0x000fd00000000000 */
[----:B------:R-:W-:Y:S04]  /*58160*/  STL.64 [R1+0x1340], R140 ;  /* 0x0013408c01007387 */ /* 0x000fe80000100a00 */
[----:B------:R1:W-:Y:S02]  /*58170*/  STL.64 [R1+0x1348], R142 ;  /* 0x0013488e01007387 */ /* 0x0003e40000100a00 */
[C---:B-1----:R-:W-:Y:S06]  /*58180*/  HMMA.1688.F32.TF32 R140, R204.reuse, R30, R136 ;  /* 0x0000001ecc8c723c */ /* 0x042fec0000081088 */
[----:B------:R-:W-:Y:S01]  /*58190*/  HMMA.1688.F32.TF32 R136, R204, R34, R108 ;  /* 0x00000022cc88723c */ /* 0x000fe2000008106c */
[----:B------:R-:W-:Y:S04]  /*581a0*/  LDS R204, [R222+UR12+0xc780] ;  /* 0x00c7800cdecc7984 */ /* 0x000fe80008000800 */
[----:B------:R-:W-:Y:S01]  /*581b0*/  LDS R206, [R222+UR12+0xe780] ;  /* 0x00e7800cdece7984 */ /* 0x000fe20008000800 */
[C---:B------:R-:W-:Y:S03]  /*581c0*/  HMMA.1688.F32.TF32 R108, R208.reuse, R6, R104 ;  /* 0x00000006d06c723c */ /* 0x040fe60000081068 */
[----:B------:R-:W-:Y:S03]  /*581d0*/  LDS R205, [R223+UR12+0xc780] ;  /* 0x00c7800cdfcd7984 */ /* 0x000fe60008000800 */
[C---:B------:R-:W-:Y:S01]  /*581e0*/  HMMA.1688.F32.TF32 R104, R208.reuse, R10, R100 ;  /* 0x0000000ad068723c */ /* 0x040fe20000081064 */
[----:B------:R-:W1:Y:S05]  /*581f0*/  LDS R207, [R223+UR12+0xe780] ;  /* 0x00e7800cdfcf7984 */ /* 0x000e6a0008000800 */
        /* <DEDUP_REMOVED lines=25> */
[----:B------:R-:W-:Y:S03]  /*58390*/  STL.64 [R1+0xf00], R96 ;  /* 0x000f006001007387 */ /* 0x000fe60000100a00 */
[----:B------:R-:W-:Y:S01]  /*583a0*/  HMMA.1688.F32.TF32 R44, R212, R34, R40 ;  /* 0x00000022d42c723c */ /* 0x000fe20000081028 */
[----:B------:R-:W-:Y:S04]  /*583b0*/  STL.64 [R1+0xf08], R98 ;  /* 0x000f086201007387 */ /* 0x000fe80000100a00 */
[----:B------:R-:W-:Y:S01]  /*583c0*/  STL.64 [R1+0xef0], R92 ;  /* 0x000ef05c01007387 */ /* 0x000fe20000100a00 */
        /* <DEDUP_REMOVED lines=30> */
[C---:B--2---:R-:W-:Y:S03]  /*585b0*/  HMMA.1688.F32.TF32 R40, R216.reuse, R18, R224 ;  /* 0x00000012d828723c */ /* 0x044fe600000810e0 */
[----:B------:R-:W-:Y:S04]  /*585c0*/  LDS R212, [R222+UR12+0x10000] ;  /* 0x0100000cded47984 */ /* 0x000fe80008000800 */
[----:B------:R-:W-:Y:S04]  /*585d0*/  LDS R214, [R222+UR12+0x12000] ;  /* 0x0120000cded67984 */ /* 0x000fe80008000800 */
[----:B------:R-:W-:Y:S04]  /*585e0*/  LDS R213, [R223+UR12+0x10000] ;  /* 0x0100000cdfd57984 */ /* 0x000fe80008000800 */
[----:B------:R-:W-:Y:S04]  /*585f0*/  LDS R215, [R223+UR12+0x12000] ;  /* 0x0120000cdfd77984 */ /* 0x000fe80008000800 */
[----:B------:R-:W-:Y:S04]  /*58600*/  STL.64 [R1+0xda0], R44 ;  /* 0x000da02c01007387 */ /* 0x000fe80000100a00 */
[----:B------:R3:W-:Y:S04]  /*58610*/  STL.64 [R1+0xda8], R46 ;  /* 0x000da82e01007387 */ /* 0x0007e80000100a00 */
[----:B------:R-:W-:Y:S04]  /*58620*/  LDS R208, [R252+UR12+0x10000] ;  /* 0x0100000cfcd07984 */ /* 0x000fe80008000800 */
[----:B------:R-:W-:Y:S01]  /*58630*/  LDS R210, [R252+UR12+0x12000] ;  /* 0x0120000cfcd27984 */ /* 0x000fe20008000800 */
[C---:B----4-:R-:W-:Y:S03]  /*58640*/  HMMA.1688.F32.TF32 R36, R216.reuse, R22, R248 ;  /* 0x00000016d824723c */ /* 0x050fe600000810f8 */
[----:B------:R-:W-:Y:S04]  /*58650*/  STL.64 [R1+0xd90], R40 ;  /* 0x000d902801007387 */ /* 0x000fe80000100a00 */
[----:B------:R1:W-:Y:S01]  /*58660*/  STL.64 [R1+0xd98], R42 ;  /* 0x000d982a01007387 */ /* 0x0003e20000100a00 */
[C---:B---3--:R-:W-:Y:S03]  /*58670*/  HMMA.1688.F32.TF32 R44, R216.reuse, R26, R244 ;  /* 0x0000001ad82c723c */ /* 0x048fe600000810f4 */
[----:B------:R-:W-:Y:S04]  /*58680*/  LDS R249, [R67+UR12+0x10080] ;  /* 0x0100800c43f97984 */ /* 0x000fe80008000800 */
[----:B------:R-:W-:Y:S01]  /*58690*/  LDS R251, [R67+UR12+0x12080] ;  /* 0x0120800c43fb7984 */ /* 0x000fe20008000800 */
[C---:B-1----:R-:W-:Y:S03]  /*586a0*/  HMMA.1688.F32.TF32 R40, R216.reuse, R30, R240 ;  /* 0x0000001ed828723c */ /* 0x042fe600000810f0 */
[----:B------:R-:W-:Y:S04]  /*586b0*/  LDS R248, [R252+UR12+0x10080] ;  /* 0x0100800cfcf87984 */ /* 0x000fe80008000800 */
[----:B------:R-:W-:Y:S04]  /*586c0*/  LDS R250, [R252+UR12+0x12080] ;  /* 0x0120800cfcfa7984 */ /* 0x000fe80008000800 */
[----:B------:R-:W-:Y:S04]  /*586d0*/  STL.64 [R1+0xd80], R36 ;  /* 0x000d802401007387 */ /* 0x000fe80000100a00 */
[----:B------:R1:W-:Y:S02]  /*586e0*/  STL.64 [R1+0xd88], R38 ;  /* 0x000d882601007387 */ /* 0x0003e40000100a00 */
[----:B-1----:R-:W-:Y:S02]  /*586f0*/  HMMA.1688.F32.TF32 R36, R216, R34, R236 ;  /* 0x00000022d824723c */ /* 0x002fe400000810ec */
[----:B------:R-:W-:Y:S04]  /*58700*/  STL.64 [R1+0xd70], R44 ;  /* 0x000d702c01007387 */ /* 0x000fe80000100a00 */
[----:B------:R-:W-:Y:S04]  /*58710*/  STL.64 [R1+0xd78], R46 ;  /* 0x000d782e01007387 */ /* 0x000fe80000100a00 */
[----:B------:R-:W-:Y:S04]  /*58720*/  STL.64 [R1+0xd60], R40 ;  /* 0x000d602801007387 */ /* 0x000fe80000100a00 */
[----:B------:R-:W-:Y:S09]  /*58730*/  STL.64 [R1+0xd68], R42 ;  /* 0x000d682a01007387 */ /* 0x000ff20000100a00 */
[----:B------:R1:W-:Y:S04]  /*58740*/  STL.64 [R1+0xd20], R36 ;  /* 0x000d202401007387 */ /* 0x0003e80000100a00 */
[----:B------:R2:W-:Y:S04]  /*58750*/  STL.64 [R1+0xd28], R38 ;  /* 0x000d282601007387 */ /* 0x0005e80000100a00 */
[----:B------:R-:W3:Y:S04]  /*58760*/  LDL R66, [R1+0x1720] ;  /* 0x0017200001427983 */ /* 0x000ee80000100800 */
        /* <DEDUP_REMOVED lines=28> */
[----:B---3--:R-:W1:Y:S04]  /*58930*/  LDSM.16.M88.4 R216, [R66+UR13+0x40080] ;  /* 0x0400800d42d8783b */ /* 0x008e680008000200 */
[----:B------:R-:W3:Y:S04]  /*58940*/  LDSM.16.M88.4 R220, [R66+UR13+0x40880] ;  /* 0x0408800d42dc783b */ /* 0x000ee80008000200 */
[----:B------:R-:W3:Y:S04]  /*58950*/  LDSM.16.M88.4 R224, [R66+UR13+0x41080] ;  /* 0x0410800d42e0783b */ /* 0x000ee80008000200 */
[----:B------:R-:W3:Y:S04]  /*58960*/  LDSM.16.M88.4 R228, [R66+UR13+0x41880] ;  /* 0x0418800d42e4783b */ /* 0x000ee80008000200 */
[----:B------:R-:W3:Y:S04]  /*58970*/  LDSM.16.M88.4 R232, [R66+UR13+0x42080] ;  /* 0x0420800d42e8783b */ /* 0x000ee80008000200 */
[----:B------:R-:W3:Y:S04]  /*58980*/  LDSM.16.M88.4 R236, [R66+UR13+0x42880] ;  /* 0x0428800d42ec783b */ /* 0x000ee80008000200 */
[----:B------:R-:W3:Y:S04]  /*58990*/  LDSM.16.M88.4 R240, [R66+UR13+0x43080] ;  /* 0x0430800d42f0783b */ /* 0x000ee80008000200 */
[----:B------:R-:W3:Y:S01]  /*589a0*/  LDSM.16.M88.4 R244, [R66+UR13+0x43880] ;  /* 0x0438800d42f4783b */ /* 0x000ee20008000200 */
[C---:B----4-:R-:W-:Y:S06]  /*589b0*/  HMMA.1688.F32.TF32 R36, R204.reuse, R30, R36 ;  /* 0x0000001ecc24723c */ /* 0x050fec0000081024 */
[C---:B--2---:R-:W-:Y:S01]  /*589c0*/  HMMA.1688.F32.TF32 R40, R204.reuse, R26, R40 ;  /* 0x0000001acc28723c */ /* 0x044fe20000081028 */
[----:B-1----:R-:W-:Y:S04]  /*589d0*/  STL [R1+0x4ef0], R218 ;  /* 0x004ef0da01007387 */ /* 0x002fe80000100800 */
[----:B------:R-:W-:Y:S01]  /*589e0*/  STL [R1+0x4eec], R219 ;  /* 0x004eecdb01007387 */ /* 0x000fe20000100800 */
[C---:B------:R-:W-:Y:S03]  /*589f0*/  HMMA.1688.F32.TF32 R44, R204.reuse, R22, R44 ;  /* 0x00000016cc2c723c */ /* 0x040fe6000008102c */
[----:B---3--:R-:W-:Y:S04]  /*58a00*/  STL [R1+0x4ef4], R222 ;  /* 0x004ef4de01007387 */ /* 0x008fe80000100800 */
[----:B------:R-:W-:Y:S04]  /*58a10*/  STL [R1+0x4ee8], R223 ;  /* 0x004ee8df01007387 */ /* 0x000fe80000100800 */
[----:B------:R-:W-:Y:S01]  /*58a20*/  STL [R1+0x4ef8], R226 ;  /* 0x004ef8e201007387 */ /* 0x000fe20000100800 */
[C---:B------:R-:W-:Y:S03]  /*58a30*/  HMMA.1688.F32.TF32 R48, R204.reuse, R18, R48 ;  /* 0x00000012cc30723c */ /* 0x040fe60000081030 */
[----:B------:R-:W-:Y:S04]  /*58a40*/  STL [R1+0x4ee4], R227 ;  /* 0x004ee4e301007387 */ /* 0x000fe80000100800 */
[----:B------:R-:W-:Y:S01]  /*58a50*/  STL [R1+0x4ee0], R230 ;  /* 0x004ee0e601007387 */ /* 0x000fe20000100800 */
[C---:B------:R-:W-:Y:S03]  /*58a60*/  HMMA.1688.F32.TF32 R56, R204.reuse, R10, R56 ;  /* 0x0000000acc38723c */ /* 0x040fe60000081038 */
[----:B------:R-:W-:Y:S03]  /*58a70*/  STL [R1+0x4edc], R231 ;  /* 0x004edce701007387 */ /* 0x000fe60000100800 */
[C---:B------:R-:W-:Y:S01]  /*58a80*/  HMMA.1688.F32.TF32 R60, R204.reuse, R6, R60 ;  /* 0x00000006cc3c723c */ /* 0x040fe2000008103c */
[----:B------:R-:W-:Y:S05]  /*58a90*/  STL [R1+0x4efc], R234 ;  /* 0x004efcea01007387 */ /* 0x000fea0000100800 */
        /* <DEDUP_REMOVED lines=8> */
[----:B------:R-:W-:Y:S04]  /*58b20*/  STL.64 [R1+0x1320], R60 ;  /* 0x0013203c01007387 */ /* 0x000fe80000100a00 */
[----:B------:R-:W-:Y:S04]  /*58b30*/  STL.64 [R1+0x1328], R62 ;  /* 0x0013283e01007387 */ /* 0x000fe80000100a00 */
        /* <DEDUP_REMOVED lines=8> */
[----:B-1----:R-:W3:Y:S04]  /*58bc0*/  LDL.LU R56, [R1+0x1240] ;  /* 0x0012400001387983 */ /* 0x002ee80000300800 */
[----:B------:R-:W-:Y:S04]  /*58bd0*/  STL.64 [R1+0xce0], R40 ;  /* 0x000ce02801007387 */ /* 0x000fe80000100a00 */
[----:B------:R-:W-:Y:S04]  /*58be0*/  STL.64 [R1+0xce8], R42 ;  /* 0x000ce82a01007387 */ /* 0x000fe80000100a00 */
[----:B------:R1:W-:Y:S04]  /*58bf0*/  STL.64 [R1+0xcc0], R36 ;  /* 0x000cc02401007387 */ /* 0x0003e80000100a00 */
[----:B------:R4:W-:Y:S04]  /*58c00*/  STL.64 [R1+0xcc8], R38 ;  /* 0x000cc82601007387 */ /* 0x0009e80000100a00 */
[----:B------:R-:W3:Y:S04]  /*58c10*/  LDL.LU R57, [R1+0x1244] ;  /* 0x0012440001397983 */ /* 0x000ee80000300800 */
[----:B--2---:R-:W3:Y:S04]  /*58c20*/  LDL.LU R58, [R1+0x1248] ;  /* 0x00124800013a7983 */ /* 0x004ee80000300800 */
        /* <DEDUP_REMOVED lines=17> */
[----:B-1----:R-:W2:Y:S04]  /*58d40*/  LDL.LU R36, [R1+0x1300] ;  /* 0x0013000001247983 */ /* 0x002ea80000300800 */
        /* <DEDUP_REMOVED lines=39> */
[----:B------:R-:W-:-:S02]  /*58fc0*/  LOP3.LUT R22, R252, 0x60, RZ, 0x3c, !PT ;  /* 0x00000060fc167812 */ /* 0x000fc400078e3cff */
[C---:B------:R-:W-:Y:S01]  /*58fd0*/  LOP3.LUT R27, R252.reuse, 0x40, RZ, 0x3c, !PT ;  /* 0x00000040fc1b7812 */ /* 0x040fe200078e3cff */
[----:B------:R-:W-:Y:S04]  /*58fe0*/  LDS R10, [R252+UR12+0x12100] ;  /* 0x0121000cfc0a7984 */ /* 0x000fe80008000800 */
[----:B------:R-:W-:Y:S04]  /*58ff0*/  LDS R6, [R27+UR12+0x12080] ;  /* 0x0120800c1b067984 */ /* 0x000fe80008000800 */
[----:B------:R-:W-:Y:S01]  /*59000*/  LDS R7, [R22+UR12+0x12080] ;  /* 0x0120800c16077984 */ /* 0x000fe20008000800 */
[----:B------:R-:W-:-:S03]  /*59010*/  LOP3.LUT R23, R252, 0x20, RZ, 0x3c, !PT ;  /* 0x00000020fc177812 */ /* 0x000fc600078e3cff */
[----:B------:R-:W-:Y:S04]  /*59020*/  LDS R14, [R27+UR12+0x12100] ;  /* 0x0121000c1b0e7984 */ /* 0x000fe80008000800 */
[----:B------:R-:W-:Y:S04]  /*59030*/  LDS R11, [R23+UR12+0x12100] ;  /* 0x0121000c170b7984 */ /* 0x000fe80008000800 */
[----:B------:R-:W-:Y:S04]  /*59040*/  LDS R15, [R22+UR12+0x12100] ;  /* 0x0121000c160f7984 */ /* 0x000fe80008000800 */
[----:B------:R-:W-:Y:S04]  /*59050*/  LDS R18, [R252+UR12+0x12180] ;  /* 0x0121800cfc127984 */ /* 0x000fe80008000800 */
[----:B------:R-:W-:Y:S01]  /*59060*/  LDS R19, [R23+UR12+0x12180] ;  /* 0x0121800c17137984 */ /* 0x000fe20008000800 */
[----:B--2---:R-:W-:Y:S06]  /*59070*/  HMMA.1688.F32.TF32 R36, R208, R216, R36 ;  /* 0x000000d8d024723c */ /* 0x004fec0000081024 */
[----:B----4-:R-:W-:Y:S01]  /*59080*/  HMMA.1688.F32.TF32 R96, R204, R34, R48 ;  /* 0x00000022cc60723c */ /* 0x010fe20000081030 */
[----:B------:R-:W2:-:S15]  /*59090*/  LDL.LU R48, [R1+0x1220] ;  /* 0x0012200001307983 */ /* 0x000e9e0000300800 */
[----:B------:R-:W-:-:S07]  /*590a0*/  NOP ;  /* 0x0000000000007918 */ /* 0x000fce0000000000 */
[----:B------:R-:W-:Y:S04]  /*590b0*/  STL.64 [R1+0xc70], R96 ;  /* 0x000c706001007387 */ /* 0x000fe80000100a00 */
[----:B------:R-:W-:Y:S04]  /*590c0*/  STL.64 [R1+0xc78], R98 ;  /* 0x000c786201007387 */ /* 0x000fe80000100a00 */
[----:B------:R1:W-:Y:S04]  /*590d0*/  STL.64 [R1+0xc90], R36 ;  /* 0x000c902401007387 */ /* 0x0003e80000100a00 */
[----:B------:R4:W-:Y:S04]  /*590e0*/  STL.64 [R1+0xc98], R38 ;  /* 0x000c982601007387 */ /* 0x0009e80000100a00 */
[----:B------:R-:W2:Y:S04]  /*590f0*/  LDL.LU R49, [R1+0x1224] ;  /* 0x0012240001317983 */ /* 0x000ea80000300800 */
[----:B------:R-:W2:Y:S04]  /*59100*/  LDL.LU R50, [R1+0x1228] ;  /* 0x0012280001327983 */ /* 0x000ea80000300800 */
[----:B------:R-:W2:Y:S04]  /*59110*/  LDL.LU R51, [R1+0x122c] ;  /* 0x00122c0001337983 */ /* 0x000ea80000300800 */
[----:B-1----:R-:W2:Y:S04]  /*59120*/  LDL.LU R36, [R1+0x1210] ;  /* 0x0012100001247983 */ /* 0x002ea80000300800 */
[----:B------:R-:W2:Y:S04]  /*59130*/  LDL.LU R37, [R1+0x1214] ;  /* 0x0012140001257983 */ /* 0x000ea80000300800 */
[----:B----4-:R-:W4:Y:S04]  /*59140*/  LDL.LU R38, [R1+0x1218] ;  /* 0x0012180001267983 */ /* 0x010f280000300800 */
[----:B------:R-:W4:Y:S01]  /*59150*/  LDL.LU R39, [R1+0x121c] ;  /* 0x00121c0001277983 */ /* 0x000f220000300800 */
[C---:B---3--:R-:W-:Y:S06]  /*59160*/  HMMA.1688.F32.TF32 R96, R208.reuse, R220, R92 ;  /* 0x000000dcd060723c */ /* 0x048fec000008105c */
[C---:B------:R-:W-:Y:S06]  /*59170*/  HMMA.1688.F32.TF32 R92, R208.reuse, R224, R88 ;  /* 0x000000e0d05c723c */ /* 0x040fec0000081058 */
        /* <DEDUP_REMOVED lines=22> */
[----:B------:R-:W-:Y:S04]  /*592e0*/  STL.64 [R1+0xf60], R68 ;  /* 0x000f604401007387 */ /* 0x000fe80000100a00 */
[----:B------:R-:W-:Y:S04]  /*592f0*/  STL.64 [R1+0xf68], R70 ;  /* 0x000f684601007387 */ /* 0x000fe80000100a00 */
[----:B------:R-:W-:Y:S04]  /*59300*/  STL.64 [R1+0xfe0], R64 ;  /* 0x000fe04001007387 */ /* 0x000fe80000100a00 */
[----:B------:R1:W-:Y:S01]  /*59310*/  STL.64 [R1+0xfe8], R66 ;  /* 0x000fe84201007387 */ /* 0x0003e20000100a00 */
[C---:B------:R-:W-:Y:S03]  /*59320*/  HMMA.1688.F32.TF32 R52, R212.reuse, R236, R52 ;  /* 0x000000ecd434723c */ /* 0x040fe60000081034 */
[----:B------:R-:W3:Y:S03]  /*59330*/  LDL.LU R45, [R1+0x1204] ;  /* 0x00120400012d7983 */ /* 0x000ee60000300800 */
[C---:B------:R-:W-:Y:S01]  /*59340*/  HMMA.1688.F32.TF32 R60, R212.reuse, R228, R60 ;  /* 0x000000e4d43c723c */ /* 0x040fe2000008103c */
[----:B------:R-:W3:Y:S04]  /*59350*/  LDL.LU R46, [R1+0x1208] ;  /* 0x00120800012e7983 */ /* 0x000ee80000300800 */
[----:B------:R-:W3:Y:S01]  /*59360*/  LDL.LU R47, [R1+0x120c] ;  /* 0x00120c00012f7983 */ /* 0x000ee20000300800 */
[C---:B-1----:R-:W-:Y:S03]  /*59370*/  HMMA.1688.F32.TF32 R64, R212.reuse, R224, R40 ;  /* 0x000000e0d440723c */ /* 0x042fe60000081028 */
[----:B------:R-:W3:Y:S03]  /*59380*/  LDL.LU R40, [R1+0x11f0] ;  /* 0x0011f00001287983 */ /* 0x000ee60000300800 */
[----:B------:R-:W-:Y:S06]  /*59390*/  HMMA.1688.F32.TF32 R56, R212, R232, R56 ;  /* 0x000000e8d438723c */ /* 0x000fec0000081038 */
[----:B------:R-:W-:Y:S01]  /*593a0*/  IMAD.MOV.U32 R243, RZ, RZ, R55 ;  /* 0x000000fffff37224 */ /* 0x000fe200078e0037 */
[----:B------:R-:W-:Y:S01]  /*593b0*/  MOV R242, R54 ;  /* 0x0000003600f27202 */ /* 0x000fe20000000f00 */
[----:B------:R-:W-:-:S09]  /*593c0*/  IMAD.MOV.U32 R247, RZ, RZ, R53 ;  /* 0x000000fffff77224 */ /* 0x000fd200078e0035 */
[----:B------:R-:W-:Y:S04]  /*593d0*/  STL.64 [R1+0x1080], R64 ;  /* 0x0010804001007387 */ /* 0x000fe80000100a00 */
[----:B------:R-:W-:Y:S04]  /*593e0*/  STL.64 [R1+0x1088], R66 ;  /* 0x0010884201007387 */ /* 0x000fe80000100a00 */
[----:B------:R-:W3:Y:S04]  /*593f0*/  LDL.LU R41, [R1+0x11f4] ;  /* 0x0011f40001297983 */ /* 0x000ee80000300800 */
[----:B------:R-:W3:Y:S04]  /*59400*/  LDL.LU R42, [R1+0x11f8] ;  /* 0x0011f800012a7983 */ /* 0x000ee80000300800 */
[----:B------:R-:W3:Y:S01]  /*59410*/  LDL.LU R43, [R1+0x11fc] ;  /* 0x0011fc00012b7983 */ /* 0x000ee20000300800 */
[----:B------:R-:W-:-:S03]  /*59420*/  IMAD.MOV.U32 R246, RZ, RZ, R52 ;  /* 0x000000fffff67224 */ /* 0x000fc600078e0034 */
[----:B------:R-:W-:Y:S04]  /*59430*/  STL.64 [R1+0x10a0], R60 ;  /* 0x0010a03c01007387 */ /* 0x000fe80000100a00 */
[----:B------:R-:W-:Y:S04]  /*59440*/  STL.64 [R1+0x10a8], R62 ;  /* 0x0010a83e01007387 */ /* 0x000fe80000100a00 */
[----:B------:R-:W-:Y:S04]  /*59450*/  STL.64 [R1+0x10c0], R56 ;  /* 0x0010c03801007387 */ /* 0x000fe80000100a00 */
[----:B------:R-:W-:Y:S04]  /*59460*/  STL.64 [R1+0x10c8], R58 ;  /* 0x0010c83a01007387 */ /* 0x000fe80000100a00 */
[----:B------:R1:W-:Y:S04]  /*59470*/  STL [R1+0x4f24], R243 ;  /* 0x004f24f301007387 */ /* 0x0003e80000100800 */
[----:B------:R1:W-:Y:S04]  /*59480*/  STL [R1+0x4f20], R242 ;  /* 0x004f20f201007387 */ /* 0x0003e80000100800 */
[----:B------:R1:W-:Y:S04]  /*59490*/  STL [R1+0x4f1c], R247 ;  /* 0x004f1cf701007387 */ /* 0x0003e80000100800 */
[----:B------:R1:W-:Y:S01]  /*594a0*/  STL [R1+0x4f18], R246 ;  /* 0x004f18f601007387 */ /* 0x0003e20000100800 */
[C---:B--2---:R-:W-:Y:S06]  /*594b0*/  HMMA.1688.F32.TF32 R48, R212.reuse, R240, R48 ;  /* 0x000000f0d430723c */ /* 0x044fec0000081030 */
[----:B----4-:R-:W-:-:S15]  /*594c0*/  HMMA.1688.F32.TF32 R36, R212, R244, R36 ;  /* 0x000000f4d424723c */ /* 0x010fde0000081024 */
[----:B------:R-:W-:-:S02]  /*594d0*/  NOP ;  /* 0x0000000000007918 */ /* 0x000fc40000000000 */
[----:B------:R2:W-:Y:S04]  /*594e0*/  STL.64 [R1+0x1240], R48 ;  /* 0x0012403001007387 */ /* 0x0005e80000100a00 */
[----:B------:R4:W-:Y:S03]  /*594f0*/  STL.64 [R1+0x1248], R50 ;  /* 0x0012483201007387 */ /* 0x0009e60000100a00 */
[----:B-1----:R-:W-:Y:S01]  /*59500*/  IMAD.MOV.U32 R243, RZ, RZ, R36 ;  /* 0x000000fffff37224 */ /* 0x002fe200078e0024 */
[----:B------:R-:W-:Y:S01]  /*59510*/  MOV R242, R37 ;  /* 0x0000002500f27202 */ /* 0x000fe20000000f00 */
[----:B------:R-:W4:Y:S01]  /*59520*/  LDL.LU R36, [R1+0x11e0] ;  /* 0x0011e00001247983 */ /* 0x000f220000300800 */
[----:B------:R-:W-:-:S02]  /*59530*/  IMAD.MOV.U32 R247, RZ, RZ, R38 ;  /* 0x000000fffff77224 */ /* 0x000fc400078e0026 */
[----:B------:R-:W-:Y:S01]  /*59540*/  IMAD.MOV.U32 R246, RZ, RZ, R39 ;  /* 0x000000fffff67224 */ /* 0x000fe200078e0027 */
[----:B------:R-:W4:Y:S04]  /*59550*/  LDL.LU R37, [R1+0x11e4] ;  /* 0x0011e40001257983 */ /* 0x000f280000300800 */
[----:B------:R-:W4:Y:S04]  /*59560*/  LDL.LU R38, [R1+0x11e8] ;  /* 0x0011e80001267983 */ /* 0x000f280000300800 */
[----:B------:R-:W4:Y:S04]  /*59570*/  LDL.LU R39, [R1+0x11ec] ;  /* 0x0011ec0001277983 */ /* 0x000f280000300800 */
[----:B------:R-:W-:Y:S04]  /*59580*/  STL [R1+0x4f34], R246 ;  /* 0x004f34f601007387 */ /* 0x000fe80000100800 */
[----:B------:R-:W-:Y:S04]  /*59590*/  STL [R1+0x4f30], R247 ;  /* 0x004f30f701007387 */ /* 0x000fe80000100800 */
[----:B------:R-:W-:Y:S04]  /*595a0*/  STL [R1+0x4f2c], R243 ;  /* 0x004f2cf301007387 */ /* 0x000fe80000100800 */
[----:B------:R-:W-:Y:S04]  /*595b0*/  STL [R1+0x4f28], R242 ;  /* 0x004f28f201007387 */ /* 0x000fe80000100800 */
[----:B------:R-:W4:Y:S01]  /*595c0*/  LDL.LU R52, [R1+0x530] ;  /* 0x0005300001347983 */ /* 0x000f220000300800 */
[C---:B---3--:R-:W-:Y:S06]  /*595d0*/  HMMA.1688.F32.TF32 R44, R248.reuse, R216, R44 ;  /* 0x000000d8f82c723c */ /* 0x048fec000008102c */
[----:B------:R-:W-:-:S15]  /*595e0*/  HMMA.1688.F32.TF32 R40, R248, R220, R40 ;  /* 0x000000dcf828723c */ /* 0x000fde0000081028 */
[----:B------:R-:W-:-:S02]  /*595f0*/  NOP ;  /* 0x0000000000007918 */ /* 0x000fc40000000000 */
[----:B------:R1:W-:Y:S04]  /*59600*/  STL.64 [R1+0x1220], R44 ;  /* 0x0012202c01007387 */ /* 0x0003e80000100a00 */
[----:B------:R3:W-:Y:S04]  /*59610*/  STL.64 [R1+0x1228], R46 ;  /* 0x0012282e01007387 */ /* 0x0007e80000100a00 */
[----:B------:R-:W3:Y:S04]  /*59620*/  LDL.LU R53, [R1+0x534] ;  /* 0x0005340001357983 */ /* 0x000ee80000300800 */
[----:B------:R-:W3:Y:S04]  /*59630*/  LDL.LU R54, [R1+0x538] ;  /* 0x0005380001367983 */ /* 0x000ee80000300800 */
[----:B------:R-:W3:Y:S01]  /*59640*/  LDL.LU R55, [R1+0x53c] ;  /* 0x00053c0001377983 */ /* 0x000ee20000300800 */
[----:B------:R-:W-:Y:S01]  /*59650*/  MOV R238, R40 ;  /* 0x0000002800ee7202 */ /* 0x000fe20000000f00 */
[----:B------:R-:W-:-:S02]  /*59660*/  IMAD.MOV.U32 R239, RZ, RZ, R41 ;  /* 0x000000ffffef7224 */ /* 0x000fc400078e0029 */
[----:B------:R-:W3:Y:S01]  /*59670*/  LDL.LU R40, [R1+0x500] ;  /* 0x0005000001287983 */ /* 0x000ee20000300800 */
[----:B------:R-:W-:Y:S01]  /*59680*/  IMAD.MOV.U32 R234, RZ, RZ, R42 ;  /* 0x000000ffffea7224 */ /* 0x000fe200078e002a */
[----:B------:R-:W-:Y:S02]  /*59690*/  MOV R226, R43 ;  /* 0x0000002b00e27202 */ /* 0x000fe40000000f00 */
[----:B------:R-:W3:Y:S04]  /*596a0*/  LDL.LU R41, [R1+0x504] ;  /* 0x0005040001297983 */ /* 0x000ee80000300800 */
[----:B------:R-:W3:Y:S04]  /*596b0*/  LDL.LU R42, [R1+0x508] ;  /* 0x00050800012a7983 */ /* 0x000ee80000300800 */
[----:B------:R-:W3:Y:S04]  /*596c0*/  LDL.LU R43, [R1+0x50c] ;  /* 0x00050c00012b7983 */ /* 0x000ee80000300800 */
[----:B--2---:R-:W2:Y:S04]  /*596d0*/  LDL.LU R48, [R1+0x520] ;  /* 0x0005200001307983 */ /* 0x004ea80000300800 */
[----:B------:R-:W2:Y:S04]  /*596e0*/  LDL.LU R49, [R1+0x524] ;  /* 0x0005240001317983 */ /* 0x000ea80000300800 */
[----:B----4-:R-:W2:Y:S04]  /*596f0*/  LDL.LU R50, [R1+0x528] ;  /* 0x0005280001327983 */ /* 0x010ea80000300800 */
[----:B------:R-:W2:Y:S04]  /*59700*/  LDL.LU R51, [R1+0x52c] ;  /* 0x00052c0001337983 */ /* 0x000ea80000300800 */
[----:B-1----:R-:W4:Y:S04]  /*59710*/  LDL.LU R44, [R1+0x510] ;  /* 0x00051000012c7983 */ /* 0x002f280000300800 */
[----:B------:R-:W4:Y:S04]  /*59720*/  LDL.LU R45, [R1+0x514] ;  /* 0x00051400012d7983 */ /* 0x000f280000300800 */
[----:B---3--:R-:W4:Y:S04]  /*59730*/  LDL.LU R46, [R1+0x518] ;  /* 0x00051800012e7983 */ /* 0x008f280000300800 */
[----:B------:R-:W4:Y:S04]  /*59740*/  LDL.LU R47, [R1+0x51c] ;  /* 0x00051c00012f7983 */ /* 0x000f280000300800 */
[----:B------:R-:W-:Y:S04]  /*59750*/  STL [R1+0x4f44], R226 ;  /* 0x004f44e201007387 */ /* 0x000fe80000100800 */
[----:B------:R-:W-:Y:S04]  /*59760*/  STL [R1+0x4f40], R234 ;  /* 0x004f40ea01007387 */ /* 0x000fe80000100800 */
[----:B------:R-:W-:Y:S04]  /*59770*/  STL [R1+0x4f3c], R239 ;  /* 0x004f3cef01007387 */ /* 0x000fe80000100800 */
[----:B------:R1:W-:Y:S01]  /*59780*/  STL [R1+0x4f38], R238 ;  /* 0x004f38ee01007387 */ /* 0x0003e20000100800 */
[----:B------:R-:W-:-:S15]  /*59790*/  HMMA.1688.F32.TF32 R36, R248, R224, R36 ;  /* 0x000000e0f824723c */ /* 0x000fde0000081024 */
[----:B------:R-:W-:-:S09]  /*597a0*/  NOP ;  /* 0x0000000000007918 */ /* 0x000fd20000000000 */
[----:B------:R-:W-:Y:S01]  /*597b0*/  IMAD.MOV.U32 R246, RZ, RZ, R36 ;  /* 0x000000fffff67224 */ /* 0x000fe200078e0024 */
[----:B------:R-:W-:Y:S01]  /*597c0*/  MOV R243, R38 ;  /* 0x0000002600f37202 */ /* 0x000fe20000000f00 */
[----:B------:R-:W-:Y:S01]  /*597d0*/  IMAD.MOV.U32 R247, RZ, RZ, R37 ;  /* 0x000000fffff77224 */ /* 0x000fe200078e0025 */
[----:B------:R-:W3:Y:S01]  /*597e0*/  LDL.LU R36, [R1+0x4f0] ;  /* 0x0004f00001247983 */ /* 0x000ee20000300800 */
[----:B------:R-:W-:-:S03]  /*597f0*/  IMAD.MOV.U32 R242, RZ, RZ, R39 ;  /* 0x000000fffff27224 */ /* 0x000fc600078e0027 */
[----:B------:R-:W3:Y:S04]  /*59800*/  LDL.LU R37, [R1+0x4f4] ;  /* 0x0004f40001257983 */ /* 0x000ee80000300800 */
[----:B------:R-:W3:Y:S04]  /*59810*/  LDL.LU R38, [R1+0x4f8] ;  /* 0x0004f80001267983 */ /* 0x000ee80000300800 */
[----:B------:R-:W3:Y:S04]  /*59820*/  LDL.LU R39, [R1+0x4fc] ;  /* 0x0004fc0001277983 */ /* 0x000ee80000300800 */
[----:B------:R-:W-:Y:S04]  /*59830*/  STL [R1+0x4f54], R242 ;  /* 0x004f54f201007387 */ /* 0x000fe80000100800 */
[----:B------:R-:W-:Y:S04]  /*59840*/  STL [R1+0x4f50], R243 ;  /* 0x004f50f301007387 */ /* 0x000fe80000100800 */
[----:B------:R-:W-:Y:S04]  /*59850*/  STL [R1+0x4f4c], R246 ;  /* 0x004f4cf601007387 */ /* 0x000fe80000100800 */
[----:B------:R-:W-:Y:S01]  /*59860*/  STL [R1+0x4f48], R247 ;  /* 0x004f48f701007387 */ /* 0x000fe20000100800 */
[----:B------:R-:W-:-:S15]  /*59870*/  HMMA.1688.F32.TF32 R52, R248, R228, R52 ;  /* 0x000000e4f834723c */ /* 0x000fde0000081034 */
[----:B------:R-:W-:-:S09]  /*59880*/  NOP ;  /* 0x0000000000007918 */ /* 0x000fd20000000000 */
[----:B-1----:R-:W-:Y:S02]  /*59890*/  IMAD.MOV.U32 R238, RZ, RZ, R55 ;  /* 0x000000ffffee7224 */ /* 0x002fe400078e0037 */
[----:B------:R-:W-:Y:S01]  /*598a0*/  IMAD.MOV.U32 R239, RZ, RZ, R54 ;  /* 0x000000ffffef7224 */ /* 0x000fe200078e0036 */
[----:B------:R-:W-:Y:S01]  /*598b0*/  MOV R234, R53 ;  /* 0x0000003500ea7202 */ /* 0x000fe20000000f00 */
[----:B------:R-:W-:Y:S01]  /*598c0*/  IMAD.MOV.U32 R226, RZ, RZ, R52 ;  /* 0x000000ffffe27224 */ /* 0x000fe200078e0034 */
[----:B------:R1:W-:Y:S04]  /*598d0*/  STL [R1+0x4f64], R238 ;  /* 0x004f64ee01007387 */ /* 0x0003e80000100800 */
[----:B------:R2:W-:Y:S04]  /*598e0*/  STL [R1+0x4f60], R239 ;  /* 0x004f60ef01007387 */ /* 0x0005e80000100800 */
[----:B------:R2:W-:Y:S04]  /*598f0*/  STL [R1+0x4f5c], R226 ;  /* 0x004f5ce201007387 */ /* 0x0005e80000100800 */
[----:B------:R2:W-:Y:S01]  /*59900*/  STL [R1+0x4f58], R234 ;  /* 0x004f58ea01007387 */ /* 0x0005e20000100800 */
[----:B---3--:R-:W-:-:S15]  /*59910*/  HMMA.1688.F32.TF32 R36, R248, R244, R36 ;  /* 0x000000f4f824723c */ /* 0x008fde0000081024 */
[----:B------:R-:W-:-:S09]  /*59920*/  NOP ;  /* 0x0000000000007918 */ /* 0x000fd20000000000 */
[----:B------:R-:W-:Y:S01]  /*59930*/  MOV R227, R36 ;  /* 0x0000002400e37202 */ /* 0x000fe20000000f00 */
[----:B------:R-:W-:Y:S02]  /*59940*/  IMAD.MOV.U32 R230, RZ, RZ, R37 ;  /* 0x000000ffffe67224 */ /* 0x000fe400078e0025 */
[----:B------:R-:W-:Y:S01]  /*59950*/  IMAD.MOV.U32 R36, RZ, RZ, R13 ;  /* 0x000000ffff247224 */ /* 0x000fe200078e000d */
[----:B------:R-:W-:Y:S01]  /*59960*/  MOV R235, R39 ;  /* 0x0000002700eb7202 */ /* 0x000fe20000000f00 */
[----:B------:R-:W-:Y:S01]  /*59970*/  IMAD.MOV.U32 R231, RZ, RZ, R38 ;  /* 0x000000ffffe77224 */ /* 0x000fe200078e0026 */
[----:B------:R-:W3:Y:S01]  /*59980*/  LDL.LU R13, [R1+0x51fc] ;  /* 0x0051fc00010d7983 */ /* 0x000ee20000300800 */
[----:B------:R-:W-:Y:S01]  /*59990*/  IMAD.MOV.U32 R37, RZ, RZ, R12 ;  /* 0x000000ffff257224 */ /* 0x000fe200078e000c */
[----:B------:R-:W-:Y:S01]  /*599a0*/  MOV R38, R17 ;  /* 0x0000001100267202 */ /* 0x000fe20000000f00 */
[----:B------:R-:W-:Y:S01]  /*599b0*/  IMAD.MOV.U32 R39, RZ, RZ, R16 ;  /* 0x000000ffff277224 */ /* 0x000fe200078e0010 */
[----:B------:R-:W3:Y:S04]  /*599c0*/  LDL.LU R12, [R1+0x51f8] ;  /* 0x0051f800010c7983 */ /* 0x000ee80000300800 */
[----:B------:R-:W3:Y:S04]  /*599d0*/  LDL.LU R17, [R1+0x51f4] ;  /* 0x0051f40001117983 */ /* 0x000ee80000300800 */
[----:B------:R-:W3:Y:S01]  /*599e0*/  LDL.LU R16, [R1+0x51f0] ;  /* 0x0051f00001107983 */ /* 0x000ee20000300800 */
[C---:B------:R-:W-:Y:S06]  /*599f0*/  HMMA.1688.F32.TF32 R40, R248.reuse, R240, R40 ;  /* 0x000000f0f828723c */ /* 0x040fec0000081028 */
[----:B----4-:R-:W-:-:S15]  /*59a00*/  HMMA.1688.F32.TF32 R44, R248, R236, R44 ;  /* 0x000000ecf82c723c */ /* 0x010fde000008102c */
[----:B------:R-:W-:-:S03]  /*59a10*/  NOP ;  /* 0x0000000000007918 */ /* 0x000fc60000000000 */
[----:B-1----:R-:W-:Y:S01]  /*59a20*/  IMAD.MOV.U32 R238, RZ, RZ, R40 ;  /* 0x000000ffffee7224 */ /* 0x002fe200078e0028 */
[----:B--2---:R-:W-:Y:S01]  /*59a30*/  MOV R239, R41 ;  /* 0x0000002900ef7202 */ /* 0x004fe20000000f00 */
[----:B------:R-:W-:Y:S01]  /*59a40*/  IMAD.MOV.U32 R40, RZ, RZ, R4 ;  /* 0x000000ffff287224 */ /* 0x000fe200078e0004 */
[----:B------:R-:W-:Y:S01]  /*59a50*/  MOV R41, R5 ;  /* 0x0000000500297202 */ /* 0x000fe20000000f00 */
[----:B------:R-:W-:Y:S01]  /*59a60*/  IMAD.MOV.U32 R226, RZ, RZ, R42 ;  /* 0x000000ffffe27224 */ /* 0x000fe200078e002a */
[----:B------:R-:W2:Y:S01]  /*59a70*/  LDL.LU R4, [R1+0x51ec] ;  /* 0x0051ec0001047983 */ /* 0x000ea20000300800 */
[----:B------:R-:W-:Y:S02]  /*59a80*/  IMAD.MOV.U32 R234, RZ, RZ, R43 ;  /* 0x000000ffffea7224 */ /* 0x000fe400078e002b */
[----:B------:R-:W-:Y:S01]  /*59a90*/  IMAD.MOV.U32 R42, RZ, RZ, R8 ;  /* 0x000000ffff2a7224 */ /* 0x000fe200078e0008 */
[----:B------:R-:W4:Y:S01]  /*59aa0*/  LDL.LU R5, [R1+0x51e8] ;  /* 0x0051e80001057983 */ /* 0x000f220000300800 */
[----:B------:R-:W-:-:S02]  /*59ab0*/  IMAD.MOV.U32 R222, RZ, RZ, R44 ;  /* 0x000000ffffde7224 */ /* 0x000fc400078e002c */
[----:B------:R-:W-:Y:S01]  /*59ac0*/  IMAD.MOV.U32 R43, RZ, RZ, R9 ;  /* 0x000000ffff2b7224 */ /* 0x000fe200078e0009 */
[----:B------:R-:W2:Y:S01]  /*59ad0*/  LDL.LU R8, [R1+0x51e4] ;  /* 0x0051e40001087983 */ /* 0x000ea20000300800 */
[----:B------:R-:W-:Y:S01]  /*59ae0*/  IMAD.MOV.U32 R218, RZ, RZ, R45 ;  /* 0x000000ffffda7224 */ /* 0x000fe200078e002d */
[----:B------:R-:W-:Y:S02]  /*59af0*/  MOV R219, R46 ;  /* 0x0000002e00db7202 */ /* 0x000fe40000000f00 */
[----:B------:R-:W2:Y:S01]  /*59b00*/  LDL.LU R9, [R1+0x51e0] ;  /* 0x0051e00001097983 */ /* 0x000ea20000300800 */
[----:B------:R-:W-:Y:S01]  /*59b10*/  IMAD.MOV.U32 R223, RZ, RZ, R47 ;  /* 0x000000ffffdf7224 */ /* 0x000fe200078e002f */
[----:B---3--:R-:W-:Y:S01]  /*59b20*/  MOV R47, R13 ;  /* 0x0000000d002f7202 */ /* 0x008fe20000000f00 */
[----:B------:R-:W-:Y:S01]  /*59b30*/  IMAD.MOV.U32 R46, RZ, RZ, R12 ;  /* 0x000000ffff2e7224 */ /* 0x000fe200078e000c */
[----:B------:R-:W-:Y:S02]  /*59b40*/  MOV R44, R17 ;  /* 0x00000011002c7202 */ /* 0x000fe40000000f00 */
[----:B------:R-:W3:Y:S01]  /*59b50*/  LDL.LU R17, [R1+0x51dc] ;  /* 0x0051dc0001117983 */ /* 0x000ee20000300800 */
[----:B------:R-:W-:-:S03]  /*59b60*/  IMAD.MOV.U32 R45, RZ, RZ, R16 ;  /* 0x000000ffff2d7224 */ /* 0x000fc600078e0010 */
[----:B------:R-:W4:Y:S04]  /*59b70*/  LDL.LU R16, [R1+0x51d8] ;  /* 0x0051d80001107983 */ /* 0x000f280000300800 */
[----:B------:R-:W2:Y:S04]  /*59b80*/  LDL.LU R12, [R1+0x51d4] ;  /* 0x0051d400010c7983 */ /* 0x000ea80000300800 */
[----:B------:R-:W2:Y:S04]  /*59b90*/  LDL.LU R13, [R1+0x51d0] ;  /* 0x0051d000010d7983 */ /* 0x000ea80000300800 */
[----:B------:R-:W2:Y:S04]  /*59ba0*/  LDL.LU R52, [R1+0x170] ;  /* 0x0001700001347983 */ /* 0x000ea80000300800 */
[----:B------:R-:W2:Y:S04]  /*59bb0*/  LDL.LU R53, [R1+0x174] ;  /* 0x0001740001357983 */ /* 0x000ea80000300800 */
[----:B------:R-:W2:Y:S04]  /*59bc0*/  LDL.LU R54, [R1+0x178] ;  /* 0x0001780001367983 */ /* 0x000ea80000300800 */
[----:B------:R-:W2:Y:S01]  /*59bd0*/  LDL.LU R55, [R1+0x17c] ;  /* 0x00017c0001377983 */ /* 0x000ea20000300800 */
[----:B------:R-:W-:Y:S01]  /*59be0*/  HMMA.1688.F32.TF32 R48, R248, R232, R48 ;  /* 0x000000e8f830723c */ /* 0x000fe20000081030 */
[----:B---3--:R-:W-:Y:S01]  /*59bf0*/  IMAD.MOV.U32 R59, RZ, RZ, R17 ;  /* 0x000000ffff3b7224 */ /* 0x008fe200078e0011 */
[----:B----4-:R-:W-:Y:S01]  /*59c00*/  MOV R58, R16 ;  /* 0x00000010003a7202 */ /* 0x010fe20000000f00 */
[----:B--2---:R-:W-:-:S02]  /*59c10*/  IMAD.MOV.U32 R56, RZ, RZ, R12 ;  /* 0x000000ffff387224 */ /* 0x004fc400078e000c */
        /* <DEDUP_REMOVED lines=47> */
[----:B------:R-:W-:Y:S01]  /*59f10*/  IMAD.MOV.U32 R50, RZ, RZ, R5 ;  /* 0x000000ffff327224 */ /* 0x000fe200078e0005 */
[----:B------:R-:W-:Y:S01]  /*59f20*/  MOV R51, R4 ;  /* 0x0000000400337202 */ /* 0x000fe20000000f00 */
[----:B------:R-:W-:Y:S04]  /*59f30*/  LDS R5, [R22+UR12+0x10080] ;  /* 0x0100800c16057984 */ /* 0x000fe80008000800 */
[----:B------:R-:W-:Y:S01]  /*59f40*/  LDS R4, [R27+UR12+0x10080] ;  /* 0x0100800c1b047984 */ /* 0x000fe20008000800 */
[----:B------:R-:W-:Y:S01]  /*59f50*/  MOV R242, R48 ;  /* 0x0000003000f27202 */ /* 0x000fe20000000f00 */
[----:B------:R-:W-:Y:S01]  /*59f60*/  IMAD.MOV.U32 R243, RZ, RZ, R49 ;  /* 0x000000fffff37224 */ /* 0x000fe200078e0031 */
[----:B------:R-:W-:Y:S01]  /*59f70*/  MOV R48, R9 ;  /* 0x0000000900307202 */ /* 0x000fe20000000f00 */
[----:B------:R-:W-:Y:S01]  /*59f80*/  IMAD.MOV.U32 R49, RZ, RZ, R8 ;  /* 0x000000ffff317224 */ /* 0x000fe200078e0008 */
[----:B------:R-:W-:Y:S04]  /*59f90*/  LDS R9, [R23+UR12+0x10100] ;  /* 0x0101000c17097984 */ /* 0x000fe80008000800 */
[----:B------:R-:W1:Y:S02]  /*59fa0*/  LDS R8, [R252+UR12+0x10100] ;  /* 0x0101000cfc087984 */ /* 0x000e640008000800 */
[C---:B-1----:R-:W-:Y:S06]  /*59fb0*/  HMMA.1688.F32.TF32 R56, R8.reuse, R228, R56 ;  /* 0x000000e40838723c */ /* 0x042fec0000081038 */
[C---:B------:R-:W-:Y:S06]  /*59fc0*/  HMMA.1688.F32.TF32 R52, R8.reuse, R232, R52 ;  /* 0x000000e80834723c */ /* 0x040fec0000081034 */
[----:B------:R-:W-:Y:S01]  /*59fd0*/  HMMA.1688.F32.TF32 R44, R8, R240, R44 ;  /* 0x000000f0082c723c */ /* 0x000fe2000008102c */
[----:B--2---:R-:W-:-:S02]  /*59fe0*/  IMAD.MOV.U32 R67, RZ, RZ, R12 ;  /* 0x000000ffff437224 */ /* 0x004fc400078e000c */
[----:B------:R-:W-:Y:S01]  /*59ff0*/  LDS R12, [R27+UR12+0x10100] ;  /* 0x0101000c1b0c7984 */ /* 0x000fe20008000800 */
[----:B---3--:R-:W-:-:S03]  /*5a000*/  IMAD.MOV.U32 R66, RZ, RZ, R13 ;  /* 0x000000ffff427224 */ /* 0x008fc600078e000d */
[----:B------:R-:W1:Y:S01]  /*5a010*/  LDS R13, [R22+UR12+0x10100] ;  /* 0x0101000c160d7984 */ /* 0x000e620008000800 */
[----:B----4-:R-:W-:-:S03]  /*5a020*/  MOV R65, R16 ;  /* 0x0000001000417202 */ /* 0x010fc60000000f00 */
[----:B------:R-:W-:Y:S01]  /*5a030*/  LDS R16, [R252+UR12+0x10180] ;  /* 0x0101800cfc107984 */ /* 0x000fe20008000800 */
[----:B------:R-:W-:-:S03]  /*5a040*/  IMAD.MOV.U32 R64, RZ, RZ, R17 ;  /* 0x000000ffff407224 */ /* 0x000fc600078e0011 */
[----:B------:R-:W2:Y:S04]  /*5a050*/  LDS R17, [R23+UR12+0x10180] ;  /* 0x0101800c17117984 */ /* 0x000ea80008000800 */
[C---:B------:R-:W-:Y:S06]  /*5a060*/  HMMA.1688.F32.TF32 R64, R8.reuse, R220, R64 ;  /* 0x000000dc0840723c */ /* 0x040fec0000081040 */
[----:B------:R-:W-:Y:S06]  /*5a070*/  HMMA.1688.F32.TF32 R68, R8, R216, R68 ;  /* 0x000000d80844723c */ /* 0x000fec0000081044 */
[C---:B------:R-:W-:Y:S06]  /*5a080*/  HMMA.1688.F32.TF32 R76, R4.reuse, R240, R76 ;  /* 0x000000f0044c723c */ /* 0x040fec000008104c */
[C---:B------:R-:W-:Y:S06]  /*5a090*/  HMMA.1688.F32.TF32 R84, R4.reuse, R232, R84 ;  /* 0x000000e80454723c */ /* 0x040fec0000081054 */
[C---:B------:R-:W-:Y:S06]  /*5a0a0*/  HMMA.1688.F32.TF32 R88, R4.reuse, R228, R88 ;  /* 0x000000e40458723c */ /* 0x040fec0000081058 */
[C---:B------:R-:W-:Y:S06]  /*5a0b0*/  HMMA.1688.F32.TF32 R92, R4.reuse, R224, R92 ;  /* 0x000000e0045c723c */ /* 0x040fec000008105c */
[C---:B------:R-:W-:Y:S06]  /*5a0c0*/  HMMA.1688.F32.TF32 R100, R4.reuse, R216, R100 ;  /* 0x000000d80464723c */ /* 0x040fec0000081064 */
[C---:B------:R-:W-:Y:S06]  /*5a0d0*/  HMMA.1688.F32.TF32 R96, R4.reuse, R220, R96 ;  /* 0x000000dc0460723c */ /* 0x040fec0000081060 */
[C---:B------:R-:W-:Y:S06]  /*5a0e0*/  HMMA.1688.F32.TF32 R80, R4.reuse, R236, R80 ;  /* 0x000000ec0450723c */ /* 0x040fec0000081050 */
[----:B------:R-:W-:Y:S05]  /*5a0f0*/  HMMA.1688.F32.TF32 R4, R4, R244, R72 ;  /* 0x000000f40404723c */ /* 0x000fea0000081048 */
        /* <DEDUP_REMOVED lines=15> */
[----:B------:R3:W-:Y:S02]  /*5a1f0*/  STL.64 [R1+0x1258], R6 ;  /* 0x0012580601007387 */ /* 0x0007e40000100a00 */
[C---:B---3--:R-:W-:Y:S02]  /*5a200*/  HMMA.1688.F32.TF32 R4, R8.reuse, R224, R60 ;  /* 0x000000e00804723c */ /* 0x048fe4000008103c */
[----:B------:R-:W-:Y:S04]  /*5a210*/  STL.64 [R1+0x1230], R68 ;  /* 0x0012304401007387 */ /* 0x000fe80000100a00 */
[----:B------:R-:W-:Y:S04]  /*5a220*/  STL.64 [R1+0x1238], R70 ;  /* 0x0012384601007387 */ /* 0x000fe80000100a00 */
[----:B------:R-:W-:Y:S04]  /*5a230*/  STL.64 [R1+0x11b0], R64 ;  /* 0x0011b04001007387 */ /* 0x000fe80000100a00 */
[----:B------:R-:W-:Y:S09]  /*5a240*/  STL.64 [R1+0x11b8], R66 ;  /* 0x0011b84201007387 */ /* 0x000ff20000100a00 */
[----:B------:R-:W-:Y:S04]  /*5a250*/  STL.64 [R1+0x1190], R4 ;  /* 0x0011900401007387 */ /* 0x000fe80000100a00 */
[----:B------:R3:W-:Y:S02]  /*5a260*/  STL.64 [R1+0x1198], R6 ;  /* 0x0011980601007387 */ /* 0x0007e40000100a00 */
[C---:B---3--:R-:W-:Y:S02]  /*5a270*/  HMMA.1688.F32.TF32 R4, R8.reuse, R236, R48 ;  /* 0x000000ec0804723c */ /* 0x048fe40000081030 */
[----:B------:R-:W-:Y:S04]  /*5a280*/  STL.64 [R1+0x1180], R56 ;  /* 0x0011803801007387 */ /* 0x000fe80000100a00 */
[----:B------:R-:W-:Y:S01]  /*5a290*/  STL.64 [R1+0x1188], R58 ;  /* 0x0011883a01007387 */ /* 0x000fe20000100a00 */
[----:B------:R-:W-:Y:S03]  /*5a2a0*/  HMMA.1688.F32.TF32 R8, R8, R244, R40 ;  /* 0x000000f40808723c */ /* 0x000fe60000081028 */
[----:B------:R-:W-:Y:S04]  /*5a2b0*/  STL.64 [R1+0x1160], R52 ;  /* 0x0011603401007387 */ /* 0x000fe80000100a00 */
[----:B------:R-:W-:Y:S09]  /*5a2c0*/  STL.64 [R1+0x1168], R54 ;  /* 0x0011683601007387 */ /* 0x000ff20000100a00 */
[----:B------:R-:W-:Y:S04]  /*5a2d0*/  STL.64 [R1+0x1140], R4 ;  /* 0x0011400401007387 */ /* 0x000fe80000100a00 */
[----:B------:R1:W-:Y:S02]  /*5a2e0*/  STL.64 [R1+0x1148], R6 ;  /* 0x0011480601007387 */ /* 0x0003e40000100a00 */
[C---:B-1----:R-:W-:Y:S02]  /*5a2f0*/  HMMA.1688.F32.TF32 R4, R12.reuse, R216, R36 ;  /* 0x000000d80c04723c */ /* 0x042fe40000081024 */
[----:B------:R1:W-:Y:S04]  /*5a300*/  STL.64 [R1+0x10b0], R44 ;  /* 0x0010b02c01007387 */ /* 0x0003e80000100a00 */
[----:B------:R3:W-:Y:S04]  /*5a310*/  STL.64 [R1+0x10b8], R46 ;  /* 0x0010b82e01007387 */ /* 0x0007e80000100a00 */
[----:B------:R-:W4:Y:S04]  /*5a320*/  LDL.LU R56, [R1+0x30] ;  /* 0x0000300001387983 */ /* 0x000f280000300800 */
[----:B------:R-:W-:Y:S04]  /*5a330*/  STL.64 [R1+0x1070], R8 ;  /* 0x0010700801007387 */ /* 0x000fe80000100a00 */
[----:B------:R-:W-:Y:S05]  /*5a340*/  STL.64 [R1+0x1078], R10 ;  /* 0x0010780a01007387 */ /* 0x000fea0000100a00 */
        /* <DEDUP_REMOVED lines=23> */
[----:B---3--:R-:W4:Y:S04]  /*5a4c0*/  LDL.LU R46, [R1+0xf8] ;  /* 0x0000f800012e7983 */ /* 0x008f280000300800 */
        /* <DEDUP_REMOVED lines=37> */
[C---:B--2---:R-:W-:Y:S06]  /*5a720*/  HMMA.1688.F32.TF32 R4, R12.reuse, R220, R48 ;  /* 0x000000dc0c04723c */ /* 0x044fec0000081030 */
[C---:B----4-:R-:W-:Y:S06]  /*5a730*/  HMMA.1688.F32.TF32 R44, R12.reuse, R224, R44 ;  /* 0x000000e00c2c723c */ /* 0x050fec000008102c */
[C---:B---3--:R-:W-:Y:S11]  /*5a740*/  HMMA.1688.F32.TF32 R8, R12.reuse, R228, R40 ;  /* 0x000000e40c08723c */ /* 0x048ff60000081028 */
[----:B------:R-:W-:Y:S04]  /*5a750*/  STL.64 [R1+0x1050], R4 ;  /* 0x0010500401007387 */ /* 0x000fe80000100a00 */
[----:B------:R1:W-:Y:S02]  /*5a760*/  STL.64 [R1+0x1058], R6 ;  /* 0x0010580601007387 */ /* 0x0003e40000100a00 */
[C---:B-1----:R-:W-:Y:S02]  /*5a770*/  HMMA.1688.F32.TF32 R4, R12.reuse, R232, R36 ;  /* 0x000000e80c04723c */ /* 0x042fe40000081024 */
[----:B------:R1:W-:Y:S04]  /*5a780*/  STL.64 [R1+0x1040], R44 ;  /* 0x0010402c01007387 */ /* 0x0003e80000100a00 */
[----:B------:R2:W-:Y:S04]  /*5a790*/  STL.64 [R1+0x1048], R46 ;  /* 0x0010482e01007387 */ /* 0x0005e80000100a00 */
[----:B------:R-:W3:Y:S04]  /*5a7a0*/  LDL.LU R40, [R1+0x1450] ;  /* 0x0014500001287983 */ /* 0x000ee80000300800 */
[----:B------:R-:W-:Y:S04]  /*5a7b0*/  STL.64 [R1+0x1030], R8 ;  /* 0x0010300801007387 */ /* 0x000fe80000100a00 */
[----:B------:R4:W-:Y:S05]  /*5a7c0*/  STL.64 [R1+0x1038], R10 ;  /* 0x0010380a01007387 */ /* 0x0009ea0000100a00 */
[----:B------:R-:W-:Y:S04]  /*5a7d0*/  STL.64 [R1+0x1020], R4 ;  /* 0x0010200401007387 */ /* 0x000fe80000100a00 */
[----:B------:R4:W-:Y:S04]  /*5a7e0*/  STL.64 [R1+0x1028], R6 ;  /* 0x0010280601007387 */ /* 0x0009e80000100a00 */
[----:B------:R-:W3:Y:S04]  /*5a7f0*/  LDL.LU R41, [R1+0x1454] ;  /* 0x0014540001297983 */ /* 0x000ee80000300800 */
[----:B------:R-:W3:Y:S04]  /*5a800*/  LDL.LU R42, [R1+0x1458] ;  /* 0x00145800012a7983 */ /* 0x000ee80000300800 */
[----:B------:R-:W3:Y:S04]  /*5a810*/  LDL.LU R43, [R1+0x145c] ;  /* 0x00145c00012b7983 */ /* 0x000ee80000300800 */
        /* <DEDUP_REMOVED lines=12> */
[C---:B------:R-:W-:Y:S06]  /*5a8e0*/  HMMA.1688.F32.TF32 R92, R12.reuse, R236, R92 ;  /* 0x000000ec0c5c723c */ /* 0x040fec000008105c */
[C---:B----4-:R-:W-:Y:S06]  /*5a8f0*/  HMMA.1688.F32.TF32 R8, R12.reuse, R240, R88 ;  /* 0x000000f00c08723c */ /* 0x050fec0000081058 */
[----:B------:R-:W-:Y:S06]  /*5a900*/  HMMA.1688.F32.TF32 R4, R12, R244, R84 ;  /* 0x000000f40c04723c */ /* 0x000fec0000081054 */
[C---:B------:R-:W-:Y:S05]  /*5a910*/  HMMA.1688.F32.TF32 R12, R16.reuse, R216, R80 ;  /* 0x000000d8100c723c */ /* 0x040fea0000081050 */
[----:B------:R-:W-:Y:S04]  /*5a920*/  STL.64 [R1+0x1010], R92 ;  /* 0x0010105c01007387 */ /* 0x000fe80000100a00 */
[----:B------:R-:W-:Y:S04]  /*5a930*/  STL.64 [R1+0x1018], R94 ;  /* 0x0010185e01007387 */ /* 0x000fe80000100a00 */
[----:B------:R-:W-:Y:S04]  /*5a940*/  STL.64 [R1+0x1000], R8 ;  /* 0x0010000801007387 */ /* 0x000fe80000100a00 */
[----:B------:R1:W-:Y:S04]  /*5a950*/  STL.64 [R1+0x1008], R10 ;  /* 0x0010080a01007387 */ /* 0x0003e80000100a00 */
[----:B------:R-:W-:Y:S04]  /*5a960*/  STL.64 [R1+0xfd0], R4 ;  /* 0x000fd00401007387 */ /* 0x000fe80000100a00 */
[----:B------:R4:W-:Y:S01]  /*5a970*/  STL.64 [R1+0xfd8], R6 ;  /* 0x000fd80601007387 */ /* 0x0009e20000100a00 */
[C---:B-1----:R-:W-:Y:S06]  /*5a980*/  HMMA.1688.F32.TF32 R8, R16.reuse, R220, R76 ;  /* 0x000000dc1008723c */ /* 0x042fec000008104c */
[----:B----4-:R-:W-:Y:S01]  /*5a990*/  HMMA.1688.F32.TF32 R4, R16, R224, R72 ;  /* 0x000000e01004723c */ /* 0x010fe20000081048 */
[----:B------:R-:W-:Y:S04]  /*5a9a0*/  STL.64 [R1+0xfc0], R12 ;  /* 0x000fc00c01007387 */ /* 0x000fe80000100a00 */
[----:B------:R1:W-:-:S12]  /*5a9b0*/  STL.64 [R1+0xfc8], R14 ;  /* 0x000fc80e01007387 */ /* 0x0003d80000100a00 */
[----:B------:R-:W-:Y:S01]  /*5a9c0*/  STL.64 [R1+0x90], R8 ;  /* 0x0000900801007387 */ /* 0x000fe20000100a00 */
[C---:B-1----:R-:W-:Y:S03]  /*5a9d0*/  HMMA.1688.F32.TF32 R12, R16.reuse, R228, R68 ;  /* 0x000000e4100c723c */ /* 0x042fe60000081044 */
[----:B------:R1:W-:Y:S04]  /*5a9e0*/  STL.64 [R1+0x98], R10 ;  /* 0x0000980a01007387 */ /* 0x0003e80000100a00 */
[----:B------:R-:W-:Y:S04]  /*5a9f0*/  STL.64 [R1+0xfb0], R4 ;  /* 0x000fb00401007387 */ /* 0x000fe80000100a00 */
[----:B------:R4:W-:Y:S01]  /*5aa00*/  STL.64 [R1+0xfb8], R6 ;  /* 0x000fb80601007387 */ /* 0x0009e20000100a00 */
[C---:B-1----:R-:W-:Y:S06]  /*5aa10*/  HMMA.1688.F32.TF32 R8, R16.reuse, R232, R64 ;  /* 0x000000e81008723c */ /* 0x042fec0000081040 */
[C---:B----4-:R-:W-:Y:S05]  /*5aa20*/  HMMA.1688.F32.TF32 R4, R16.reuse, R236, R60 ;  /* 0x000000ec1004723c */ /* 0x050fea000008103c */
[----:B------:R-:W-:Y:S04]  /*5aa30*/  STL.64 [R1+0xfa0], R12 ;  /* 0x000fa00c01007387 */ /* 0x000fe80000100a00 */
[----:B------:R1:W-:Y:S08]  /*5aa40*/  STL.64 [R1+0xfa8], R14 ;  /* 0x000fa80e01007387 */ /* 0x0003f00000100a00 */
        /* <DEDUP_REMOVED lines=9> */
[----:B----4-:R-:W-:Y:S01]  /*5aae0*/  HMMA.1688.F32.TF32 R8, R16, R244, R52 ;  /* 0x000000f41008723c */ /* 0x010fe20000081034 */
[----:B------:R-:W-:Y:S04]  /*5aaf0*/  LDS R16, [R252+UR12+0x10280] ;  /* 0x0102800cfc107984 */ /* 0x000fe80008000800 */
[----:B------:R-:W-:Y:S04]  /*5ab00*/  LDS R18, [R252+UR12+0x12280] ;  /* 0x0122800cfc127984 */ /* 0x000fe80008000800 */
[----:B------:R-:W-:Y:S04]  /*5ab10*/  LDS R17, [R23+UR12+0x10280] ;  /* 0x0102800c17117984 */ /* 0x000fe80008000800 */
[----:B------:R-:W-:Y:S04]  /*5ab20*/  LDS R19, [R23+UR12+0x12280] ;  /* 0x0122800c17137984 */ /* 0x000fe80008000800 */
        /* <DEDUP_REMOVED lines=11> */
[----:B------:R-:W4:Y:S01]  /*5abe0*/  LDS R15, [R22+UR12+0x12200] ;  /* 0x0122000c160f7984 */ /* 0x000f220008000800 */
[C---:B---3--:R-:W-:Y:S06]  /*5abf0*/  HMMA.1688.F32.TF32 R40, R4.reuse, R224, R40 ;  /* 0x000000e00428723c */ /* 0x048fec0000081028 */
[C---:B--2---:R-:W-:Y:S06]  /*5ac00*/  HMMA.1688.F32.TF32 R44, R4.reuse, R220, R44 ;  /* 0x000000dc042c723c */ /* 0x044fec000008102c */
[C---:B------:R-:W-:Y:S06]  /*5ac10*/  HMMA.1688.F32.TF32 R48, R4.reuse, R216, R48 ;  /* 0x000000d80430723c */ /* 0x040fec0000081030 */
[----:B------:R-:W-:-:S15]  /*5ac20*/  HMMA.1688.F32.TF32 R36, R4, R228, R36 ;  /* 0x000000e40424723c */ /* 0x000fde0000081024 */
[----:B------:R-:W-:-:S02]  /*5ac30*/  NOP ;  /* 0x0000000000007918 */ /* 0x000fc40000000000 */
[----:B------:R-:W-:Y:S04]  /*5ac40*/  STL.64 [R1+0x1130], R48 ;  /* 0x0011303001007387 */ /* 0x000fe80000100a00 */
[----:B------:R-:W-:Y:S04]  /*5ac50*/  STL.64 [R1+0x1138], R50 ;  /* 0x0011383201007387 */ /* 0x000fe80000100a00 */
[----:B------:R2:W-:Y:S04]  /*5ac60*/  STL.64 [R1+0x1120], R44 ;  /* 0x0011202c01007387 */ /* 0x0005e80000100a00 */
[----:B------:R3:W-:Y:S04]  /*5ac70*/  STL.64 [R1+0x1128], R46 ;  /* 0x0011282e01007387 */ /* 0x0007e80000100a00 */
[----:B--2---:R-:W2:Y:S04]  /*5ac80*/  LDL.LU R44, [R1+0x1a0] ;  /* 0x0001a000012c7983 */ /* 0x004ea80000300800 */
[----:B------:R1:W-:Y:S04]  /*5ac90*/  STL.64 [R1+0x1110], R40 ;  /* 0x0011102801007387 */ /* 0x0003e80000100a00 */
[----:B------:R4:W-:Y:S04]  /*5aca0*/  STL.64 [R1+0x1118], R42 ;  /* 0x0011182a01007387 */ /* 0x0009e80000100a00 */
[----:B------:R2:W-:Y:S04]  /*5acb0*/  STL.64 [R1+0x1100], R36 ;  /* 0x0011002401007387 */ /* 0x0005e80000100a00 */
[----:B------:R2:W-:Y:S04]  /*5acc0*/  STL.64 [R1+0x1108], R38 ;  /* 0x0011082601007387 */ /* 0x0005e80000100a00 */
[----:B------:R-:W2:Y:S04]  /*5acd0*/  LDL.LU R45, [R1+0x1a4] ;  /* 0x0001a400012d7983 */ /* 0x000ea80000300800 */
[----:B---3--:R-:W3:Y:S04]  /*5ace0*/  LDL.LU R46, [R1+0x1a8] ;  /* 0x0001a800012e7983 */ /* 0x008ee80000300800 */
        /* <DEDUP_REMOVED lines=11> */
[----:B----4-:R-:W3:Y:S04]  /*5ada0*/  LDL.LU R42, [R1+0x1f8] ;  /* 0x0001f800012a7983 */ /* 0x010ee80000300800 */
        /* <DEDUP_REMOVED lines=83> */
[----:B------:R-:W2:Y:S04]  /*5b2e0*/  LDL.LU R38, [R1+0x198] ;  /* 0x0001980001267983 */ /* 0x000ea80000300800 */
[----:B------:R-:W2:Y:S01]  /*5b2f0*/  LDL.LU R39, [R1+0x19c] ;  /* 0x00019c0001277983 */ /* 0x000ea20000300800 */
[C---:B----4-:R-:W-:Y:S06]  /*5b300*/  HMMA.1688.F32.TF32 R80, R8.reuse, R236, R80 ;  /* 0x000000ec0850723c */ /* 0x050fec0000081050 */
[C---:B---3--:R-:W-:Y:S06]  /*5b310*/  HMMA.1688.F32.TF32 R84, R8.reuse, R232, R84 ;  /* 0x000000e80854723c */ /* 0x048fec0000081054 */
[C---:B------:R-:W-:Y:S06]  /*5b320*/  HMMA.1688.F32.TF32 R88, R8.reuse, R228, R88 ;  /* 0x000000e40858723c */ /* 0x040fec0000081058 */
[----:B------:R-:W-:Y:S06]  /*5b330*/  HMMA.1688.F32.TF32 R96, R8, R220, R96 ;  /* 0x000000dc0860723c */ /* 0x000fec0000081060 */
[C---:B------:R-:W-:Y:S06]  /*5b340*/  HMMA.1688.F32.TF32 R136, R4.reuse, R236, R136 ;  /* 0x000000ec0488723c */ /* 0x040fec0000081088 */
[C---:B------:R-:W-:Y:S06]  /*5b350*/  HMMA.1688.F32.TF32 R140, R4.reuse, R232, R140 ;  /* 0x000000e8048c723c */ /* 0x040fec000008108c */
[C---:B------:R-:W-:Y:S06]  /*5b360*/  HMMA.1688.F32.TF32 R108, R4.reuse, R240, R108 ;  /* 0x000000f0046c723c */ /* 0x040fec000008106c */
[----:B------:R-:W-:Y:S11]  /*5b370*/  HMMA.1688.F32.TF32 R4, R4, R244, R104 ;  /* 0x000000f40404723c */ /* 0x000ff60000081068 */
[----:B------:R-:W-:Y:S04]  /*5b380*/  STL.64 [R1+0x10f0], R140 ;  /* 0x0010f08c01007387 */ /* 0x000fe80000100a00 */
[----:B------:R1:W-:Y:S01]  /*5b390*/  STL.64 [R1+0x10f8], R142 ;  /* 0x0010f88e01007387 */ /* 0x0003e20000100a00 */
[C---:B------:R-:W-:Y:S03]  /*5b3a0*/  HMMA.1688.F32.TF32 R100, R8.reuse, R216, R100 ;  /* 0x000000d80864723c */ /* 0x040fe60000081064 */
[----:B-1----:R-:W3:Y:S04]  /*5b3b0*/  LDL.LU.64 R142, [R1+0x51b8] ;  /* 0x0051b800018e7983 */ /* 0x002ee80000300a00 */
[----:B------:R-:W3:Y:S04]  /*5b3c0*/  LDL.LU.64 R140, [R1+0x51b0] ;  /* 0x0051b000018c7983 */ /* 0x000ee80000300a00 */
[----:B------:R-:W-:Y:S01]  /*5b3d0*/  STL.64 [R1+0x10e0], R136 ;  /* 0x0010e08801007387 */ /* 0x000fe20000100a00 */
[C---:B------:R-:W-:Y:S03]  /*5b3e0*/  HMMA.1688.F32.TF32 R92, R8.reuse, R224, R92 ;  /* 0x000000e0085c723c */ /* 0x040fe6000008105c */
[----:B------:R1:W-:Y:S04]  /*5b3f0*/  STL.64 [R1+0x10e8], R138 ;  /* 0x0010e88a01007387 */ /* 0x0003e80000100a00 */
[----:B-1----:R-:W4:Y:S04]  /*5b400*/  LDL.LU.64 R138, [R1+0x51a8] ;  /* 0x0051a800018a7983 */ /* 0x002f280000300a00 */
[----:B------:R-:W4:Y:S04]  /*5b410*/  LDL.LU.64 R136, [R1+0x51a0] ;  /* 0x0051a00001887983 */ /* 0x000f280000300a00 */
[----:B------:R-:W-:Y:S04]  /*5b420*/  STL.64 [R1+0x10d0], R108 ;  /* 0x0010d06c01007387 */ /* 0x000fe80000100a00 */
[----:B------:R1:W-:Y:S01]  /*5b430*/  STL.64 [R1+0x10d8], R110 ;  /* 0x0010d86e01007387 */ /* 0x0003e20000100a00 */
[C---:B------:R-:W-:Y:S03]  /*5b440*/  HMMA.1688.F32.TF32 R76, R8.reuse, R240, R76 ;  /* 0x000000f0084c723c */ /* 0x040fe6000008104c */
[----:B-1----:R-:W3:Y:S04]  /*5b450*/  LDL.LU.64 R110, [R1+0x5198] ;  /* 0x00519800016e7983 */ /* 0x002ee80000300a00 */
[----:B------:R-:W3:Y:S04]  /*5b460*/  LDL.LU.64 R108, [R1+0x5190] ;  /* 0x00519000016c7983 */ /* 0x000ee80000300a00 */
[----:B------:R-:W4:Y:S04]  /*5b470*/  LDL.LU.64 R106, [R1+0x5188] ;  /* 0x00518800016a7983 */ /* 0x000f280000300a00 */
[----:B------:R-:W4:Y:S04]  /*5b480*/  LDL.LU.64 R104, [R1+0x5180] ;  /* 0x0051800001687983 */ /* 0x000f280000300a00 */
[----:B------:R1:W-:Y:S04]  /*5b490*/  STL.64 [R1+0x1090], R4 ;  /* 0x0010900401007387 */ /* 0x0003e80000100a00 */
[----:B------:R1:W-:Y:S04]  /*5b4a0*/  STL.64 [R1+0x1098], R6 ;  /* 0x0010980601007387 */ /* 0x0003e80000100a00 */
        /* <DEDUP_REMOVED lines=11> */
[----:B-1----:R-:W4:Y:S04]  /*5b560*/  LDL.LU.64 R98, [R1+0x5168] ;  /* 0x0051680001627983 */ /* 0x002f280000300a00 */
[----:B------:R-:W4:Y:S04]  /*5b570*/  LDL.LU.64 R96, [R1+0x5160] ;  /* 0x0051600001607983 */ /* 0x000f280000300a00 */
        /* <DEDUP_REMOVED lines=42> */
[----:B------:R-:W3:Y:S01]  /*5b820*/  LDL.LU.64 R60, [R1+0x50d0] ;  /* 0x0050d000013c7983 */ /* 0x000ee20000300a00 */
[C---:B------:R-:W-:Y:S06]  /*5b830*/  HMMA.1688.F32.TF32 R212, R12.reuse, R240, R212 ;  /* 0x000000f00cd4723c */ /* 0x040fec00000810d4 */
[----:B--2---:R-:W-:-:S15]  /*5b840*/  HMMA.1688.F32.TF32 R8, R12, R228, R8 ;  /* 0x000000e40c08723c */ /* 0x004fde0000081008 */
        /* <DEDUP_REMOVED lines=11> */
[C---:B--2---:R-:W-:Y:S01]  /*5b900*/  HMMA.1688.F32.TF32 R4, R16.reuse, R216, R40 ;  /* 0x000000d81004723c */ /* 0x044fe20000081028 */
[----:B------:R-:W-:Y:S04]  /*5b910*/  STL.64 [R1+0xbe0], R212 ;  /* 0x000be0d401007387 */ /* 0x000fe80000100a00 */
[----:B------:R-:W-:Y:S01]  /*5b920*/  STL.64 [R1+0xbe8], R214 ;  /* 0x000be8d601007387 */ /* 0x000fe20000100a00 */
[C---:B------:R-:W-:Y:S03]  /*5b930*/  HMMA.1688.F32.TF32 R12, R16.reuse, R220, R204 ;  /* 0x000000dc100c723c */ /* 0x040fe600000810cc */
[----:B------:R-:W2:Y:S08]  /*5b940*/  LDL.LU R40, [R1+0x180] ;  /* 0x0001800001287983 */ /* 0x000eb00000300800 */
[----:B------:R-:W-:Y:S04]  /*5b950*/  STL.64 [R1+0xbd0], R8 ;  /* 0x000bd00801007387 */ /* 0x000fe80000100a00 */
[----:B------:R1:W-:Y:S04]  /*5b960*/  STL.64 [R1+0xbd8], R10 ;  /* 0x000bd80a01007387 */ /* 0x0003e80000100a00 */
[----:B------:R-:W-:Y:S04]  /*5b970*/  STL.64 [R1+0xbc0], R4 ;  /* 0x000bc00401007387 */ /* 0x000fe80000100a00 */
[----:B------:R4:W-:Y:S01]  /*5b980*/  STL.64 [R1+0xbc8], R6 ;  /* 0x000bc80601007387 */ /* 0x0009e20000100a00 */
[C---:B-1----:R-:W-:Y:S03]  /*5b990*/  HMMA.1688.F32.TF32 R8, R16.reuse, R224, R56 ;  /* 0x000000e01008723c */ /* 0x042fe60000081038 */
[----:B------:R-:W2:Y:S04]  /*5b9a0*/  LDL.LU R41, [R1+0x184] ;  /* 0x0001840001297983 */ /* 0x000ea80000300800 */
[----:B------:R-:W2:Y:S01]  /*5b9b0*/  LDL.LU R42, [R1+0x188] ;  /* 0x00018800012a7983 */ /* 0x000ea20000300800 */
[C---:B----4-:R-:W-:Y:S03]  /*5b9c0*/  HMMA.1688.F32.TF32 R4, R16.reuse, R228, R52 ;  /* 0x000000e41004723c */ /* 0x050fe60000081034 */
[----:B------:R-:W2:Y:S04]  /*5b9d0*/  LDL.LU R43, [R1+0x18c] ;  /* 0x00018c00012b7983 */ /* 0x000ea80000300800 */
[----:B------:R-:W-:Y:S04]  /*5b9e0*/  STL.64 [R1+0xbb0], R12 ;  /* 0x000bb00c01007387 */ /* 0x000fe80000100a00 */
[----:B------:R1:W-:Y:S04]  /*5b9f0*/  STL.64 [R1+0xbb8], R14 ;  /* 0x000bb80e01007387 */ /* 0x0003e80000100a00 */
[----:B------:R-:W-:Y:S04]  /*5ba00*/  STL.64 [R1+0xba0], R8 ;  /* 0x000ba00801007387 */ /* 0x000fe80000100a00 */
[----:B------:R4:W-:Y:S01]  /*5ba10*/  STL.64 [R1+0xba8], R10 ;  /* 0x000ba80a01007387 */ /* 0x0009e20000100a00 */
[C---:B-1----:R-:W-:Y:S03]  /*5ba20*/  HMMA.1688.F32.TF32 R12, R16.reuse, R232, R48 ;  /* 0x000000e8100c723c */ /* 0x042fe60000081030 */
[----:B------:R-:W-:Y:S04]  /*5ba30*/  STL.64 [R1+0xb90], R4 ;  /* 0x000b900401007387 */ /* 0x000fe80000100a00 */
[----:B------:R1:W-:Y:S01]  /*5ba40*/  STL.64 [R1+0xb98], R6 ;  /* 0x000b980601007387 */ /* 0x0003e20000100a00 */
[C---:B----4-:R-:W-:Y:S06]  /*5ba50*/  HMMA.1688.F32.TF32 R8, R16.reuse, R236, R44 ;  /* 0x000000ec1008723c */ /* 0x050fec000008102c */
[C---:B-1----:R-:W-:Y:S09]  /*5ba60*/  HMMA.1688.F32.TF32 R4, R16.reuse, R240, R36 ;  /* 0x000000f01004723c */ /* 0x042ff20000081024 */
[----:B------:R-:W-:Y:S04]  /*5ba70*/  STL.64 [R1+0xb80], R12 ;  /* 0x000b800c01007387 */ /* 0x000fe80000100a00 */
[----:B------:R-:W-:Y:S04]  /*5ba80*/  STL.64 [R1+0xb88], R14 ;  /* 0x000b880e01007387 */ /* 0x000fe80000100a00 */
[----:B------:R-:W4:Y:S04]  /*5ba90*/  LDL.LU R48, [R1+0x6a0] ;  /* 0x0006a00001307983 */ /* 0x000f280000300800 */
[----:B------:R-:W-:Y:S04]  /*5baa0*/  STL.64 [R1+0xb00], R8 ;  /* 0x000b000801007387 */ /* 0x000fe80000100a00 */
[----:B------:R-:W-:Y:S04]  /*5bab0*/  STL.64 [R1+0xb08], R10 ;  /* 0x000b080a01007387 */ /* 0x000fe80000100a00 */
[----:B------:R-:W-:Y:S04]  /*5bac0*/  STL.64 [R1+0xaf0], R4 ;  /* 0x000af00401007387 */ /* 0x000fe80000100a00 */
        /* <DEDUP_REMOVED lines=32> */
[----:B--2---:R-:W-:Y:S03]  /*5bcd0*/  HMMA.1688.F32.TF32 R4, R16, R244, R40 ;  /* 0x000000f41004723c */ /* 0x004fe60000081028 */
[----:B------:R-:W2:Y:S04]  /*5bce0*/  LDL.LU R40, [R1+0x480] ;  /* 0x0004800001287983 */ /* 0x000ea80000300800 */
[----:B------:R-:W-:Y:S04]  /*5bcf0*/  LDS R16, [R252+UR12+0x10380] ;  /* 0x0103800cfc107984 */ /* 0x000fe80008000800 */
[----:B------:R-:W-:Y:S04]  /*5bd00*/  LDS R18, [R252+UR12+0x12380] ;  /* 0x0123800cfc127984 */ /* 0x000fe80008000800 */
[----:B------:R-:W-:Y:S04]  /*5bd10*/  LDS R17, [R23+UR12+0x10380] ;  /* 0x0103800c17117984 */ /* 0x000fe80008000800 */
[----:B------:R-:W-:Y:S04]  /*5bd20*/  LDS R19, [R23+UR12+0x12380] ;  /* 0x0123800c17137984 */ /* 0x000fe80008000800 */
[----:B------:R-:W-:Y:S04]  /*5bd30*/  STL.64 [R1+0xac0], R4 ;  /* 0x000ac00401007387 */ /* 0x000fe80000100a00 */
[----:B------:R-:W-:Y:S04]  /*5bd40*/  STL.64 [R1+0xac8], R6 ;  /* 0x000ac80601007387 */ /* 0x000fe80000100a00 */
[----:B------:R-:W-:Y:S04]  /*5bd50*/  LDS R4, [R27+UR12+0x10280] ;  /* 0x0102800c1b047984 */ /* 0x000fe80008000800 */
[----:B------:R-:W-:Y:S04]  /*5bd60*/  LDS R6, [R27+UR12+0x12280] ;  /* 0x0122800c1b067984 */ /* 0x000fe80008000800 */
[----:B------:R-:W-:Y:S04]  /*5bd70*/  LDS R5, [R22+UR12+0x10280] ;  /* 0x0102800c16057984 */ /* 0x000fe80008000800 */
[----:B------:R-:W4:Y:S04]  /*5bd80*/  LDS R7, [R22+UR12+0x12280] ;  /* 0x0122800c16077984 */ /* 0x000f280008000800 */
        /* <DEDUP_REMOVED lines=9> */
[C---:B------:R-:W-:Y:S06]  /*5be20*/  HMMA.1688.F32.TF32 R56, R4.reuse, R224, R56 ;  /* 0x000000e00438723c */ /* 0x040fec0000081038 */
[C---:B------:R-:W-:Y:S06]  /*5be30*/  HMMA.1688.F32.TF32 R208, R4.reuse, R216, R208 ;  /* 0x000000d804d0723c */ /* 0x040fec00000810d0 */
[C---:B------:R-:W-:Y:S06]  /*5be40*/  HMMA.1688.F32.TF32 R204, R4.reuse, R220, R204 ;  /* 0x000000dc04cc723c */ /* 0x040fec00000810cc */
[C---:B------:R-:W-:Y:S11]  /*5be50*/  HMMA.1688.F32.TF32 R36, R4.reuse, R236, R36 ;  /* 0x000000ec0424723c */ /* 0x040ff60000081024 */
        /* <DEDUP_REMOVED lines=8> */
[----:B-1----:R-:W4:Y:S04]  /*5bee0*/  LDL.LU R204, [R1+0x440] ;  /* 0x0004400001cc7983 */ /* 0x002f280000300800 */
[----:B------:R-:W-:Y:S04]  /*5bef0*/  STL.64 [R1+0xb30], R48 ;  /* 0x000b303001007387 */ /* 0x000fe80000100a00 */
[----:B------:R-:W-:Y:S04]  /*5bf00*/  STL.64 [R1+0xb38], R50 ;  /* 0x000b383201007387 */ /* 0x000fe80000100a00 */
[----:B------:R1:W-:Y:S04]  /*5bf10*/  STL.64 [R1+0xb20], R36 ;  /* 0x000b202401007387 */ /* 0x0003e80000100a00 */
[----:B------:R1:W-:Y:S04]  /*5bf20*/  STL.64 [R1+0xb28], R38 ;  /* 0x000b282601007387 */ /* 0x0003e80000100a00 */
[----:B------:R-:W4:Y:S04]  /*5bf30*/  LDL.LU R205, [R1+0x444] ;  /* 0x0004440001cd7983 */ /* 0x000f280000300800 */
[----:B---3--:R-:W4:Y:S04]  /*5bf40*/  LDL.LU R206, [R1+0x448] ;  /* 0x0004480001ce7983 */ /* 0x008f280000300800 */
        /* <DEDUP_REMOVED lines=16> */
[----:B------:R-:W3:Y:S01]  /*5c050*/  LDL.LU R39, [R1+0x43c] ;  /* 0x00043c0001277983 */ /* 0x000ee20000300800 */
[C---:B--2---:R-:W-:Y:S03]  /*5c060*/  HMMA.1688.F32.TF32 R48, R4.reuse, R240, R44 ;  /* 0x000000f00430723c */ /* 0x044fe6000008102c */
[----:B------:R-:W2:Y:S03]  /*5c070*/  LDL.LU R44, [R1+0x3d0] ;  /* 0x0003d000012c7983 */ /* 0x000ea60000300800 */
[----:B------:R-:W-:-:S15]  /*5c080*/  HMMA.1688.F32.TF32 R4, R4, R244, R40 ;  /* 0x000000f40404723c */ /* 0x000fde0000081028 */
[----:B------:R-:W-:-:S02]  /*5c090*/  NOP ;  /* 0x0000000000007918 */ /* 0x000fc40000000000 */
        /* <DEDUP_REMOVED lines=31> */
[----:B------:R-:W-:-:S15]  /*5c290*/  HMMA.1688.F32.TF32 R36, R8, R232, R36 ;  /* 0x000000e80824723c */ /* 0x000fde0000081024 */
[----:B------:R-:W-:-:S02]  /*5c2a0*/  NOP ;  /* 0x0000000000007918 */ /* 0x000fc40000000000 */
[----:B------:R-:W-:Y:S04]  /*5c2b0*/  STL.64 [R1+0xad0], R248 ;  /* 0x000ad0f801007387 */ /* 0x000fe80000100a00 */
[----:B------:R-:W-:Y:S04]  /*5c2c0*/  STL.64 [R1+0xad8], R250 ;  /* 0x000ad8fa01007387 */ /* 0x000fe80000100a00 */
[----:B------:R-:W-:Y:S04]  /*5c2d0*/  STL.64 [R1+0xab0], R212 ;  /* 0x000ab0d401007387 */ /* 0x000fe80000100a00 */
[----:B------:R-:W-:Y:S04]  /*5c2e0*/  STL.64 [R1+0xab8], R214 ;  /* 0x000ab8d601007387 */ /* 0x000fe80000100a00 */
[----:B------:R1:W-:Y:S04]  /*5c2f0*/  STL.64 [R1+0xaa0], R208 ;  /* 0x000aa0d001007387 */ /* 0x0003e80000100a00 */
[----:B------:R3:W-:Y:S04]  /*5c300*/  STL.64 [R1+0xaa8], R210 ;  /* 0x000aa8d201007387 */ /* 0x0007e80000100a00 */
        /* <DEDUP_REMOVED lines=24> */
[----:B--2---:R-:W-:Y:S06]  /*5c490*/  HMMA.1688.F32.TF32 R44, R12, R220, R44 ;  /* 0x000000dc0c2c723c */ /* 0x004fec000008102c */
[C---:B------:R-:W-:Y:S06]  /*5c4a0*/  HMMA.1688.F32.TF32 R56, R8.reuse, R236, R56 ;  /* 0x000000ec0838723c */ /* 0x040fec0000081038 */
[C---:B------:R-:W-:Y:S06]  /*5c4b0*/  HMMA.1688.F32.TF32 R52, R8.reuse, R240, R52 ;  /* 0x000000f00834723c */ /* 0x040fec0000081034 */
[----:B------:R-:W-:Y:S11]  /*5c4c0*/  HMMA.1688.F32.TF32 R8, R8, R244, R48 ;  /* 0x000000f40808723c */ /* 0x000ff60000081030 */
[----:B------:R-:W-:Y:S04]  /*5c4d0*/  STL.64 [R1+0xa70], R56 ;  /* 0x000a703801007387 */ /* 0x000fe80000100a00 */
[----:B------:R1:W-:Y:S04]  /*5c4e0*/  STL.64 [R1+0xa78], R58 ;  /* 0x000a783a01007387 */ /* 0x0003e80000100a00 */
[----:B-1----:R-:W2:Y:S04]  /*5c4f0*/  LDL.LU.64 R58, [R1+0x50c8] ;  /* 0x0050c800013a7983 */ /* 0x002ea80000300a00 */
[----:B------:R-:W2:Y:S04]  /*5c500*/  LDL.LU.64 R56, [R1+0x50c0] ;  /* 0x0050c00001387983 */ /* 0x000ea80000300a00 */
[----:B------:R-:W-:Y:S04]  /*5c510*/  STL.64 [R1+0xa60], R52 ;  /* 0x000a603401007387 */ /* 0x000fe80000100a00 */
[----:B------:R1:W-:Y:S04]  /*5c520*/  STL.64 [R1+0xa68], R54 ;  /* 0x000a683601007387 */ /* 0x0003e80000100a00 */
[----:B-1----:R-:W2:Y:S04]  /*5c530*/  LDL.LU.64 R54, [R1+0x50b8] ;  /* 0x0050b80001367983 */ /* 0x002ea80000300a00 */
[----:B------:R-:W2:Y:S04]  /*5c540*/  LDL.LU.64 R52, [R1+0x50b0] ;  /* 0x0050b00001347983 */ /* 0x000ea80000300a00 */
[----:B------:R-:W2:Y:S04]  /*5c550*/  LDL.LU.64 R50, [R1+0x50a8] ;  /* 0x0050a80001327983 */ /* 0x000ea80000300a00 */
[----:B------:R-:W2:Y:S04]  /*5c560*/  LDL.LU.64 R48, [R1+0x50a0] ;  /* 0x0050a00001307983 */ /* 0x000ea80000300a00 */
[----:B------:R-:W-:Y:S04]  /*5c570*/  STL.64 [R1+0xa40], R8 ;  /* 0x000a400801007387 */ /* 0x000fe80000100a00 */
[----:B------:R1:W-:Y:S02]  /*5c580*/  STL.64 [R1+0xa48], R10 ;  /* 0x000a480a01007387 */ /* 0x0003e40000100a00 */
[C---:B-1----:R-:W-:Y:S06]  /*5c590*/  HMMA.1688.F32.TF32 R8, R12.reuse, R216, R4 ;  /* 0x000000d80c08723c */ /* 0x042fec0000081004 */
[----:B------:R-:W-:-:S15]  /*5c5a0*/  HMMA.1688.F32.TF32 R4, R12, R224, R40 ;  /* 0x000000e00c04723c */ /* 0x000fde0000081028 */
[----:B------:R-:W-:-:S02]  /*5c5b0*/  NOP ;  /* 0x0000000000007918 */ /* 0x000fc40000000000 */
[----:B------:R1:W-:Y:S04]  /*5c5c0*/  STL.64 [R1+0xa30], R8 ;  /* 0x000a300801007387 */ /* 0x0003e80000100a00 */
[----:B------:R1:W-:Y:S04]  /*5c5d0*/  STL.64 [R1+0xa38], R10 ;  /* 0x000a380a01007387 */ /* 0x0003e80000100a00 */
[----:B-1----:R-:W2:Y:S04]  /*5c5e0*/  LDL.LU R8, [R1+0x10] ;  /* 0x0000100001087983 */ /* 0x002ea80000300800 */
[----:B------:R-:W-:Y:S04]  /*5c5f0*/  STL.64 [R1+0xa20], R44 ;  /* 0x000a202c01007387 */ /* 0x000fe80000100a00 */
[----:B------:R-:W-:Y:S04]  /*5c600*/  STL.64 [R1+0xa28], R46 ;  /* 0x000a282e01007387 */ /* 0x000fe80000100a00 */
[----:B------:R1:W-:Y:S04]  /*5c610*/  STL.64 [R1+0xa10], R4 ;  /* 0x000a100401007387 */ /* 0x0003e80000100a00 */
[----:B------:R1:W-:Y:S04]  /*5c620*/  STL.64 [R1+0xa18], R6 ;  /* 0x000a180601007387 */ /* 0x0003e80000100a00 */
[----:B------:R-:W2:Y:S04]  /*5c630*/  LDL.LU R9, [R1+0x14] ;  /* 0x0000140001097983 */ /* 0x000ea80000300800 */
[----:B------:R-:W2:Y:S04]  /*5c640*/  LDL.LU R10, [R1+0x18] ;  /* 0x00001800010a7983 */ /* 0x000ea80000300800 */
[----:B------:R-:W2:Y:S04]  /*5c650*/  LDL.LU R11, [R1+0x1c] ;  /* 0x00001c00010b7983 */ /* 0x000ea80000300800 */
[----:B-1----:R-:W2:Y:S04]  /*5c660*/  LDL.LU R4, [R1] ;  /* 0x0000000001047983 */ /* 0x002ea80000300800 */
        /* <DEDUP_REMOVED lines=12> */
[----:B------:R-:W-:-:S08]  /*5c730*/  NOP ;  /* 0x0000000000007918 */ /* 0x000fd00000000000 */
[----:B------:R1:W-:Y:S04]  /*5c740*/  STL.64 [R1+0xa00], R36 ;  /* 0x000a002401007387 */ /* 0x0003e80000100a00 */
[----:B------:R4:W-:Y:S04]  /*5c750*/  STL.64 [R1+0xa08], R38 ;  /* 0x000a082601007387 */ /* 0x0009e80000100a00 */
[----:B-1----:R-:W2:Y:S04]  /*5c760*/  LDL.LU R36, [R1+0x330] ;  /* 0x0003300001247983 */ /* 0x002ea80000300800 */
[----:B------:R-:W2:Y:S04]  /*5c770*/  LDL.LU R37, [R1+0x334] ;  /* 0x0003340001257983 */ /* 0x000ea80000300800 */
[----:B----4-:R-:W4:Y:S04]  /*5c780*/  LDL.LU R38, [R1+0x338] ;  /* 0x0003380001267983 */ /* 0x010f280000300800 */
[----:B------:R-:W4:Y:S01]  /*5c790*/  LDL.LU R39, [R1+0x33c] ;  /* 0x00033c0001277983 */ /* 0x000f220000300800 */
[C---:B---3--:R-:W-:Y:S06]  /*5c7a0*/  HMMA.1688.F32.TF32 R248, R12.reuse, R232, R248 ;  /* 0x000000e80cf8723c */ /* 0x048fec00000810f8 */
[C---:B------:R-:W-:Y:S06]  /*5c7b0*/  HMMA.1688.F32.TF32 R212, R12.reuse, R236, R212 ;  /* 0x000000ec0cd4723c */ /* 0x040fec00000810d4 */
[C---:B------:R-:W-:Y:S06]  /*5c7c0*/  HMMA.1688.F32.TF32 R208, R12.reuse, R240, R208 ;  /* 0x000000f00cd0723c */ /* 0x040fec00000810d0 */
[----:B------:R-:W-:Y:S05]  /*5c7d0*/  HMMA.1688.F32.TF32 R204, R12, R244, R204 ;  /* 0x000000f40ccc723c */ /* 0x000fea00000810cc */
[----:B------:R-:W-:Y:S04]  /*5c7e0*/  STL.64 [R1+0x9f0], R248 ;  /* 0x0009f0f801007387 */ /* 0x000fe80000100a00 */
[----:B------:R-:W-:Y:S04]  /*5c7f0*/  STL.64 [R1+0x9f8], R250 ;  /* 0x0009f8fa01007387 */ /* 0x000fe80000100a00 */
[----:B------:R-:W-:Y:S04]  /*5c800*/  STL.64 [R1+0x9d0], R212 ;  /* 0x0009d0d401007387 */ /* 0x000fe80000100a00 */
[----:B------:R-:W-:Y:S04]  /*5c810*/  STL.64 [R1+0x9d8], R214 ;  /* 0x0009d8d601007387 */ /* 0x000fe80000100a00 */
[----:B------:R-:W3:Y:S04]  /*5c820*/  LDL.LU R12, [R1+0x320] ;  /* 0x00032000010c7983 */ /* 0x000ee80000300800 */
[----:B------:R1:W-:Y:S04]  /*5c830*/  STL.64 [R1+0x9c0], R208 ;  /* 0x0009c0d001007387 */ /* 0x0003e80000100a00 */
[----:B------:R1:W-:Y:S04]  /*5c840*/  STL.64 [R1+0x9c8], R210 ;  /* 0x0009c8d201007387 */ /* 0x0003e80000100a00 */
[----:B------:R1:W-:Y:S04]  /*5c850*/  STL.64 [R1+0x990], R204 ;  /* 0x000990cc01007387 */ /* 0x0003e80000100a00 */
[----:B------:R1:W-:Y:S04]  /*5c860*/  STL.64 [R1+0x998], R206 ;  /* 0x000998ce01007387 */ /* 0x0003e80000100a00 */
        /* <DEDUP_REMOVED lines=20> */
[----:B------:R-:W-:-:S15]  /*5c9b0*/  HMMA.1688.F32.TF32 R44, R16, R220, R44 ;  /* 0x000000dc102c723c */ /* 0x000fde000008102c */
[----:B------:R-:W-:-:S02]  /*5c9c0*/  NOP ;  /* 0x0000000000007918 */ /* 0x000fc40000000000 */
[----:B------:R-:W-:Y:S04]  /*5c9d0*/  STL.64 [R1+0x970], R40 ;  /* 0x0009702801007387 */ /* 0x000fe80000100a00 */
[----:B------:R1:W-:Y:S04]  /*5c9e0*/  STL.64 [R1+0x978], R42 ;  /* 0x0009782a01007387 */ /* 0x0003e80000100a00 */
[----:B-1----:R-:W2:Y:S04]  /*5c9f0*/  LDL.LU.64 R42, [R1+0x5098] ;  /* 0x00509800012a7983 */ /* 0x002ea80000300a00 */
[----:B------:R-:W2:Y:S04]  /*5ca00*/  LDL.LU.64 R40, [R1+0x5090] ;  /* 0x0050900001287983 */ /* 0x000ea80000300a00 */
[----:B------:R1:W-:Y:S04]  /*5ca10*/  STL.64 [R1+0x940], R44 ;  /* 0x0009402c01007387 */ /* 0x0003e80000100a00 */
[----:B------:R4:W-:Y:S04]  /*5ca20*/  STL.64 [R1+0x948], R46 ;  /* 0x0009482e01007387 */ /* 0x0009e80000100a00 */
[----:B-1----:R-:W2:Y:S04]  /*5ca30*/  LDL.LU R44, [R1+0x670] ;  /* 0x00067000012c7983 */ /* 0x002ea80000300800 */
[----:B------:R-:W2:Y:S04]  /*5ca40*/  LDL.LU R45, [R1+0x674] ;  /* 0x00067400012d7983 */ /* 0x000ea80000300800 */
[----:B----4-:R-:W4:Y:S01]  /*5ca50*/  LDL.LU R46, [R1+0x678] ;  /* 0x00067800012e7983 */ /* 0x010f220000300800 */
[----:B------:R-:W-:Y:S03]  /*5ca60*/  HMMA.1688.F32.TF32 R36, R16, R224, R36 ;  /* 0x000000e01024723c */ /* 0x000fe60000081024 */
[----:B------:R-:W4:-:S15]  /*5ca70*/  LDL.LU R47, [R1+0x67c] ;  /* 0x00067c00012f7983 */ /* 0x000f1e0000300800 */
[----:B------:R-:W-:-:S05]  /*5ca80*/  NOP ;  /* 0x0000000000007918 */ /* 0x000fca0000000000 */
[----:B------:R-:W-:Y:S04]  /*5ca90*/  STL.64 [R1+0x920], R36 ;  /* 0x0009202401007387 */ /* 0x000fe80000100a00 */
[----:B------:R1:W-:Y:S04]  /*5caa0*/  STL.64 [R1+0x928], R38 ;  /* 0x0009282601007387 */ /* 0x0003e80000100a00 */
[----:B-1----:R-:W2:Y:S04]  /*5cab0*/  LDL.LU.64 R38, [R1+0x5088] ;  /* 0x0050880001267983 */ /* 0x002ea80000300a00 */
[----:B------:R-:W2:Y:S01]  /*5cac0*/  LDL.LU.64 R36, [R1+0x5080] ;  /* 0x0050800001247983 */ /* 0x000ea20000300a00 */
[----:B---3--:R-:W-:-:S15]  /*5cad0*/  HMMA.1688.F32.TF32 R12, R16, R228, R12 ;  /* 0x000000e4100c723c */ /* 0x008fde000008100c */
[----:B------:R-:W-:-:S08]  /*5cae0*/  NOP ;  /* 0x0000000000007918 */ /* 0x000fd00000000000 */
[----:B------:R-:W-:Y:S04]  /*5caf0*/  STL.64 [R1+0x900], R12 ;  /* 0x0009000c01007387 */ /* 0x000fe80000100a00 */
[----:B------:R1:W-:Y:S02]  /*5cb00*/  STL.64 [R1+0x908], R14 ;  /* 0x0009080e01007387 */ /* 0x0003e40000100a00 */
[C---:B-1----:R-:W-:Y:S06]  /*5cb10*/  HMMA.1688.F32.TF32 R12, R16.reuse, R232, R8 ;  /* 0x000000e8100c723c */ /* 0x042fec0000081008 */
[----:B------:R-:W-:-:S15]  /*5cb20*/  HMMA.1688.F32.TF32 R8, R16, R236, R4 ;  /* 0x000000ec1008723c */ /* 0x000fde0000081004 */
[----:B------:R-:W-:-:S02]  /*5cb30*/  NOP ;  /* 0x0000000000007918 */ /* 0x000fc40000000000 */
[----:B------:R-:W-:Y:S04]  /*5cb40*/  STL.64 [R1+0x8e0], R12 ;  /* 0x0008e00c01007387 */ /* 0x000fe80000100a00 */
[----:B------:R-:W-:Y:S04]  /*5cb50*/  STL.64 [R1+0x8e8], R14 ;  /* 0x0008e80e01007387 */ /* 0x000fe80000100a00 */
[----:B------:R-:W-:Y:S04]  /*5cb60*/  LDS R12, [R252+UR12+0x10400] ;  /* 0x0104000cfc0c7984 */ /* 0x000fe80008000800 */
[----:B------:R-:W-:Y:S04]  /*5cb70*/  LDS R14, [R252+UR12+0x12400] ;  /* 0x0124000cfc0e7984 */ /* 0x000fe80008000800 */
[----:B------:R-:W-:Y:S04]  /*5cb80*/  LDS R13, [R23+UR12+0x10400] ;  /* 0x0104000c170d7984 */ /* 0x000fe80008000800 */
[----:B------:R-:W-:Y:S01]  /*5cb90*/  LDS R15, [R23+UR12+0x12400] ;  /* 0x0124000c170f7984 */ /* 0x000fe20008000800 */
[C---:B--2---:R-:W-:Y:S03]  /*5cba0*/  HMMA.1688.F32.TF32 R4, R16.reuse, R240, R36 ;  /* 0x000000f01004723c */ /* 0x044fe60000081024 */
[----:B------:R-:W2:Y:S04]  /*5cbb0*/  LDL.LU R36, [R1+0x630] ;  /* 0x0006300001247983 */ /* 0x000ea80000300800 */
[----:B------:R-:W-:Y:S04]  /*5cbc0*/  STL.64 [R1+0x860], R8 ;  /* 0x0008600801007387 */ /* 0x000fe80000100a00 */
[----:B------:R-:W-:Y:S04]  /*5cbd0*/  STL.64 [R1+0x868], R10 ;  /* 0x0008680a01007387 */ /* 0x000fe80000100a00 */
[----:B------:R-:W-:Y:S04]  /*5cbe0*/  LDS R8, [R27+UR12+0x10380] ;  /* 0x0103800c1b087984 */ /* 0x000fe80008000800 */
[----:B------:R-:W-:Y:S04]  /*5cbf0*/  LDS R10, [R27+UR12+0x12380] ;  /* 0x0123800c1b0a7984 */ /* 0x000fe80008000800 */
[----:B------:R-:W-:Y:S04]  /*5cc00*/  LDS R9, [R22+UR12+0x10380] ;  /* 0x0103800c16097984 */ /* 0x000fe80008000800 */
[----:B------:R-:W-:Y:S04]  /*5cc10*/  STL.64 [R1+0x840], R4 ;  /* 0x0008400401007387 */ /* 0x000fe80000100a00 */
[----:B------:R1:W-:Y:S04]  /*5cc20*/  STL.64 [R1+0x848], R6 ;  /* 0x0008480601007387 */ /* 0x0003e80000100a00 */
[----:B------:R-:W2:Y:S04]  /*5cc30*/  LDL.LU R37, [R1+0x634] ;  /* 0x0006340001257983 */ /* 0x000ea80000300800 */
[----:B------:R-:W2:Y:S01]  /*5cc40*/  LDL.LU R38, [R1+0x638] ;  /* 0x0006380001267983 */ /* 0x000ea20000300800 */
[----:B-1----:R-:W-:Y:S03]  /*5cc50*/  HMMA.1688.F32.TF32 R4, R16, R244, R40 ;  /* 0x000000f41004723c */ /* 0x002fe60000081028 */
[----:B------:R-:W2:Y:S04]  /*5cc60*/  LDL.LU R39, [R1+0x63c] ;  /* 0x00063c0001277983 */ /* 0x000ea80000300800 */
[----:B------:R-:W3:Y:S04]  /*5cc70*/  LDL.LU R40, [R1+0x660] ;  /* 0x0006600001287983 */ /* 0x000ee80000300800 */
[----:B------:R-:W4:Y:S04]  /*5cc80*/  LDS R11, [R22+UR12+0x12380] ;  /* 0x0123800c160b7984 */ /* 0x000f280008000800 */
[----:B------:R-:W-:Y:S04]  /*5cc90*/  LDS R16, [R27+UR12+0x10400] ;  /* 0x0104000c1b107984 */ /* 0x000fe80008000800 */
[----:B------:R-:W-:Y:S04]  /*5cca0*/  LDS R18, [R27+UR12+0x12400] ;  /* 0x0124000c1b127984 */ /* 0x000fe80008000800 */
[----:B------:R-:W-:Y:S04]  /*5ccb0*/  LDS R17, [R22+UR12+0x10400] ;  /* 0x0104000c16117984 */ /* 0x000fe80008000800 */
[----:B------:R-:W-:Y:S04]  /*5ccc0*/  STL.64 [R1+0x7f0], R4 ;  /* 0x0007f00401007387 */ /* 0x000fe80000100a00 */
[----:B------:R-:W-:Y:S04]  /*5ccd0*/  STL.64 [R1+0x7f8], R6 ;  /* 0x0007f80601007387 */ /* 0x000fe80000100a00 */
[----:B------:R-:W3:Y:S04]  /*5cce0*/  LDL.LU R41, [R1+0x664] ;  /* 0x0006640001297983 */ /* 0x000ee80000300800 */
[----:B------:R-:W3:Y:S04]  /*5ccf0*/  LDL.LU R42, [R1+0x668] ;  /* 0x00066800012a7983 */ /* 0x000ee80000300800 */
[----:B------:R-:W3:Y:S04]  /*5cd00*/  LDL.LU R43, [R1+0x66c] ;  /* 0x00066c00012b7983 */ /* 0x000ee80000300800 */
[----:B------:R-:W1:Y:S01]  /*5cd10*/  LDS R19, [R22+UR12+0x12400] ;  /* 0x0124000c16137984 */ /* 0x000e620008000800 */
[C---:B----4-:R-:W-:Y:S03]  /*5cd20*/  HMMA.1688.F32.TF32 R44, R8.reuse, R216, R44 ;  /* 0x000000d8082c723c */ /* 0x050fe6000008102c */
[----:B------:R-:W-:Y:S04]  /*5cd30*/  LDS R4, [R252+UR12+0x10480] ;  /* 0x0104800cfc047984 */ /* 0x000fe80008000800 */
[----:B------:R-:W-:Y:S01]  /*5cd40*/  LDS R6, [R252+UR12+0x12480] ;  /* 0x0124800cfc067984 */ /* 0x000fe20008000800 */
[C---:B------:R-:W-:Y:S03]  /*5cd50*/  HMMA.1688.F32.TF32 R208, R8.reuse, R236, R208 ;  /* 0x000000ec08d0723c */ /* 0x040fe600000810d0 */
[----:B------:R-:W-:Y:S04]  /*5cd60*/  LDS R5, [R23+UR12+0x10480] ;  /* 0x0104800c17057984 */ /* 0x000fe80008000800 */
[----:B------:R-:W4:Y:S08]  /*5cd70*/  LDS R7, [R23+UR12+0x12480] ;  /* 0x0124800c17077984 */ /* 0x000f300008000800 */
[----:B------:R-:W-:Y:S04]  /*5cd80*/  STL.64 [R1+0x8d0], R44 ;  /* 0x0008d02c01007387 */ /* 0x000fe80000100a00 */
[----:B------:R1:W-:Y:S04]  /*5cd90*/  STL.64 [R1+0x8d8], R46 ;  /* 0x0008d82e01007387 */ /* 0x0003e80000100a00 */
[----:B-1----:R-:W4:Y:S04]  /*5cda0*/  LDL.LU.64 R46, [R1+0x5078] ;  /* 0x00507800012e7983 */ /* 0x002f280000300a00 */
[----:B------:R-:W4:Y:S01]  /*5cdb0*/  LDL.LU.64 R44, [R1+0x5070] ;  /* 0x00507000012c7983 */ /* 0x000f220000300a00 */
[----:B---3--:R-:W-:-:S15]  /*5cdc0*/  HMMA.1688.F32.TF32 R40, R8, R220, R40 ;  /* 0x000000dc0828723c */ /* 0x008fde0000081028 */
[----:B------:R-:W-:-:S08]  /*5cdd0*/  NOP ;  /* 0x0000000000007918 */ /* 0x000fd00000000000 */
[----:B------:R-:W-:Y:S04]  /*5cde0*/  STL.64 [R1+0x8c0], R40 ;  /* 0x0008c02801007387 */ /* 0x000fe80000100a00 */
[----:B------:R2:W-:Y:S02]  /*5cdf0*/  STL.64 [R1+0x8c8], R42 ;  /* 0x0008c82a01007387 */ /* 0x0005e40000100a00 */
[C---:B--2---:R-:W-:Y:S06]  /*5ce00*/  HMMA.1688.F32.TF32 R40, R8.reuse, R224, R36 ;  /* 0x000000e00828723c */ /* 0x044fec0000081024 */
[----:B------:R-:W-:-:S15]  /*5ce10*/  HMMA.1688.F32.TF32 R36, R8, R228, R248 ;  /* 0x000000e40824723c */ /* 0x000fde00000810f8 */
[----:B------:R-:W-:-:S02]  /*5ce20*/  NOP ;  /* 0x0000000000007918 */ /* 0x000fc40000000000 */
[----:B------:R-:W-:Y:S04]  /*5ce30*/  STL.64 [R1+0x8b0], R40 ;  /* 0x0008b02801007387 */ /* 0x000fe80000100a00 */
[----:B------:R1:W-:Y:S02]  /*5ce40*/  STL.64 [R1+0x8b8], R42 ;  /* 0x0008b82a01007387 */ /* 0x0003e40000100a00 */
[C---:B-1----:R-:W-:Y:S02]  /*5ce50*/  HMMA.1688.F32.TF32 R40, R8.reuse, R232, R212 ;  /* 0x000000e80828723c */ /* 0x042fe400000810d4 */
[----:B------:R-:W-:Y:S04]  /*5ce60*/  STL.64 [R1+0x8a0], R36 ;  /* 0x0008a02401007387 */ /* 0x000fe80000100a00 */
[----:B------:R1:W-:Y:S02]  /*5ce70*/  STL.64 [R1+0x8a8], R38 ;  /* 0x0008a82601007387 */ /* 0x0003e40000100a00 */
[----:B-1----:R-:W-:-:S15]  /*5ce80*/  HMMA.1688.F32.TF32 R36, R8, R240, R204 ;  /* 0x000000f00824723c */ /* 0x002fde00000810cc */
[----:B------:R-:W-:Y:S04]  /*5ce90*/  STL.64 [R1+0x890], R40 ;  /* 0x0008902801007387 */ /* 0x000fe80000100a00 */
[----:B------:R4:W-:Y:S02]  /*5cea0*/  STL.64 [R1+0x898], R42 ;  /* 0x0008982a01007387 */ /* 0x0009e40000100a00 */
[----:B----4-:R-:W-:Y:S06]  /*5ceb0*/  HMMA.1688.F32.TF32 R40, R8, R244, R44 ;  /* 0x000000f40828723c */ /* 0x010fec000008102c */
[C---:B------:R-:W-:Y:S01]  /*5cec0*/  HMMA.1688.F32.TF32 R8, R12.reuse, R216, R48 ;  /* 0x000000d80c08723c */ /* 0x040fe20000081030 */
        /* <DEDUP_REMOVED lines=23> */
[----:B------:R-:W-:Y:S01]  /*5d040*/  STL.64 [R1+0x758], R42 ;  /* 0x0007582a01007387 */ /* 0x000fe20000100a00 */
[----:B-1----:R-:W-:Y:S03]  /*5d050*/  HMMA.1688.F32.TF32 R36, R12, R244, R76 ;  /* 0x000000f40c24723c */ /* 0x002fe6000008104c */
        /* <DEDUP_REMOVED lines=21> */
[----:B-1----:R-:W-:Y:S11]  /*5d1b0*/  HMMA.1688.F32.TF32 R8, R16, R244, R108 ;  /* 0x000000f41008723c */ /* 0x002ff6000008106c */
[----:B------:R1:W-:Y:S01]  /*5d1c0*/  STL.64 [R1+0x690], R36 ;  /* 0x0006902401007387 */ /* 0x0003e20000100a00 */
[----:B------:R-:W-:-:S03]  /*5d1d0*/  IMAD.MOV.U32 R208, RZ, RZ, R132 ;  /* 0x000000ffffd07224 */ /* 0x000fc600078e0084 */
[----:B------:R2:W-:Y:S04]  /*5d1e0*/  STL.64 [R1+0x698], R38 ;  /* 0x0006982601007387 */ /* 0x0005e80000100a00 */
[----:B------:R-:W-:Y:S01]  /*5d1f0*/  STL.64 [R1+0x680], R12 ;  /* 0x0006800c01007387 */ /* 0x000fe20000100a00 */
[----:B------:R-:W-:-:S03]  /*5d200*/  IMAD.MOV.U32 R209, RZ, RZ, R133 ;  /* 0x000000ffffd17224 */ /* 0x000fc600078e0085 */
[----:B------:R-:W-:Y:S01]  /*5d210*/  STL.64 [R1+0x688], R14 ;  /* 0x0006880e01007387 */ /* 0x000fe20000100a00 */
[----:B------:R-:W-:-:S03]  /*5d220*/  MOV R210, R134 ;  /* 0x0000008600d27202 */ /* 0x000fc60000000f00 */
[----:B------:R-:W3:Y:S01]  /*5d230*/  LDL.LU R132, [R1+0x506c] ;  /* 0x00506c0001847983 */ /* 0x000ee20000300800 */
[----:B------:R-:W-:-:S03]  /*5d240*/  IMAD.MOV.U32 R211, RZ, RZ, R128 ;  /* 0x000000ffffd37224 */ /* 0x000fc600078e0080 */
[----:B------:R-:W-:Y:S01]  /*5d250*/  STL.64 [R1+0x670], R8 ;  /* 0x0006700801007387 */ /* 0x000fe20000100a00 */
[----:B------:R-:W-:-:S03]  /*5d260*/  IMAD.MOV.U32 R212, RZ, RZ, R129 ;  /* 0x000000ffffd47224 */ /* 0x000fc600078e0081 */
[----:B------:R4:W-:Y:S01]  /*5d270*/  STL.64 [R1+0x678], R10 ;  /* 0x0006780a01007387 */ /* 0x0009e20000100a00 */
[----:B------:R-:W-:-:S03]  /*5d280*/  MOV R213, R124 ;  /* 0x0000007c00d57202 */ /* 0x000fc60000000f00 */
        /* <DEDUP_REMOVED lines=20> */
[----:B------:R-:W4:Y:S04]  /*5d3d0*/  LDL.LU R116, [R1+0x5040] ;  /* 0x0050400001747983 */ /* 0x000f280000300800 */
[----:B------:R-:W4:Y:S04]  /*5d3e0*/  LDL.LU R117, [R1+0x503c] ;  /* 0x00503c0001757983 */ /* 0x000f280000300800 */
[----:B------:R-:W4:Y:S04]  /*5d3f0*/  LDL.LU R118, [R1+0x5038] ;  /* 0x0050380001767983 */ /* 0x000f280000300800 */
[----:B------:R-:W4:Y:S04]  /*5d400*/  LDL.LU R119, [R1+0x5034] ;  /* 0x0050340001777983 */ /* 0x000f280000300800 */
[----:B------:R-:W3:Y:S01]  /*5d410*/  LDL.LU R112, [R1+0x5030] ;  /* 0x0050300001707983 */ /* 0x000ee20000300800 */
[----:B-1----:R-:W-:-:S03]  /*5d420*/  IMAD.MOV.U32 R36, RZ, RZ, R113 ;  /* 0x000000ffff247224 */ /* 0x002fc600078e0071 */
[----:B------:R-:W3:Y:S01]  /*5d430*/  LDL.LU R44, [R1+0x5d0] ;  /* 0x0005d000012c7983 */ /* 0x000ee20000300800 */
[----:B------:R-:W-:-:S03]  /*5d440*/  MOV R37, R114 ;  /* 0x0000007200257202 */ /* 0x000fc60000000f00 */
[----:B------:R-:W3:Y:S01]  /*5d450*/  LDL.LU R45, [R1+0x5d4] ;  /* 0x0005d400012d7983 */ /* 0x000ee20000300800 */
[----:B--2---:R-:W-:-:S03]  /*5d460*/  IMAD.MOV.U32 R38, RZ, RZ, R115 ;  /* 0x000000ffff267224 */ /* 0x004fc600078e0073 */
[----:B------:R-:W2:Y:S04]  /*5d470*/  LDL.LU R46, [R1+0x5d8] ;  /* 0x0005d800012e7983 */ /* 0x000ea80000300800 */
[----:B------:R-:W2:Y:S04]  /*5d480*/  LDL.LU R47, [R1+0x5dc] ;  /* 0x0005dc00012f7983 */ /* 0x000ea80000300800 */
[----:B------:R-:W3:Y:S04]  /*5d490*/  LDL.LU R113, [R1+0x502c] ;  /* 0x00502c0001717983 */ /* 0x000ee80000300800 */
[----:B------:R-:W3:Y:S04]  /*5d4a0*/  LDL.LU R114, [R1+0x5028] ;  /* 0x0050280001727983 */ /* 0x000ee80000300800 */
[----:B------:R-:W3:Y:S01]  /*5d4b0*/  LDL.LU R115, [R1+0x5024] ;  /* 0x0050240001737983 */ /* 0x000ee20000300800 */
[----:B------:R-:W-:Y:S01]  /*5d4c0*/  IMAD.MOV.U32 R39, RZ, RZ, R123 ;  /* 0x000000ffff277224 */ /* 0x000fe200078e007b */
[----:B------:R-:W-:-:S02]  /*5d4d0*/  MOV R204, R127 ;  /* 0x0000007f00cc7202 */ /* 0x000fc40000000f00 */
[----:B------:R-:W2:Y:S01]  /*5d4e0*/  LDL.LU R123, [R1+0x5020] ;  /* 0x00502000017b7983 */ /* 0x000ea20000300800 */
[----:B------:R-:W-:Y:S02]  /*5d4f0*/  IMAD.MOV.U32 R205, RZ, RZ, R130 ;  /* 0x000000ffffcd7224 */ /* 0x000fe400078e0082 */
[----:B------:R-:W-:Y:S01]  /*5d500*/  IMAD.MOV.U32 R206, RZ, RZ, R131 ;  /* 0x000000ffffce7224 */ /* 0x000fe200078e0083 */
[----:B------:R-:W2:Y:S04]  /*5d510*/  LDL.LU R127, [R1+0x501c] ;  /* 0x00501c00017f7983 */ /* 0x000ea80000300800 */
[----:B------:R-:W2:Y:S04]  /*5d520*/  LDL.LU R130, [R1+0x5018] ;  /* 0x0050180001827983 */ /* 0x000ea80000300800 */
[----:B------:R-:W2:Y:S01]  /*5d530*/  LDL.LU R131, [R1+0x5014] ;  /* 0x0050140001837983 */ /* 0x000ea20000300800 */
[----:B------:R-:W-:-:S03]  /*5d540*/  MOV R207, R135 ;  /* 0x0000008700cf7202 */ /* 0x000fc60000000f00 */
[----:B------:R-:W2:Y:S01]  /*5d550*/  LDL.LU R135, [R1+0x5010] ;  /* 0x0050100001877983 */ /* 0x000ea20000300800 */
[----:B------:R-:W-:Y:S01]  /*5d560*/  IMAD.MOV.U32 R52, RZ, RZ, R180 ;  /* 0x000000ffff347224 */ /* 0x000fe200078e00b4 */
[----:B------:R-:W-:Y:S01]  /*5d570*/  MOV R54, R182 ;  /* 0x000000b600367202 */ /* 0x000fe20000000f00 */
[----:B------:R-:W-:Y:S02]  /*5d580*/  IMAD.MOV.U32 R53, RZ, RZ, R181 ;  /* 0x000000ffff357224 */ /* 0x000fe400078e00b5 */
[----:B------:R-:W-:Y:S01]  /*5d590*/  IMAD.MOV.U32 R55, RZ, RZ, R176 ;  /* 0x000000ffff377224 */ /* 0x000fe200078e00b0 */
[C---:B----4-:R-:W-:Y:S06]  /*5d5a0*/  HMMA.1688.F32.TF32 R16, R4.reuse, R220, R116 ;  /* 0x000000dc0410723c */ /* 0x050fec0000081074 */
[C---:B---3--:R-:W-:Y:S06]  /*5d5b0*/  HMMA.1688.F32.TF32 R8, R4.reuse, R216, R112 ;  /* 0x000000d80408723c */ /* 0x048fec0000081070 */
[----:B--2---:R-:W-:Y:S01]  /*5d5c0*/  HMMA.1688.F32.TF32 R12, R4, R224, R120 ;  /* 0x000000e0040c723c */ /* 0x004fe20000081078 */
[----:B------:R-:W-:Y:S04]  /*5d5d0*/  LDS R120, [R252+UR12+0x10700] ;  /* 0x0107000cfc787984 */ /* 0x000fe80008000800 */
[----:B------:R-:W-:-:S12]  /*5d5e0*/  LDS R122, [R252+UR12+0x12700] ;  /* 0x0127000cfc7a7984 */ /* 0x000fd80008000800 */
[----:B------:R-:W-:Y:S04]  /*5d5f0*/  STL.64 [R1+0x660], R8 ;  /* 0x0006600801007387 */ /* 0x000fe80000100a00 */
[----:B------:R1:W-:Y:S04]  /*5d600*/  STL.64 [R1+0x668], R10 ;  /* 0x0006680a01007387 */ /* 0x0003e80000100a00 */
[----:B------:R-:W-:Y:S04]  /*5d610*/  STL.64 [R1+0x630], R16 ;  /* 0x0006301001007387 */ /* 0x000fe80000100a00 */
[----:B------:R2:W-:Y:S01]  /*5d620*/  STL.64 [R1+0x638], R18 ;  /* 0x0006381201007387 */ /* 0x0005e20000100a00 */
[C---:B-1----:R-:W-:Y:S06]  /*5d630*/  HMMA.1688.F32.TF32 R8, R4.reuse, R228, R124 ;  /* 0x000000e40408723c */ /* 0x042fec000008107c */
[----:B--2---:R-:W-:Y:S01]  /*5d640*/  HMMA.1688.F32.TF32 R16, R4, R232, R128 ;  /* 0x000000e80410723c */ /* 0x004fe20000081080 */
[----:B------:R-:W-:Y:S04]  /*5d650*/  STL.64 [R1+0x610], R12 ;  /* 0x0006100c01007387 */ /* 0x000fe80000100a00 */
[----:B------:R1:W-:-:S12]  /*5d660*/  STL.64 [R1+0x618], R14 ;  /* 0x0006180e01007387 */ /* 0x0003d80000100a00 */
        /* <DEDUP_REMOVED lines=11> */
[----:B------:R-:W-:Y:S01]  /*5d720*/  STL.64 [R1+0x550], R12 ;  /* 0x0005500c01007387 */ /* 0x000fe20000100a00 */
[C---:B---3--:R-:W-:Y:S03]  /*5d730*/  HMMA.1688.F32.TF32 R48, R16.reuse, R216, R44 ;  /* 0x000000d81030723c */ /* 0x048fe6000008102c */
[----:B------:R-:W-:Y:S04]  /*5d740*/  LDS R12, [R252+UR12+0x10500] ;  /* 0x0105000cfc0c7984 */ /* 0x000fe80008000800 */
[----:B------:R-:W-:Y:S01]  /*5d750*/  LDS R13, [R23+UR12+0x10500] ;  /* 0x0105000c170d7984 */ /* 0x000fe20008000800 */
[C---:B------:R-:W-:Y:S06]  /*5d760*/  HMMA.1688.F32.TF32 R44, R16.reuse, R220, R40 ;  /* 0x000000dc102c723c */ /* 0x040fec0000081028 */
[C---:B------:R-:W-:Y:S06]  /*5d770*/  HMMA.1688.F32.TF32 R40, R16.reuse, R224, R36 ;  /* 0x000000e01028723c */ /* 0x040fec0000081024 */
[C---:B------:R-:W-:Y:S01]  /*5d780*/  HMMA.1688.F32.TF32 R36, R16.reuse, R228, R248 ;  /* 0x000000e41024723c */ /* 0x040fe200000810f8 */
[----:B------:R-:W-:Y:S04]  /*5d790*/  STL.64 [R1+0x558], R14 ;  /* 0x0005580e01007387 */ /* 0x000fe80000100a00 */
[----:B------:R-:W-:Y:S04]  /*5d7a0*/  LDS R14, [R252+UR12+0x12500] ;  /* 0x0125000cfc0e7984 */ /* 0x000fe80008000800 */
[----:B------:R-:W1:Y:S04]  /*5d7b0*/  LDS R15, [R23+UR12+0x12500] ;  /* 0x0125000c170f7984 */ /* 0x000e680008000800 */
        /* <DEDUP_REMOVED lines=14> */
[----:B------:R-:W-:Y:S01]  /*5d8a0*/  IMAD.MOV.U32 R248, RZ, RZ, R188 ;  /* 0x000000fffff87224 */ /* 0x000fe200078e00bc */
[----:B------:R-:W-:Y:S01]  /*5d8b0*/  MOV R249, R189 ;  /* 0x000000bd00f97202 */ /* 0x000fe20000000f00 */
[----:B------:R-:W-:Y:S01]  /*5d8c0*/  IMAD.MOV.U32 R250, RZ, RZ, R190 ;  /* 0x000000fffffa7224 */ /* 0x000fe200078e00be */
[----:B------:R-:W-:Y:S01]  /*5d8d0*/  LDS R4, [R27+UR12+0x10500] ;  /* 0x0105000c1b047984 */ /* 0x000fe20008000800 */
[----:B------:R-:W-:-:S03]  /*5d8e0*/  IMAD.MOV.U32 R251, RZ, RZ, R191 ;  /* 0x000000fffffb7224 */ /* 0x000fc600078e00bf */
[----:B------:R-:W-:Y:S01]  /*5d8f0*/  LDS R6, [R27+UR12+0x12500] ;  /* 0x0125000c1b067984 */ /* 0x000fe20008000800 */
[C---:B--2---:R-:W-:Y:S03]  /*5d900*/  HMMA.1688.F32.TF32 R36, R16.reuse, R240, R204 ;  /* 0x000000f01024723c */ /* 0x044fe600000810cc */
[----:B------:R-:W-:Y:S03]  /*5d910*/  LDS R5, [R22+UR12+0x10500] ;  /* 0x0105000c16057984 */ /* 0x000fe60008000800 */
[----:B------:R-:W-:Y:S01]  /*5d920*/  HMMA.1688.F32.TF32 R16, R16, R244, R144 ;  /* 0x000000f41010723c */ /* 0x000fe20000081090 */
        /* <DEDUP_REMOVED lines=11> */
[----:B------:R-:W-:Y:S01]  /*5d9e0*/  LDS R8, [R252+UR12+0x10580] ;  /* 0x0105800cfc087984 */ /* 0x000fe20008000800 */
[----:B-1----:R-:W-:Y:S01]  /*5d9f0*/  HMMA.1688.F32.TF32 R16, R12, R224, R156 ;  /* 0x000000e00c10723c */ /* 0x002fe2000008109c */
[----:B------:R-:W-:-:S02]  /*5da00*/  IMAD.MOV.U32 R208, RZ, RZ, R192 ;  /* 0x000000ffffd07224 */ /* 0x000fc400078e00c0 */
[----:B------:R-:W-:Y:S04]  /*5da10*/  LDS R10, [R252+UR12+0x12580] ;  /* 0x0125800cfc0a7984 */ /* 0x000fe80008000800 */
[----:B------:R1:W-:Y:S04]  /*5da20*/  STL.64 [R1+0x540], R40 ;  /* 0x0005402801007387 */ /* 0x0003e80000100a00 */
[----:B------:R2:W-:Y:S04]  /*5da30*/  STL.64 [R1+0x548], R42 ;  /* 0x0005482a01007387 */ /* 0x0005e80000100a00 */
[----:B------:R3:W-:Y:S01]  /*5da40*/  STL.64 [R1+0x520], R36 ;  /* 0x0005202401007387 */ /* 0x0007e20000100a00 */
[----:B------:R-:W-:-:S03]  /*5da50*/  IMAD.MOV.U32 R209, RZ, RZ, R193 ;  /* 0x000000ffffd17224 */ /* 0x000fc600078e00c1 */
[----:B------:R4:W-:Y:S01]  /*5da60*/  STL.64 [R1+0x528], R38 ;  /* 0x0005282601007387 */ /* 0x0009e20000100a00 */
[----:B------:R-:W-:-:S03]  /*5da70*/  MOV R210, R194 ;  /* 0x000000c200d27202 */ /* 0x000fc60000000f00 */
[----:B------:R-:W4:Y:S01]  /*5da80*/  LDL.LU R192, [R1+0x500c] ;  /* 0x00500c0001c07983 */ /* 0x000f220000300800 */
[----:B------:R-:W-:-:S03]  /*5da90*/  IMAD.MOV.U32 R211, RZ, RZ, R195 ;  /* 0x000000ffffd37224 */ /* 0x000fc600078e00c3 */
[----:B------:R-:W-:Y:S04]  /*5daa0*/  STL.64 [R1+0x500], R16 ;  /* 0x0005001001007387 */ /* 0x000fe80000100a00 */
[----:B------:R-:W-:Y:S04]  /*5dab0*/  STL.64 [R1+0x508], R18 ;  /* 0x0005081201007387 */ /* 0x000fe80000100a00 */
[----:B------:R-:W4:Y:S04]  /*5dac0*/  LDL.LU R193, [R1+0x5008] ;  /* 0x0050080001c17983 */ /* 0x000f280000300800 */
[----:B------:R-:W4:Y:S04]  /*5dad0*/  LDL.LU R194, [R1+0x5004] ;  /* 0x0050040001c27983 */ /* 0x000f280000300800 */
        /* <DEDUP_REMOVED lines=41> */
[----:B-1----:R-:W-:-:S03]  /*5dd70*/  IMAD.MOV.U32 R40, RZ, RZ, R161 ;  /* 0x000000ffff287224 */ /* 0x002fc600078e00a1 */
[----:B------:R-:W4:Y:S01]  /*5dd80*/  LDL.LU R165, [R1+0x4fac] ;  /* 0x004fac0001a57983 */ /* 0x000f220000300800 */
[----:B------:R-:W-:-:S03]  /*5dd90*/  MOV R41, R162 ;  /* 0x000000a200297202 */ /* 0x000fc60000000f00 */
[----:B------:R-:W4:Y:S01]  /*5dda0*/  LDL.LU R166, [R1+0x4fa8] ;  /* 0x004fa80001a67983 */ /* 0x000f220000300800 */
[----:B--2---:R-:W-:-:S03]  /*5ddb0*/  IMAD.MOV.U32 R42, RZ, RZ, R163 ;  /* 0x000000ffff2a7224 */ /* 0x004fc600078e00a3 */
[----:B------:R-:W2:Y:S04]  /*5ddc0*/  LDL.LU R167, [R1+0x4fa4] ;  /* 0x004fa40001a77983 */ /* 0x000ea80000300800 */
[----:B------:R-:W2:Y:S04]  /*5ddd0*/  LDL.LU R160, [R1+0x4fa0] ;  /* 0x004fa00001a07983 */ /* 0x000ea80000300800 */
[----:B------:R-:W2:Y:S04]  /*5dde0*/  LDL.LU R161, [R1+0x4f9c] ;  /* 0x004f9c0001a17983 */ /* 0x000ea80000300800 */
[----:B------:R-:W2:Y:S04]  /*5ddf0*/  LDL.LU R162, [R1+0x4f98] ;  /* 0x004f980001a27983 */ /* 0x000ea80000300800 */
[----:B------:R-:W2:Y:S01]  /*5de00*/  LDL.LU R163, [R1+0x4f94] ;  /* 0x004f940001a37983 */ /* 0x000ea20000300800 */
[----:B------:R-:W-:Y:S01]  /*5de10*/  IMAD.MOV.U32 R43, RZ, RZ, R171 ;  /* 0x000000ffff2b7224 */ /* 0x000fe200078e00ab */
[----:B---3--:R-:W-:-:S02]  /*5de20*/  MOV R36, R175 ;  /* 0x000000af00247202 */ /* 0x008fc40000000f00 */
[----:B------:R-:W3:Y:S01]  /*5de30*/  LDL.LU R171, [R1+0x4f90] ;  /* 0x004f900001ab7983 */ /* 0x000ee20000300800 */
[----:B------:R-:W-:Y:S02]  /*5de40*/  IMAD.MOV.U32 R37, RZ, RZ, R178 ;  /* 0x000000ffff257224 */ /* 0x000fe400078e00b2 */
[----:B----4-:R-:W-:Y:S01]  /*5de50*/  IMAD.MOV.U32 R38, RZ, RZ, R179 ;  /* 0x000000ffff267224 */ /* 0x010fe200078e00b3 */
[----:B------:R-:W4:Y:S04]  /*5de60*/  LDL.LU R175, [R1+0x4f8c] ;  /* 0x004f8c0001af7983 */ /* 0x000f280000300800 */
[----:B------:R-:W4:Y:S04]  /*5de70*/  LDL.LU R178, [R1+0x4f88] ;  /* 0x004f880001b27983 */ /* 0x000f280000300800 */
[----:B------:R-:W4:Y:S01]  /*5de80*/  LDL.LU R179, [R1+0x4f84] ;  /* 0x004f840001b37983 */ /* 0x000f220000300800 */
[----:B------:R-:W-:-:S03]  /*5de90*/  MOV R39, R183 ;  /* 0x000000b700277202 */ /* 0x000fc60000000f00 */
[----:B------:R-:W4:Y:S04]  /*5dea0*/  LDL.LU R183, [R1+0x4f80] ;  /* 0x004f800001b77983 */ /* 0x000f280000300800 */
[----:B------:R-:W-:Y:S04]  /*5deb0*/  LDS R9, [R23+UR12+0x10580] ;  /* 0x0105800c17097984 */ /* 0x000fe80008000800 */
[----:B------:R-:W1:Y:S02]  /*5dec0*/  LDS R11, [R23+UR12+0x12580] ;  /* 0x0125800c170b7984 */ /* 0x000e640008000800 */
[C---:B-1----:R-:W-:Y:S06]  /*5ded0*/  HMMA.1688.F32.TF32 R248, R8.reuse, R224, R248 ;  /* 0x000000e008f8723c */ /* 0x042fec00000810f8 */
[C---:B------:R-:W-:Y:S06]  /*5dee0*/  HMMA.1688.F32.TF32 R212, R8.reuse, R228, R212 ;  /* 0x000000e408d4723c */ /* 0x040fec00000810d4 */
[C---:B------:R-:W-:Y:S06]  /*5def0*/  HMMA.1688.F32.TF32 R208, R8.reuse, R232, R208 ;  /* 0x000000e808d0723c */ /* 0x040fec00000810d0 */
[----:B------:R-:W-:Y:S06]  /*5df00*/  HMMA.1688.F32.TF32 R204, R8, R236, R204 ;  /* 0x000000ec08cc723c */ /* 0x000fec00000810cc */
[C---:B--2---:R-:W-:Y:S06]  /*5df10*/  HMMA.1688.F32.TF32 R16, R12.reuse, R228, R160 ;  /* 0x000000e40c10723c */ /* 0x044fec00000810a0 */
[C---:B------:R-:W-:Y:S06]  /*5df20*/  HMMA.1688.F32.TF32 R64, R12.reuse, R232, R164 ;  /* 0x000000e80c40723c */ /* 0x040fec00000810a4 */
[C---:B---3--:R-:W-:Y:S11]  /*5df30*/  HMMA.1688.F32.TF32 R60, R12.reuse, R236, R168 ;  /* 0x000000ec0c3c723c */ /* 0x048ff600000810a8 */
[----:B------:R-:W-:Y:S04]  /*5df40*/  STL.64 [R1+0x4f0], R16 ;  /* 0x0004f01001007387 */ /* 0x000fe80000100a00 */
[----:B------:R4:W-:Y:S02]  /*5df50*/  STL.64 [R1+0x4f8], R18 ;  /* 0x0004f81201007387 */ /* 0x0009e40000100a00 */
[C---:B----4-:R-:W-:Y:S06]  /*5df60*/  HMMA.1688.F32.TF32 R16, R12.reuse, R240, R172 ;  /* 0x000000f00c10723c */ /* 0x050fec00000810ac */
        /* <DEDUP_REMOVED lines=13> */
[C---:B-1----:R-:W-:Y:S07]  /*5e040*/  HMMA.1688.F32.TF32 R12, R4.reuse, R224, R188 ;  /* 0x000000e0040c723c */ /* 0x042fee00000810bc */
        /* <DEDUP_REMOVED lines=11> */
[----:B------:R-:W-:Y:S01]  /*5e100*/  STL.64 [R1+0x280], R60 ;  /* 0x0002803c01007387 */ /* 0x000fe20000100a00 */
[----:B------:R-:W-:Y:S03]  /*5e110*/  HMMA.1688.F32.TF32 R56, R4, R240, R56 ;  /* 0x000000f00438723c */ /* 0x000fe60000081038 */
[----:B------:R-:W-:Y:S04]  /*5e120*/  STL.64 [R1+0x288], R62 ;  /* 0x0002883e01007387 */ /* 0x000fe80000100a00 */
[----:B------:R-:W-:Y:S04]  /*5e130*/  STL.64 [R1+0x70], R16 ;  /* 0x0000701001007387 */ /* 0x000fe80000100a00 */
[----:B------:R1:W-:Y:S01]  /*5e140*/  STL.64 [R1+0x78], R18 ;  /* 0x0000781201007387 */ /* 0x0003e20000100a00 */
[----:B------:R-:W-:-:S02]  /*5e150*/  LOP3.LUT R198, R252, 0x40, RZ, 0x3c, !PT ;  /* 0x00000040fcc67812 */ /* 0x000fc400078e3cff */
[C---:B------:R-:W-:Y:S01]  /*5e160*/  LOP3.LUT R199, R252.reuse, 0x60, RZ, 0x3c, !PT ;  /* 0x00000060fcc77812 */ /* 0x040fe200078e3cff */
[----:B------:R-:W-:Y:S04]  /*5e170*/  LDS R200, [R252+UR12+0x14080] ;  /* 0x0140800cfcc87984 */ /* 0x000fe80008000800 */
[----:B------:R-:W-:Y:S01]  /*5e180*/  STL.64 [R1+0x60], R12 ;  /* 0x0000600c01007387 */ /* 0x000fe20000100a00 */
[----:B-1----:R-:W-:Y:S03]  /*5e190*/  HMMA.1688.F32.TF32 R16, R4, R244, R52 ;  /* 0x000000f40410723c */ /* 0x002fe60000081034 */
[----:B------:R1:W-:Y:S01]  /*5e1a0*/  STL.64 [R1+0x68], R14 ;  /* 0x0000680e01007387 */ /* 0x0003e20000100a00 */
[----:B------:R-:W-:-:S03]  /*5e1b0*/  LOP3.LUT R203, R252, 0x20, RZ, 0x3c, !PT ;  /* 0x00000020fccb7812 */ /* 0x000fc600078e3cff */
[----:B------:R-:W-:Y:S01]  /*5e1c0*/  LDS R26, [R198+UR12+0x12600] ;  /* 0x0126000cc61a7984 */ /* 0x000fe20008000800 */
[C---:B------:R-:W-:Y:S03]  /*5e1d0*/  HMMA.1688.F32.TF32 R4, R8.reuse, R220, R44 ;  /* 0x000000dc0804723c */ /* 0x040fe6000008102c */
[----:B------:R-:W-:Y:S03]  /*5e1e0*/  LDS R27, [R199+UR12+0x12600] ;  /* 0x0126000cc71b7984 */ /* 0x000fe60008000800 */
[C---:B-1----:R-:W-:Y:S01]  /*5e1f0*/  HMMA.1688.F32.TF32 R12, R8.reuse, R216, R48 ;  /* 0x000000d8080c723c */ /* 0x042fe20000081030 */
[----:B------:R-:W-:Y:S04]  /*5e200*/  STL.64 [R1+0x50], R56 ;  /* 0x0000503801007387 */ /* 0x000fe80000100a00 */
[----:B------:R-:W-:Y:S04]  /*5e210*/  STL.64 [R1+0x58], R58 ;  /* 0x0000583a01007387 */ /* 0x000fe80000100a00 */
[----:B------:R-:W-:Y:S04]  /*5e220*/  LDS R56, [R252+UR12+0x10680] ;  /* 0x0106800cfc387984 */ /* 0x000fe80008000800 */
[----:B------:R-:W-:Y:S04]  /*5e230*/  STL.64 [R1+0x40], R16 ;  /* 0x0000401001007387 */ /* 0x000fe80000100a00 */
[----:B------:R-:W-:Y:S04]  /*5e240*/  STL.64 [R1+0x48], R18 ;  /* 0x0000481201007387 */ /* 0x000fe80000100a00 */
[----:B------:R-:W-:Y:S04]  /*5e250*/  LDS R16, [R198+UR12+0x10580] ;  /* 0x0105800cc6107984 */ /* 0x000fe80008000800 */
[----:B------:R-:W-:Y:S04]  /*5e260*/  STL.64 [R1+0x30], R12 ;  /* 0x0000300c01007387 */ /* 0x000fe80000100a00 */
[----:B------:R-:W-:Y:S04]  /*5e270*/  STL.64 [R1+0x38], R14 ;  /* 0x0000380e01007387 */ /* 0x000fe80000100a00 */
[----:B------:R-:W-:Y:S04]  /*5e280*/  STL.64 [R1+0x4dc0], R250 ;  /* 0x004dc0fa01007387 */ /* 0x000fe80000100a00 */
        /* <DEDUP_REMOVED lines=57> */
[----:B------:R-:W3:Y:S04]  /*5e620*/  LDS R19, [R199+UR12+0x12580] ;  /* 0x0125800cc7137984 */ /* 0x000ee80008000800 */
[----:B------:R-:W-:Y:S04]  /*5e630*/  STL.64 [R1+0x4e10], R10 ;  /* 0x004e100a01007387 */ /* 0x000fe80000100a00 */
[----:B------:R3:W-:Y:S04]  /*5e640*/  STL.64 [R1+0x4e08], R8 ;  /* 0x004e080801007387 */ /* 0x0007e80000100a00 */
[----:B------:R-:W-:Y:S04]  /*5e650*/  LDS R12, [R252+UR12+0x10600] ;  /* 0x0106000cfc0c7984 */ /* 0x000fe80008000800 */
[----:B------:R-:W-:Y:S04]  /*5e660*/  LDS R14, [R252+UR12+0x12600] ;  /* 0x0126000cfc0e7984 */ /* 0x000fe80008000800 */
[----:B------:R-:W-:Y:S04]  /*5e670*/  LDS R13, [R203+UR12+0x10600] ;  /* 0x0106000ccb0d7984 */ /* 0x000fe80008000800 */
[----:B------:R-:W1:Y:S01]  /*5e680*/  LDS R15, [R203+UR12+0x12600] ;  /* 0x0126000ccb0f7984 */ /* 0x000e620008000800 */
[----:B------:R-:W-:-:S02]  /*5e690*/  IMAD.MOV.U32 R42, RZ, RZ, R25 ;  /* 0x000000ffff2a7224 */ /* 0x000fc400078e0019 */
[----:B------:R-:W-:Y:S01]  /*5e6a0*/  IMAD.MOV.U32 R43, RZ, RZ, R24 ;  /* 0x000000ffff2b7224 */ /* 0x000fe200078e0018 */
[----:B------:R-:W-:Y:S04]  /*5e6b0*/  LDS R25, [R199+UR12+0x10600] ;  /* 0x0106000cc7197984 */ /* 0x000fe80008000800 */
[----:B------:R-:W1:Y:S04]  /*5e6c0*/  LDS R24, [R198+UR12+0x10600] ;  /* 0x0106000cc6187984 */ /* 0x000e680008000800 */
[----:B------:R-:W-:Y:S04]  /*5e6d0*/  LDS R58, [R252+UR12+0x12680] ;  /* 0x0126800cfc3a7984 */ /* 0x000fe80008000800 */
[----:B------:R-:W-:Y:S04]  /*5e6e0*/  LDS R57, [R203+UR12+0x10680] ;  /* 0x0106800ccb397984 */ /* 0x000fe80008000800 */
[----:B------:R-:W1:Y:S04]  /*5e6f0*/  LDS R59, [R203+UR12+0x12680] ;  /* 0x0126800ccb3b7984 */ /* 0x000e680008000800 */
[----:B------:R-:W-:Y:S04]  /*5e700*/  LDS R88, [R198+UR12+0x10680] ;  /* 0x0106800cc6587984 */ /* 0x000fe80008000800 */
[----:B------:R-:W-:Y:S04]  /*5e710*/  LDS R90, [R198+UR12+0x12680] ;  /* 0x0126800cc65a7984 */ /* 0x000fe80008000800 */
[----:B------:R-:W-:Y:S04]  /*5e720*/  LDS R89, [R199+UR12+0x10680] ;  /* 0x0106800cc7597984 */ /* 0x000fe80008000800 */
[----:B------:R-:W1:Y:S04]  /*5e730*/  LDS R91, [R199+UR12+0x12680] ;  /* 0x0126800cc75b7984 */ /* 0x000e680008000800 */
[----:B------:R-:W-:Y:S04]  /*5e740*/  LDS R121, [R203+UR12+0x10700] ;  /* 0x0107000ccb797984 */ /* 0x000fe80008000800 */
[----:B------:R-:W-:Y:S04]  /*5e750*/  LDS R123, [R203+UR12+0x12700] ;  /* 0x0127000ccb7b7984 */ /* 0x000fe80008000800 */
[----:B------:R-:W-:Y:S04]  /*5e760*/  LDS R152, [R198+UR12+0x10700] ;  /* 0x0107000cc6987984 */ /* 0x000fe80008000800 */
        /* <DEDUP_REMOVED lines=10> */
[----:B------:R-:W-:Y:S04]  /*5e810*/  LDS R202, [R252+UR12+0x16080] ;  /* 0x0160800cfcca7984 */ /* 0x000fe80008000800 */
[----:B------:R-:W-:Y:S01]  /*5e820*/  LDS R203, [R203+UR12+0x16080] ;  /* 0x0160800ccbcb7984 */ /* 0x000fe20008000800 */
[C---:B---3--:R-:W-:Y:S06]  /*5e830*/  HMMA.1688.F32.TF32 R8, R16.reuse, R216, R80 ;  /* 0x000000d81008723c */ /* 0x048fec0000081050 */
[C---:B----4-:R-:W-:Y:S06]  /*5e840*/  HMMA.1688.F32.TF32 R4, R16.reuse, R220, R76 ;  /* 0x000000dc1004723c */ /* 0x050fec000008104c */
[C---:B--2---:R-:W-:Y:S11]  /*5e850*/  HMMA.1688.F32.TF32 R72, R16.reuse, R224, R72 ;  /* 0x000000e01048723c */ /* 0x044ff60000081048 */
[----:B------:R-:W-:Y:S04]  /*5e860*/  STL.64 [R1+0x270], R8 ;  /* 0x0002700801007387 */ /* 0x000fe80000100a00 */
[----:B------:R2:W-:Y:S02]  /*5e870*/  STL.64 [R1+0x278], R10 ;  /* 0x0002780a01007387 */ /* 0x0005e40000100a00 */
[C---:B--2---:R-:W-:Y:S02]  /*5e880*/  HMMA.1688.F32.TF32 R8, R16.reuse, R228, R68 ;  /* 0x000000e41008723c */ /* 0x044fe40000081044 */
[----:B------:R-:W-:Y:S04]  /*5e890*/  STL.64 [R1+0x260], R4 ;  /* 0x0002600401007387 */ /* 0x000fe80000100a00 */
[----:B------:R2:W-:Y:S02]  /*5e8a0*/  STL.64 [R1+0x268], R6 ;  /* 0x0002680601007387 */ /* 0x0005e40000100a00 */
[C---:B--2---:R-:W-:Y:S02]  /*5e8b0*/  HMMA.1688.F32.TF32 R4, R16.reuse, R232, R64 ;  /* 0x000000e81004723c */ /* 0x044fe40000081040 */
[----:B------:R-:W-:Y:S04]  /*5e8c0*/  STL.64 [R1+0x250], R72 ;  /* 0x0002504801007387 */ /* 0x000fe80000100a00 */
[----:B------:R-:W-:Y:S01]  /*5e8d0*/  STL.64 [R1+0x258], R74 ;  /* 0x0002584a01007387 */ /* 0x000fe20000100a00 */
[C---:B------:R-:W-:Y:S08]  /*5e8e0*/  HMMA.1688.F32.TF32 R60, R16.reuse, R236, R60 ;  /* 0x000000ec103c723c */ /* 0x040ff0000008103c */
[----:B------:R-:W-:Y:S04]  /*5e8f0*/  STL.64 [R1+0x240], R8 ;  /* 0x0002400801007387 */ /* 0x000fe80000100a00 */
[----:B------:R2:W-:Y:S04]  /*5e900*/  STL.64 [R1+0x248], R10 ;  /* 0x0002480a01007387 */ /* 0x0005e80000100a00 */
[----:B------:R-:W-:Y:S01]  /*5e910*/  STL.64 [R1+0x230], R4 ;  /* 0x0002300401007387 */ /* 0x000fe20000100a00 */
[C---:B--2---:R-:W-:Y:S03]  /*5e920*/  HMMA.1688.F32.TF32 R8, R16.reuse, R240, R52 ;  /* 0x000000f01008723c */ /* 0x044fe60000081034 */
[----:B------:R2:W-:Y:S03]  /*5e930*/  STL.64 [R1+0x238], R6 ;  /* 0x0002380601007387 */ /* 0x0005e60000100a00 */
[----:B--2---:R-:W-:Y:S01]  /*5e940*/  HMMA.1688.F32.TF32 R4, R16, R244, R48 ;  /* 0x000000f41004723c */ /* 0x004fe20000081030 */
[----:B------:R-:W-:Y:S04]  /*5e950*/  STL.64 [R1+0x200], R60 ;  /* 0x0002003c01007387 */ /* 0x000fe80000100a00 */
[----:B------:R-:W-:Y:S01]  /*5e960*/  STL.64 [R1+0x208], R62 ;  /* 0x0002083e01007387 */ /* 0x000fe20000100a00 */
[C---:B-1----:R-:W-:Y:S11]  /*5e970*/  HMMA.1688.F32.TF32 R16, R12.reuse, R216, R44 ;  /* 0x000000d80c10723c */ /* 0x042ff6000008102c */
[----:B------:R-:W-:Y:S04]  /*5e980*/  STL.64 [R1+0x1f0], R8 ;  /* 0x0001f00801007387 */ /* 0x000fe80000100a00 */
[----:B------:R1:W-:Y:S04]  /*5e990*/  STL.64 [R1+0x1f8], R10 ;  /* 0x0001f80a01007387 */ /* 0x0003e80000100a00 */
[----:B------:R-:W-:Y:S01]  /*5e9a0*/  STL.64 [R1+0x1e0], R4 ;  /* 0x0001e00401007387 */ /* 0x000fe20000100a00 */
[C---:B-1----:R-:W-:Y:S03]  /*5e9b0*/  HMMA.1688.F32.TF32 R8, R12.reuse, R220, R40 ;  /* 0x000000dc0c08723c */ /* 0x042fe60000081028 */
[----:B------:R1:W-:Y:S03]  /*5e9c0*/  STL.64 [R1+0x1e8], R6 ;  /* 0x0001e80601007387 */ /* 0x0003e60000100a00 */
[----:B-1----:R-:W-:Y:S01]  /*5e9d0*/  HMMA.1688.F32.TF32 R4, R12, R224, R36 ;  /* 0x000000e00c04723c */ /* 0x002fe20000081024 */
        /* <DEDUP_REMOVED lines=47> */
[C---:B---3--:R-:W-:Y:S06]  /*5ecd0*/  HMMA.1688.F32.TF32 R16, R12.reuse, R228, R76 ;  /* 0x000000e40c10723c */ /* 0x048fec000008104c */
[----:B-1----:R-:W-:-:S15]  /*5ece0*/  HMMA.1688.F32.TF32 R4, R12, R236, R68 ;  /* 0x000000ec0c04723c */ /* 0x002fde0000081044 */
[----:B------:R-:W-:-:S02]  /*5ecf0*/  NOP ;  /* 0x0000000000007918 */ /* 0x000fc40000000000 */
[----:B------:R-:W-:Y:S04]  /*5ed00*/  STL.64 [R1+0x1a0], R16 ;  /* 0x0001a01001007387 */ /* 0x000fe80000100a00 */
[----:B------:R-:W-:Y:S04]  /*5ed10*/  STL.64 [R1+0x1a8], R18 ;  /* 0x0001a81201007387 */ /* 0x000fe80000100a00 */
[----:B------:R-:W-:Y:S04]  /*5ed20*/  STL.64 [R1+0x180], R8 ;  /* 0x0001800801007387 */ /* 0x000fe80000100a00 */
[----:B------:R4:W-:Y:S04]  /*5ed30*/  STL.64 [R1+0x188], R10 ;  /* 0x0001880a01007387 */ /* 0x0009e80000100a00 */
[----:B------:R1:W-:Y:S01]  /*5ed40*/  STL [R1+0x170], R4 ;  /* 0x0001700401007387 */ /* 0x0003e20000100800 */
[----:B------:R-:W-:Y:S01]  /*5ed50*/  MOV R3, R5 ;  /* 0x0000000500037202 */ /* 0x000fe20000000f00 */
[----:B------:R-:W-:-:S02]  /*5ed60*/  IMAD.MOV.U32 R2, RZ, RZ, R6 ;  /* 0x000000ffff027224 */ /* 0x000fc400078e0006 */
[----:B------:R-:W-:Y:S01]  /*5ed70*/  IMAD.MOV.U32 R0, RZ, RZ, R7 ;  /* 0x000000ffff007224 */ /* 0x000fe200078e0007 */
[C---:B----4-:R-:W-:Y:S06]  /*5ed80*/  HMMA.1688.F32.TF32 R8, R12.reuse, R240, R64 ;  /* 0x000000f00c08723c */ /* 0x050fec0000081040 */
[----:B-1----:R-:W-:Y:S01]  /*5ed90*/  HMMA.1688.F32.TF32 R4, R12, R244, R60 ;  /* 0x000000f40c04723c */ /* 0x002fe2000008103c */
[----:B------:R1:W-:Y:S04]  /*5eda0*/  STL [R1+0x4d98], R0 ;  /* 0x004d980001007387 */ /* 0x0003e80000100800 */
[----:B------:R2:W-:Y:S04]  /*5edb0*/  STL [R1+0x4d94], R2 ;  /* 0x004d940201007387 */ /* 0x0005e80000100800 */
[----:B------:R3:W-:Y:S08]  /*5edc0*/  STL [R1+0x4d90], R3 ;  /* 0x004d900301007387 */ /* 0x0007f00000100800 */
[----:B------:R-:W-:Y:S04]  /*5edd0*/  STL.64 [R1+0x160], R8 ;  /* 0x0001600801007387 */ /* 0x000fe80000100a00 */
[----:B------:R4:W-:Y:S03]  /*5ede0*/  STL.64 [R1+0x168], R10 ;  /* 0x0001680a01007387 */ /* 0x0009e60000100a00 */
[----:B-1----:R-:W-:Y:S01]  /*5edf0*/  MOV R0, R5 ;  /* 0x0000000500007202 */ /* 0x002fe20000000f00 */
[----:B--2---:R-:W-:Y:S01]  /*5ee00*/  IMAD.MOV.U32 R2, RZ, RZ, R6 ;  /* 0x000000ffff027224 */ /* 0x004fe200078e0006 */
[----:B------:R1:W-:Y:S01]  /*5ee10*/  STL [R1+0x150], R4 ;  /* 0x0001500401007387 */ /* 0x0003e20000100800 */
[----:B---3--:R-:W-:Y:S01]  /*5ee20*/  IMAD.MOV.U32 R3, RZ, RZ, R7 ;  /* 0x000000ffff037224 */ /* 0x008fe200078e0007 */
[C---:B----4-:R-:W-:Y:S06]  /*5ee30*/  HMMA.1688.F32.TF32 R8, R24.reuse, R216, R52 ;  /* 0x000000d81808723c */ /* 0x050fec0000081034 */
[C---:B-1----:R-:W-:Y:S01]  /*5ee40*/  HMMA.1688.F32.TF32 R4, R24.reuse, R220, R48 ;  /* 0x000000dc1804723c */ /* 0x042fe20000081030 */
        /* <DEDUP_REMOVED lines=10> */
[----:B-1----:R-:W-:Y:S01]  /*5eef0*/  HMMA.1688.F32.TF32 R4, R24, R228, R40 ;  /* 0x000000e41804723c */ /* 0x002fe20000081028 */
[----:B------:R-:W-:Y:S04]  /*5ef00*/  STL [R1+0x4db0], R0 ;  /* 0x004db00001007387 */ /* 0x000fe80000100800 */
[----:B------:R-:W-:Y:S01]  /*5ef10*/  STL [R1+0x4dac], R2 ;  /* 0x004dac0201007387 */ /* 0x000fe20000100800 */
[----:B------:R-:W-:-:S03]  /*5ef20*/  MOV R52, R33 ;  /* 0x0000002100347202 */ /* 0x000fc60000000f00 */
[----:B------:R-:W-:Y:S01]  /*5ef30*/  STL [R1+0x4da8], R3 ;  /* 0x004da80301007387 */ /* 0x000fe20000100800 */
[----:B------:R-:W-:Y:S01]  /*5ef40*/  IMAD.MOV.U32 R53, RZ, RZ, R21 ;  /* 0x000000ffff357224 */ /* 0x000fe200078e0015 */
[----:B------:R-:W-:Y:S01]  /*5ef50*/  MOV R55, R32 ;  /* 0x0000002000377202 */ /* 0x000fe20000000f00 */
[----:B------:R-:W-:-:S05]  /*5ef60*/  IMAD.MOV.U32 R54, RZ, RZ, R20 ;  /* 0x000000ffff367224 */ /* 0x000fca00078e0014 */
[----:B------:R1:W-:Y:S04]  /*5ef70*/  STL.64 [R1+0x120], R8 ;  /* 0x0001200801007387 */ /* 0x0003e80000100a00 */
[----:B------:R2:W-:Y:S04]  /*5ef80*/  STL.64 [R1+0x128], R10 ;  /* 0x0001280a01007387 */ /* 0x0005e80000100a00 */
[----:B------:R-:W-:Y:S01]  /*5ef90*/  STL [R1+0x80], R4 ;  /* 0x0000800401007387 */ /* 0x000fe20000100800 */
[----:B------:R-:W-:Y:S03]  /*5efa0*/  HMMA.1688.F32.TF32 R12, R24, R232, R36 ;  /* 0x000000e8180c723c */ /* 0x000fe60000081024 */
[----:B------:R-:W3:Y:S04]  /*5efb0*/  LDL.LU R33, [R1+0x4f7c] ;  /* 0x004f7c0001217983 */ /* 0x000ee80000300800 */
[----:B------:R-:W4:Y:S01]  /*5efc0*/  LDL.LU R21, [R1+0x4f78] ;  /* 0x004f780001157983 */ /* 0x000f220000300800 */
[----:B------:R-:W-:-:S03]  /*5efd0*/  IMAD.MOV.U32 R38, RZ, RZ, R29 ;  /* 0x000000ffff267224 */ /* 0x000fc600078e001d */
[----:B------:R-:W4:Y:S01]  /*5efe0*/  LDL.LU R20, [R1+0x4f74] ;  /* 0x004f740001147983 */ /* 0x000f220000300800 */
[----:B------:R-:W-:-:S03]  /*5eff0*/  IMAD.MOV.U32 R39, RZ, RZ, R28 ;  /* 0x000000ffff277224 */ /* 0x000fc600078e001c */
[----:B------:R-:W3:Y:S04]  /*5f000*/  LDL.LU R32, [R1+0x4f70] ;  /* 0x004f700001207983 */ /* 0x000ee80000300800 */
[----:B------:R-:W2:Y:S04]  /*5f010*/  LDL.LU R36, [R1+0x9b0] ;  /* 0x0009b00001247983 */ /* 0x000ea80000300800 */
[----:B------:R-:W2:Y:S04]  /*5f020*/  LDL.LU R37, [R1+0x9b4] ;  /* 0x0009b40001257983 */ /* 0x000ea80000300800 */
[----:B------:R-:W3:Y:S04]  /*5f030*/  LDL.LU R29, [R1+0x4f6c] ;  /* 0x004f6c00011d7983 */ /* 0x000ee80000300800 */
[----:B------:R-:W3:Y:S04]  /*5f040*/  LDL.LU R28, [R1+0x4f68] ;  /* 0x004f6800011c7983 */ /* 0x000ee80000300800 */
        /* <DEDUP_REMOVED lines=30> */
[C---:B------:R-:W-:Y:S03]  /*5f230*/  HMMA.1688.F32.TF32 R52, R56.reuse, R240, R52 ;  /* 0x000000f03834723c */ /* 0x040fe60000081034 */
[----:B------:R-:W-:Y:S04]  /*5f240*/  STL.64 [R1+0x4cc8], R14 ;  /* 0x004cc80e01007387 */ /* 0x000fe80000100a00 */
[----:B------:R1:W-:Y:S01]  /*5f250*/  STL.64 [R1+0x4cc0], R12 ;  /* 0x004cc00c01007387 */ /* 0x0003e20000100a00 */
[----:B--2---:R-:W-:Y:S06]  /*5f260*/  HMMA.1688.F32.TF32 R36, R56, R224, R36 ;  /* 0x000000e03824723c */ /* 0x004fec0000081024 */
[C---:B----4-:R-:W-:Y:S06]  /*5f270*/  HMMA.1688.F32.TF32 R20, R24.reuse, R240, R20 ;  /* 0x000000f01814723c */ /* 0x050fec0000081014 */
[C---:B---3--:R-:W-:Y:S06]  /*5f280*/  HMMA.1688.F32.TF32 R16, R24.reuse, R236, R68 ;  /* 0x000000ec1810723c */ /* 0x048fec0000081044 */
[----:B------:R-:W-:Y:S06]  /*5f290*/  HMMA.1688.F32.TF32 R24, R24, R244, R64 ;  /* 0x000000f41818723c */ /* 0x000fec0000081040 */
[C---:B------:R-:W-:Y:S06]  /*5f2a0*/  HMMA.1688.F32.TF32 R28, R56.reuse, R216, R28 ;  /* 0x000000d8381c723c */ /* 0x040fec000008101c */
[C---:B------:R-:W-:Y:S05]  /*5f2b0*/  HMMA.1688.F32.TF32 R32, R56.reuse, R220, R32 ;  /* 0x000000dc3820723c */ /* 0x040fea0000081020 */
[----:B------:R-:W-:Y:S01]  /*5f2c0*/  STL.64 [R1+0x4cd8], R18 ;  /* 0x004cd81201007387 */ /* 0x000fe20000100a00 */
[C---:B------:R-:W-:Y:S03]  /*5f2d0*/  HMMA.1688.F32.TF32 R40, R56.reuse, R228, R40 ;  /* 0x000000e43828723c */ /* 0x040fe60000081028 */
        /* <DEDUP_REMOVED lines=28> */
[----:B------:R-:W3:Y:S01]  /*5f4a0*/  LDL.LU R83, [R1+0x134c] ;  /* 0x00134c0001537983 */ /* 0x000ee20000300800 */
[----:B------:R-:W-:Y:S03]  /*5f4b0*/  HMMA.1688.F32.TF32 R56, R56, R244, R60 ;  /* 0x000000f43838723c */ /* 0x000fe6000008103c */
        /* <DEDUP_REMOVED lines=22> */
[C---:B---3--:R-:W-:Y:S06]  /*5f620*/  HMMA.1688.F32.TF32 R80, R88.reuse, R236, R80 ;  /* 0x000000ec5850723c */ /* 0x048fec0000081050 */
[C---:B----4-:R-:W-:Y:S06]  /*5f630*/  HMMA.1688.F32.TF32 R64, R88.reuse, R220, R64 ;  /* 0x000000dc5840723c */ /* 0x050fec0000081040 */
[C---:B--2---:R-:W-:Y:S06]  /*5f640*/  HMMA.1688.F32.TF32 R60, R88.reuse, R216, R60 ;  /* 0x000000d8583c723c */ /* 0x044fec000008103c */
[C---:B------:R-:W-:Y:S06]  /*5f650*/  HMMA.1688.F32.TF32 R68, R88.reuse, R224, R68 ;  /* 0x000000e05844723c */ /* 0x040fec0000081044 */
        /* <DEDUP_REMOVED lines=82> */
[----:B------:R-:W-:-:S15]  /*5fb80*/  HMMA.1688.F32.TF32 R84, R88, R240, R84 ;  /* 0x000000f05854723c */ /* 0x000fde0000081054 */
[----:B------:R-:W-:-:S08]  /*5fb90*/  NOP ;  /* 0x0000000000007918 */ /* 0x000fd00000000000 */
[----:B------:R-:W-:Y:S04]  /*5fba0*/  STL.64 [R1+0x4e70], R86 ;  /* 0x004e705601007387 */ /* 0x000fe80000100a00 */
[----:B------:R-:W-:Y:S01]  /*5fbb0*/  STL.64 [R1+0x4e68], R84 ;  /* 0x004e685401007387 */ /* 0x000fe20000100a00 */
[C---:B--2---:R-:W-:Y:S06]  /*5fbc0*/  HMMA.1688.F32.TF32 R148, R152.reuse, R240, R148 ;  /* 0x000000f09894723c */ /* 0x044fec0000081094 */
[C---:B---3--:R-:W-:Y:S06]  /*5fbd0*/  HMMA.1688.F32.TF32 R144, R152.reuse, R236, R144 ;  /* 0x000000ec9890723c */ /* 0x048fec0000081090 */
[C---:B----4-:R-:W-:Y:S06]  /*5fbe0*/  HMMA.1688.F32.TF32 R140, R152.reuse, R232, R140 ;  /* 0x000000e8988c723c */ /* 0x050fec000008108c */
[C---:B------:R-:W-:Y:S06]  /*5fbf0*/  HMMA.1688.F32.TF32 R132, R152.reuse, R224, R132 ;  /* 0x000000e09884723c */ /* 0x040fec0000081084 */
[----:B------:R-:W-:Y:S06]  /*5fc00*/  HMMA.1688.F32.TF32 R128, R152, R220, R128 ;  /* 0x000000dc9880723c */ /* 0x000fec0000081080 */
[C---:B------:R-:W-:Y:S06]  /*5fc10*/  HMMA.1688.F32.TF32 R108, R120.reuse, R232, R108 ;  /* 0x000000e8786c723c */ /* 0x040fec000008106c */
[----:B------:R-:W-:Y:S06]  /*5fc20*/  HMMA.1688.F32.TF32 R92, R120, R216, R92 ;  /* 0x000000d8785c723c */ /* 0x000fec000008105c */
[----:B------:R-:W-:Y:S06]  /*5fc30*/  HMMA.1688.F32.TF32 R88, R88, R244, R164 ;  /* 0x000000f45858723c */ /* 0x000fec00000810a4 */
        /* <DEDUP_REMOVED lines=29> */
[----:B------:R-:W2:Y:S01]  /*5fe10*/  LDL.LU R174, [R1+0xd88] ;  /* 0x000d880001ae7983 */ /* 0x000ea20000300800 */
[C---:B------:R-:W-:Y:S03]  /*5fe20*/  HMMA.1688.F32.TF32 R112, R120.reuse, R236, R112 ;  /* 0x000000ec7870723c */ /* 0x040fe60000081070 */
[----:B------:R-:W2:Y:S04]  /*5fe30*/  LDL.LU R175, [R1+0xd8c] ;  /* 0x000d8c0001af7983 */ /* 0x000ea80000300800 */
[----:B------:R-:W3:Y:S01]  /*5fe40*/  LDL.LU R168, [R1+0xd90] ;  /* 0x000d900001a87983 */ /* 0x000ee20000300800 */
[C---:B------:R-:W-:Y:S03]  /*5fe50*/  HMMA.1688.F32.TF32 R116, R120.reuse, R240, R116 ;  /* 0x000000f07874723c */ /* 0x040fe60000081074 */
[----:B------:R-:W3:Y:S03]  /*5fe60*/  LDL.LU R169, [R1+0xd94] ;  /* 0x000d940001a97983 */ /* 0x000ee60000300800 */
[----:B------:R-:W-:Y:S01]  /*5fe70*/  HMMA.1688.F32.TF32 R120, R120, R244, R160 ;  /* 0x000000f47878723c */ /* 0x000fe200000810a0 */
[----:B------:R-:W3:Y:S04]  /*5fe80*/  LDL.LU R170, [R1+0xd98] ;  /* 0x000d980001aa7983 */ /* 0x000ee80000300800 */
[----:B------:R-:W3:Y:S01]  /*5fe90*/  LDL.LU R171, [R1+0xd9c] ;  /* 0x000d9c0001ab7983 */ /* 0x000ee20000300800 */
[C---:B------:R-:W-:Y:S03]  /*5fea0*/  HMMA.1688.F32.TF32 R124, R152.reuse, R216, R124 ;  /* 0x000000d8987c723c */ /* 0x040fe6000008107c */
[----:B------:R-:W3:Y:S03]  /*5feb0*/  LDL.LU R160, [R1+0xdb0] ;  /* 0x000db00001a07983 */ /* 0x000ee60000300800 */
[C---:B------:R-:W-:Y:S01]  /*5fec0*/  HMMA.1688.F32.TF32 R136, R152.reuse, R228, R136 ;  /* 0x000000e49888723c */ /* 0x040fe20000081088 */
[----:B------:R-:W3:Y:S04]  /*5fed0*/  LDL.LU R161, [R1+0xdb4] ;  /* 0x000db40001a17983 */ /* 0x000ee80000300800 */
[----:B------:R-:W3:Y:S01]  /*5fee0*/  LDL.LU R162, [R1+0xdb8] ;  /* 0x000db80001a27983 */ /* 0x000ee20000300800 */
[----:B------:R-:W-:Y:S03]  /*5fef0*/  HMMA.1688.F32.TF32 R152, R152, R244, R156 ;  /* 0x000000f49898723c */ /* 0x000fe6000008109c */
        /* <DEDUP_REMOVED lines=25> */
[----:B------:R-:W3:Y:S01]  /*60090*/  LDL.LU R12, [R1+0x1320] ;  /* 0x00132000010c7983 */ /* 0x000ee20000300800 */
[----:B------:R-:W-:-:S03]  /*600a0*/  MOV R0, R5 ;  /* 0x0000000500007202 */ /* 0x000fc60000000f00 */
[----:B------:R-:W3:Y:S01]  /*600b0*/  LDL.LU R13, [R1+0x1324] ;  /* 0x00132400010d7983 */ /* 0x000ee20000300800 */
[----:B------:R-:W-:-:S03]  /*600c0*/  IMAD.MOV.U32 R2, RZ, RZ, R6 ;  /* 0x000000ffff027224 */ /* 0x000fc600078e0006 */
[----:B------:R-:W3:Y:S01]  /*600d0*/  LDL.LU R14, [R1+0x1328] ;  /* 0x00132800010e7983 */ /* 0x000ee20000300800 */
[----:B------:R-:W-:-:S03]  /*600e0*/  IMAD.MOV.U32 R3, RZ, RZ, R7 ;  /* 0x000000ffff037224 */ /* 0x000fc600078e0007 */
        /* <DEDUP_REMOVED lines=9> */
[C---:B----4-:R-:W-:Y:S06]  /*60180*/  HMMA.1688.F32.TF32 R176, R184.reuse, R236, R176 ;  /* 0x000000ecb8b0723c */ /* 0x050fec00000810b0 */
[C---:B--2---:R-:W-:Y:S06]  /*60190*/  HMMA.1688.F32.TF32 R172, R184.reuse, R232, R172 ;  /* 0x000000e8b8ac723c */ /* 0x044fec00000810ac */
[C---:B---3--:R-:W-:Y:S06]  /*601a0*/  HMMA.1688.F32.TF32 R168, R184.reuse, R228, R168 ;  /* 0x000000e4b8a8723c */ /* 0x048fec00000810a8 */
[C---:B------:R-:W-:Y:S06]  /*601b0*/  HMMA.1688.F32.TF32 R160, R184.reuse, R220, R160 ;  /* 0x000000dcb8a0723c */ /* 0x040fec00000810a0 */
[C---:B------:R-:W-:Y:S06]  /*601c0*/  HMMA.1688.F32.TF32 R156, R184.reuse, R216, R156 ;  /* 0x000000d8b89c723c */ /* 0x040fec000008109c */
[C---:B------:R-:W-:Y:S06]  /*601d0*/  HMMA.1688.F32.TF32 R164, R184.reuse, R224, R164 ;  /* 0x000000e0b8a4723c */ /* 0x040fec00000810a4 */
[C---:B------:R-:W-:Y:S06]  /*601e0*/  HMMA.1688.F32.TF32 R180, R184.reuse, R240, R180 ;  /* 0x000000f0b8b4723c */ /* 0x040fec00000810b4 */
[----:B------:R-:W-:Y:S01]  /*601f0*/  HMMA.1688.F32.TF32 R184, R184, R244, R188 ;  /* 0x000000f4b8b8723c */ /* 0x000fe200000810bc */
[----:B------:R-:W-:Y:S04]  /*60200*/  LDS R188, [R198+UR12+0x10780] ;  /* 0x0107800cc6bc7984 */ /* 0x000fe80008000800 */
[----:B------:R-:W-:Y:S04]  /*60210*/  LDS R190, [R198+UR12+0x12780] ;  /* 0x0127800cc6be7984 */ /* 0x000fe80008000800 */
[----:B------:R-:W-:Y:S04]  /*60220*/  LDS R189, [R199+UR12+0x10780] ;  /* 0x0107800cc7bd7984 */ /* 0x000fe80008000800 */
[----:B------:R-:W1:Y:S04]  /*60230*/  LDS R191, [R199+UR12+0x12780] ;  /* 0x0127800cc7bf7984 */ /* 0x000e680008000800 */
[----:B------:R-:W-:Y:S04]  /*60240*/  LDS R198, [R198+UR12+0x16000] ;  /* 0x0160000cc6c67984 */ /* 0x000fe80008000800 */
[----:B------:R-:W2:Y:S01]  /*60250*/  LDS R199, [R199+UR12+0x16000] ;  /* 0x0160000cc7c77984 */ /* 0x000ea20008000800 */
[C---:B-1----:R-:W-:Y:S06]  /*60260*/  HMMA.1688.F32.TF32 R16, R188.reuse, R216, R12 ;  /* 0x000000d8bc10723c */ /* 0x042fec000008100c */
[C---:B------:R-:W-:Y:S06]  /*60270*/  HMMA.1688.F32.TF32 R12, R188.reuse, R220, R8 ;  /* 0x000000dcbc0c723c */ /* 0x040fec0000081008 */
[C---:B------:R-:W-:Y:S06]  /*60280*/  HMMA.1688.F32.TF32 R8, R188.reuse, R224, R4 ;  /* 0x000000e0bc08723c */ /* 0x040fec0000081004 */
[C---:B------:R-:W-:Y:S05]  /*60290*/  HMMA.1688.F32.TF32 R4, R188.reuse, R228, R204 ;  /* 0x000000e4bc04723c */ /* 0x040fea00000810cc */
        /* <DEDUP_REMOVED lines=9> */
[C---:B---3--:R-:W-:Y:S06]  /*60330*/  HMMA.1688.F32.TF32 R8, R188.reuse, R236, R212 ;  /* 0x000000ecbc08723c */ /* 0x048fec00000810d4 */
[----:B-1----:R-:W-:Y:S01]  /*60340*/  HMMA.1688.F32.TF32 R4, R188, R240, R248 ;  /* 0x000000f0bc04723c */ /* 0x002fe200000810f8 */
[----:B------:R-:W-:-:S08]  /*60350*/  MOV R208, R238 ;  /* 0x000000ee00d07202 */ /* 0x000fd00000000f00 */
[----:B------:R-:W-:Y:S04]  /*60360*/  STL.64 [R1+0x8f0], R12 ;  /* 0x0008f00c01007387 */ /* 0x000fe80000100a00 */
[----:B------:R-:W-:Y:S04]  /*60370*/  STL.64 [R1+0x8f8], R14 ;  /* 0x0008f80e01007387 */ /* 0x000fe80000100a00 */
[----:B------:R-:W-:Y:S01]  /*60380*/  STL.64 [R1+0x7d0], R8 ;  /* 0x0007d00801007387 */ /* 0x000fe20000100a00 */
[----:B------:R-:W-:-:S03]  /*60390*/  IMAD.MOV.U32 R209, RZ, RZ, R239 ;  /* 0x000000ffffd17224 */ /* 0x000fc600078e00ef */
[----:B------:R-:W-:Y:S01]  /*603a0*/  STL.64 [R1+0x7d8], R10 ;  /* 0x0007d80a01007387 */ /* 0x000fe20000100a00 */
[----:B------:R-:W-:-:S03]  /*603b0*/  IMAD.MOV.U32 R210, RZ, RZ, R226 ;  /* 0x000000ffffd27224 */ /* 0x000fc600078e00e2 */
[----:B------:R-:W3:Y:S01]  /*603c0*/  LDL.LU R238, [R1+0x4f64] ;  /* 0x004f640001ee7983 */ /* 0x000ee20000300800 */
[----:B------:R-:W-:-:S03]  /*603d0*/  MOV R211, R234 ;  /* 0x000000ea00d37202 */ /* 0x000fc60000000f00 */
[----:B------:R1:W-:Y:S04]  /*603e0*/  STL.64 [R1+0x780], R4 ;  /* 0x0007800401007387 */ /* 0x0003e80000100a00 */
[----:B------:R4:W-:Y:S04]  /*603f0*/  STL.64 [R1+0x788], R6 ;  /* 0x0007880601007387 */ /* 0x0009e80000100a00 */
[----:B------:R-:W2:Y:S04]  /*60400*/  LDL.LU R239, [R1+0x4f60] ;  /* 0x004f600001ef7983 */ /* 0x000ea80000300800 */
[----:B------:R-:W2:Y:S01]  /*60410*/  LDL.LU R226, [R1+0x4f5c] ;  /* 0x004f5c0001e27983 */ /* 0x000ea20000300800 */
[----:B-1----:R-:W-:-:S02]  /*60420*/  IMAD.MOV.U32 R4, RZ, RZ, R242 ;  /* 0x000000ffff047224 */ /* 0x002fc400078e00f2 */
[----:B------:R-:W-:Y:S01]  /*60430*/  IMAD.MOV.U32 R5, RZ, RZ, R243 ;  /* 0x000000ffff057224 */ /* 0x000fe200078e00f3 */
[----:B------:R-:W2:Y:S01]  /*60440*/  LDL.LU R234, [R1+0x4f58] ;  /* 0x004f580001ea7983 */ /* 0x000ea20000300800 */
[----:B----4-:R-:W-:Y:S01]  /*60450*/  MOV R6, R246 ;  /* 0x000000f600067202 */ /* 0x010fe20000000f00 */
[----:B------:R-:W-:Y:S02]  /*60460*/  IMAD.MOV.U32 R7, RZ, RZ, R247 ;  /* 0x000000ffff077224 */ /* 0x000fe400078e00f7 */
[----:B------:R-:W4:Y:S04]  /*60470*/  LDL.LU R242, [R1+0x4f54] ;  /* 0x004f540001f27983 */ /* 0x000f280000300800 */
[----:B------:R-:W4:Y:S04]  /*60480*/  LDL.LU R243, [R1+0x4f50] ;  /* 0x004f500001f37983 */ /* 0x000f280000300800 */
[----:B------:R-:W4:Y:S04]  /*60490*/  LDL.LU R246, [R1+0x4f4c] ;  /* 0x004f4c0001f67983 */ /* 0x000f280000300800 */
[----:B------:R-:W4:Y:S01]  /*604a0*/  LDL.LU R247, [R1+0x4f48] ;  /* 0x004f480001f77983 */ /* 0x000f220000300800 */
[----:B---3--:R-:W-:-:S02]  /*604b0*/  IMAD.MOV.U32 R11, RZ, RZ, R238 ;  /* 0x000000ffff0b7224 */ /* 0x008fc400078e00ee */
[----:B--2---:R-:W-:Y:S02]  /*604c0*/  IMAD.MOV.U32 R10, RZ, RZ, R239 ;  /* 0x000000ffff0a7224 */ /* 0x004fe400078e00ef */
[----:B------:R-:W-:Y:S02]  /*604d0*/  IMAD.MOV.U32 R8, RZ, RZ, R226 ;  /* 0x000000ffff087224 */ /* 0x000fe400078e00e2 */
[----:B------:R-:W2:Y:S01]  /*604e0*/  LDL.LU R226, [R1+0x4f44] ;  /* 0x004f440001e27983 */ /* 0x000ea20000300800 */
[----:B------:R-:W-:-:S03]  /*604f0*/  MOV R9, R234 ;  /* 0x000000ea00097202 */ /* 0x000fc60000000f00 */
[----:B------:R-:W3:Y:S04]  /*60500*/  LDL.LU R234, [R1+0x4f40] ;  /* 0x004f400001ea7983 */ /* 0x000ee80000300800 */
[----:B------:R-:W2:Y:S01]  /*60510*/  LDL.LU R239, [R1+0x4f3c] ;  /* 0x004f3c0001ef7983 */ /* 0x000ea20000300800 */
[----:B----4-:R-:W-:Y:S01]  /*60520*/  MOV R15, R242 ;  /* 0x000000f2000f7202 */ /* 0x010fe20000000f00 */
[----:B------:R-:W-:Y:S02]  /*60530*/  IMAD.MOV.U32 R14, RZ, RZ, R243 ;  /* 0x000000ffff0e7224 */ /* 0x000fe400078e00f3 */
[----:B------:R-:W4:Y:S01]  /*60540*/  LDL.LU R238, [R1+0x4f38] ;  /* 0x004f380001ee7983 */ /* 0x000f220000300800 */
[----:B------:R-:W-:-:S03]  /*60550*/  MOV R12, R246 ;  /* 0x000000f6000c7202 */ /* 0x000fc60000000f00 */
[----:B------:R-:W3:Y:S01]  /*60560*/  LDL.LU R246, [R1+0x4f34] ;  /* 0x004f340001f67983 */ /* 0x000ee20000300800 */
[----:B------:R-:W-:-:S03]  /*60570*/  IMAD.MOV.U32 R13, RZ, RZ, R247 ;  /* 0x000000ffff0d7224 */ /* 0x000fc600078e00f7 */
[----:B------:R-:W2:Y:S04]  /*60580*/  LDL.LU R247, [R1+0x4f30] ;  /* 0x004f300001f77983 */ /* 0x000ea80000300800 */
[----:B------:R-:W4:Y:S04]  /*60590*/  LDL.LU R243, [R1+0x4f2c] ;  /* 0x004f2c0001f37983 */ /* 0x000f280000300800 */
[----:B------:R-:W4:Y:S04]  /*605a0*/  LDL.LU R242, [R1+0x4f28] ;  /* 0x004f280001f27983 */ /* 0x000f280000300800 */
[----:B------:R-:W4:Y:S04]  /*605b0*/  LDL.LU R20, [R1+0x1220] ;  /* 0x0012200001147983 */ /* 0x000f280000300800 */
[----:B------:R-:W4:Y:S04]  /*605c0*/  LDL.LU R21, [R1+0x1224] ;  /* 0x0012240001157983 */ /* 0x000f280000300800 */
[----:B------:R-:W4:Y:S04]  /*605d0*/  LDL.LU R22, [R1+0x1228] ;  /* 0x0012280001167983 */ /* 0x000f280000300800 */
[----:B------:R-:W4:Y:S01]  /*605e0*/  LDL.LU R23, [R1+0x122c] ;  /* 0x00122c0001177983 */ /* 0x000f220000300800 */
[----:B---3--:R-:W-:Y:S01]  /*605f0*/  IMAD.MOV.U32 R27, RZ, RZ, R246 ;  /* 0x000000ffff1b7224 */ /* 0x008fe200078e00f6 */
[----:B--2---:R-:W-:Y:S01]  /*60600*/  MOV R26, R247 ;  /* 0x000000f7001a7202 */ /* 0x004fe20000000f00 */
        /* <DEDUP_REMOVED lines=67> */
[----:B------:R-:W-:Y:S01]  /*60a40*/  IMAD.MOV.U32 R17, RZ, RZ, R239 ;  /* 0x000000ffff117224 */ /* 0x000fe200078e00ef */
[----:B------:R-:W-:Y:S01]  /*60a50*/  MOV R19, R226 ;  /* 0x000000e200137202 */ /* 0x000fe20000000f00 */
[----:B------:R-:W-:-:S02]  /*60a60*/  IMAD.MOV.U32 R18, RZ, RZ, R234 ;  /* 0x000000ffff127224 */ /* 0x000fc400078e00ea */
[----:B------:R-:W-:Y:S01]  /*60a70*/  IMAD.MOV.U32 R204, RZ, RZ, R222 ;  /* 0x000000ffffcc7224 */ /* 0x000fe200078e00de */
[----:B------:R-:W-:Y:S01]  /*60a80*/  MOV R206, R219 ;  /* 0x000000db00ce7202 */ /* 0x000fe20000000f00 */
[----:B------:R-:W-:Y:S02]  /*60a90*/  IMAD.MOV.U32 R205, RZ, RZ, R218 ;  /* 0x000000ffffcd7224 */ /* 0x000fe400078e00da */
[----:B------:R-:W-:Y:S01]  /*60aa0*/  IMAD.MOV.U32 R207, RZ, RZ, R223 ;  /* 0x000000ffffcf7224 */ /* 0x000fe200078e00df */
[----:B------:R-:W-:Y:S01]  /*60ab0*/  MOV R213, R230 ;  /* 0x000000e600d57202 */ /* 0x000fe20000000f00 */
[----:B------:R-:W-:Y:S02]  /*60ac0*/  IMAD.MOV.U32 R212, RZ, RZ, R227 ;  /* 0x000000ffffd47224 */ /* 0x000fe400078e00e3 */
[----:B------:R-:W-:Y:S02]  /*60ad0*/  IMAD.MOV.U32 R214, RZ, RZ, R231 ;  /* 0x000000ffffd67224 */ /* 0x000fe400078e00e7 */
[----:B------:R-:W-:-:S02]  /*60ae0*/  IMAD.MOV.U32 R215, RZ, RZ, R235 ;  /* 0x000000ffffd77224 */ /* 0x000fc400078e00eb */
[----:B--2---:R-:W-:Y:S02]  /*60af0*/  IMAD.MOV.U32 R35, RZ, RZ, R243 ;  /* 0x000000ffff237224 */ /* 0x004fe400078e00f3 */
[----:B---3--:R-:W-:Y:S01]  /*60b00*/  IMAD.MOV.U32 R34, RZ, RZ, R242 ;  /* 0x000000ffff227224 */ /* 0x008fe200078e00f2 */
[----:B----4-:R-:W-:Y:S01]  /*60b10*/  MOV R33, R247 ;  /* 0x000000f700217202 */ /* 0x010fe20000000f00 */
[----:B------:R-:W-:Y:S02]  /*60b20*/  IMAD.MOV.U32 R32, RZ, RZ, R246 ;  /* 0x000000ffff207224 */ /* 0x000fe400078e00f6 */
[----:B------:R-:W2:Y:S04]  /*60b30*/  LDL.LU R246, [R1+0x4f14] ;  /* 0x004f140001f67983 */ /* 0x000ea80000300800 */
[----:B------:R-:W2:Y:S04]  /*60b40*/  LDL.LU R247, [R1+0x4f10] ;  /* 0x004f100001f77983 */ /* 0x000ea80000300800 */
[----:B------:R-:W3:Y:S04]  /*60b50*/  LDL.LU R242, [R1+0x4f0c] ;  /* 0x004f0c0001f27983 */ /* 0x000ee80000300800 */
[----:B------:R-:W3:Y:S04]  /*60b60*/  LDL.LU R243, [R1+0x4f08] ;  /* 0x004f080001f37983 */ /* 0x000ee80000300800 */
[----:B------:R-:W4:Y:S04]  /*60b70*/  LDL.LU R238, [R1+0x4f04] ;  /* 0x004f040001ee7983 */ /* 0x000f280000300800 */
[----:B------:R-:W4:Y:S04]  /*60b80*/  LDL.LU R239, [R1+0x4f00] ;  /* 0x004f000001ef7983 */ /* 0x000f280000300800 */
[----:B------:R-:W2:Y:S04]  /*60b90*/  LDL.LU R234, [R1+0x4efc] ;  /* 0x004efc0001ea7983 */ /* 0x000ea80000300800 */
[----:B------:R-:W3:Y:S04]  /*60ba0*/  LDL.LU R226, [R1+0x4ef8] ;  /* 0x004ef80001e27983 */ /* 0x000ee80000300800 */
[----:B------:R-:W4:Y:S04]  /*60bb0*/  LDL.LU R222, [R1+0x4ef4] ;  /* 0x004ef40001de7983 */ /* 0x000f280000300800 */
[----:B------:R-:W2:Y:S04]  /*60bc0*/  LDL.LU R218, [R1+0x4ef0] ;  /* 0x004ef00001da7983 */ /* 0x000ea80000300800 */
[----:B------:R-:W2:Y:S04]  /*60bd0*/  LDL.LU R219, [R1+0x4eec] ;  /* 0x004eec0001db7983 */ /* 0x000ea80000300800 */
[----:B------:R-:W4:Y:S04]  /*60be0*/  LDL.LU R223, [R1+0x4ee8] ;  /* 0x004ee80001df7983 */ /* 0x000f280000300800 */
[----:B------:R-:W3:Y:S04]  /*60bf0*/  LDL.LU R227, [R1+0x4ee4] ;  /* 0x004ee40001e37983 */ /* 0x000ee80000300800 */
[----:B------:R-:W3:Y:S04]  /*60c00*/  LDL.LU R230, [R1+0x4ee0] ;  /* 0x004ee00001e67983 */ /* 0x000ee80000300800 */
[----:B------:R-:W3:Y:S04]  /*60c10*/  LDL.LU R231, [R1+0x4edc] ;  /* 0x004edc0001e77983 */ /* 0x000ee80000300800 */
[----:B------:R-:W3:Y:S01]  /*60c20*/  LDL.LU R235, [R1+0x4ed8] ;  /* 0x004ed80001eb7983 */ /* 0x000ee20000300800 */
[----:B------:R-:W-:-:S15]  /*60c30*/  HMMA.1688.F32.TF32 R88, R188, R244, R84 ;  /* 0x000000f4bc58723c */ /* 0x000fde0000081054 */
[----:B------:R-:W-:-:S08]  /*60c40*/  NOP ;  /* 0x0000000000007918 */ /* 0x000fd00000000000 */
[----:B------:R-:W-:Y:S04]  /*60c50*/  STL.64 [R1+0x4a0], R88 ;  /* 0x0004a05801007387 */ /* 0x000fe80000100a00 */
[----:B------:R-:W-:Y:S01]  /*60c60*/  STL.64 [R1+0x4a8], R90 ;  /* 0x0004a85a01007387 */ /* 0x000fe20000100a00 */
[C---:B--2---:R-:W-:Y:S06]  /*60c70*/  HMMA.1688.F32.TF32 R84, R192.reuse, R218, R80 ;  /* 0x000000dac054723c */ /* 0x044fec0000081050 */
[C---:B----4-:R-:W-:Y:S06]  /*60c80*/  HMMA.1688.F32.TF32 R80, R192.reuse, R222, R76 ;  /* 0x000000dec050723c */ /* 0x050fec000008104c */
[C---:B---3--:R-:W-:Y:S06]  /*60c90*/  HMMA.1688.F32.TF32 R76, R192.reuse, R226, R72 ;  /* 0x000000e2c04c723c */ /* 0x048fec0000081048 */
[C---:B------:R-:W-:Y:S06]  /*60ca0*/  HMMA.1688.F32.TF32 R72, R192.reuse, R230, R68 ;  /* 0x000000e6c048723c */ /* 0x040fec0000081044 */
[C---:B------:R-:W-:Y:S06]  /*60cb0*/  HMMA.1688.F32.TF32 R68, R192.reuse, R234, R64 ;  /* 0x000000eac044723c */ /* 0x040fec0000081040 */
[C---:B------:R-:W-:Y:S06]  /*60cc0*/  HMMA.1688.F32.TF32 R64, R192.reuse, R238, R60 ;  /* 0x000000eec040723c */ /* 0x040fec000008103c */
[C---:B------:R-:W-:Y:S06]  /*60cd0*/  HMMA.1688.F32.TF32 R60, R192.reuse, R242, R56 ;  /* 0x000000f2c03c723c */ /* 0x040fec0000081038 */
[----:B------:R-:W-:Y:S01]  /*60ce0*/  HMMA.1688.F32.TF32 R56, R192, R246, R52 ;  /* 0x000000f6c038723c */ /* 0x000fe20000081034 */
[----:B------:R-:W-:Y:S01]  /*60cf0*/  STL.64 [R1+0x490], R84 ;  /* 0x0004905401007387 */ /* 0x000fe20000100a00 */
[----:B------:R-:W-:-:S02]  /*60d00*/  LOP3.LUT R236, R252, 0x40, RZ, 0x3c, !PT ;  /* 0x00000040fcec7812 */ /* 0x000fc400078e3cff */
[C---:B------:R-:W-:Y:S01]  /*60d10*/  LOP3.LUT R237, R252.reuse, 0x60, RZ, 0x3c, !PT ;  /* 0x00000060fced7812 */ /* 0x040fe200078e3cff */
        /* <DEDUP_REMOVED lines=39> */
[----:B------:R-:W-:Y:S01]  /*60f90*/  HMMA.1688.F32.TF32 R32, R196, R242, R28 ;  /* 0x000000f2c420723c */ /* 0x000fe2000008101c */
[----:B------:R-:W2:Y:S01]  /*60fa0*/  LDS R191, [R237+UR12+0x16080] ;  /* 0x0160800cedbf7984 */ /* 0x000ea20008000800 */
[----:B------:R-:W-:-:S03]  /*60fb0*/  LOP3.LUT R217, R252, 0x20, RZ, 0x3c, !PT ;  /* 0x00000020fcd97812 */ /* 0x000fc600078e3cff */
[----:B------:R-:W-:Y:S01]  /*60fc0*/  LDS R194, [R252+UR12+0x16100] ;  /* 0x0161000cfcc27984 */ /* 0x000fe20008000800 */
[----:B------:R-:W-:Y:S03]  /*60fd0*/  HMMA.1688.F32.TF32 R28, R196, R246, R24 ;  /* 0x000000f6c41c723c */ /* 0x000fe60000081018 */
[----:B------:R-:W-:Y:S03]  /*60fe0*/  LDS R193, [R217+UR12+0x14100] ;  /* 0x0141000cd9c17984 */ /* 0x000fe60008000800 */
[C---:B------:R-:W-:Y:S01]  /*60ff0*/  HMMA.1688.F32.TF32 R24, R200.reuse, R218, R20 ;  /* 0x000000dac818723c */ /* 0x040fe20000081014 */
[----:B------:R-:W1:Y:S04]  /*61000*/  LDS R195, [R217+UR12+0x16100] ;  /* 0x0161000cd9c37984 */ /* 0x000e680008000800 */
[----:B------:R-:W-:Y:S01]  /*61010*/  STL.64 [R1+0x390], R36 ;  /* 0x0003902401007387 */ /* 0x000fe20000100a00 */
[C---:B------:R-:W-:Y:S03]  /*61020*/  HMMA.1688.F32.TF32 R20, R200.reuse, R222, R16 ;  /* 0x000000dec814723c */ /* 0x040fe60000081010 */
[----:B------:R-:W-:Y:S03]  /*61030*/  LDS R196, [R236+UR12+0x14100] ;  /* 0x0141000cecc47984 */ /* 0x000fe60008000800 */
[C---:B------:R-:W-:Y:S01]  /*61040*/  HMMA.1688.F32.TF32 R16, R200.reuse, R226, R12 ;  /* 0x000000e2c810723c */ /* 0x040fe2000008100c */
[----:B------:R-:W-:Y:S04]  /*61050*/  LDS R198, [R236+UR12+0x16100] ;  /* 0x0161000cecc67984 */ /* 0x000fe80008000800 */
[----:B------:R-:W-:Y:S01]  /*61060*/  LDS R197, [R237+UR12+0x14100] ;  /* 0x0141000cedc57984 */ /* 0x000fe20008000800 */
[C---:B------:R-:W-:Y:S03]  /*61070*/  HMMA.1688.F32.TF32 R12, R200.reuse, R230, R8 ;  /* 0x000000e6c80c723c */ /* 0x040fe60000081008 */
[----:B------:R-:W3:Y:S03]  /*61080*/  LDS R199, [R237+UR12+0x16100] ;  /* 0x0161000cedc77984 */ /* 0x000ee60008000800 */
        /* <DEDUP_REMOVED lines=19> */
[C---:B----4-:R-:W-:Y:S06]  /*611c0*/  HMMA.1688.F32.TF32 R8, R200.reuse, R242, R208 ;  /* 0x000000f2c808723c */ /* 0x050fec00000810d0 */
[----:B-1----:R-:W-:Y:S01]  /*611d0*/  HMMA.1688.F32.TF32 R4, R200, R246, R212 ;  /* 0x000000f6c804723c */ /* 0x002fe200000810d4 */
[----:B------:R-:W-:Y:S04]  /*611e0*/  LDS R200, [R252+UR12+0x14180] ;  /* 0x0141800cfcc87984 */ /* 0x000fe80008000800 */
[----:B------:R-:W-:Y:S04]  /*611f0*/  LDS R202, [R252+UR12+0x16180] ;  /* 0x0161800cfcca7984 */ /* 0x000fe80008000800 */
[----:B------:R-:W-:Y:S04]  /*61200*/  LDS R201, [R217+UR12+0x14180] ;  /* 0x0141800cd9c97984 */ /* 0x000fe80008000800 */
[----:B------:R-:W1:Y:S04]  /*61210*/  LDS R203, [R217+UR12+0x16180] ;  /* 0x0161800cd9cb7984 */ /* 0x000e680008000800 */
[----:B------:R-:W-:Y:S04]  /*61220*/  STL.64 [R1+0x2e0], R8 ;  /* 0x0002e00801007387 */ /* 0x000fe80000100a00 */
[----:B------:R-:W-:Y:S04]  /*61230*/  STL.64 [R1+0x2e8], R10 ;  /* 0x0002e80a01007387 */ /* 0x000fe80000100a00 */
[----:B------:R-:W-:Y:S04]  /*61240*/  STL.64 [R1+0x220], R4 ;  /* 0x0002200401007387 */ /* 0x000fe80000100a00 */
[----:B------:R2:W-:Y:S04]  /*61250*/  STL.64 [R1+0x228], R6 ;  /* 0x0002280601007387 */ /* 0x0005e80000100a00 */
[----:B------:R-:W4:Y:S01]  /*61260*/  LDL.LU R212, [R1+0xf80] ;  /* 0x000f800001d47983 */ /* 0x000f220000300800 */
[----:B--2---:R-:W-:-:S15]  /*61270*/  HMMA.1688.F32.TF32 R4, R188, R218, R248 ;  /* 0x000000dabc04723c */ /* 0x004fde00000810f8 */
[----:B------:R-:W-:-:S08]  /*61280*/  NOP ;  /* 0x0000000000007918 */ /* 0x000fd00000000000 */
[----:B------:R2:W-:Y:S04]  /*61290*/  STL.64 [R1+0x15c0], R4 ;  /* 0x0015c00401007387 */ /* 0x0005e80000100a00 */
        /* <DEDUP_REMOVED lines=128> */
[C---:B----4-:R-:W-:Y:S06]  /*61aa0*/  HMMA.1688.F32.TF32 R108, R188.reuse, R226, R104 ;  /* 0x000000e2bc6c723c */ /* 0x050fec0000081068 */
        /* <DEDUP_REMOVED lines=11> */
[----:B------:R-:W4:Y:S01]  /*61b60*/  LDS R191, [R237+UR12+0x16180] ;  /* 0x0161800cedbf7984 */ /* 0x000f220008000800 */
        /* <DEDUP_REMOVED lines=32> */
[----:B------:R-:W-:Y:S01]  /*61d70*/  STL.64 [R1+0x7a8], R74 ;  /* 0x0007a84a01007387 */ /* 0x000fe20000100a00 */
[C---:B-1----:R-:W-:Y:S03]  /*61d80*/  HMMA.1688.F32.TF32 R20, R200.reuse, R218, R16 ;  /* 0x000000dac814723c */ /* 0x042fe60000081010 */
[----:B------:R-:W-:Y:S04]  /*61d90*/  STL.64 [R1+0x760], R68 ;  /* 0x0007604401007387 */ /* 0x000fe80000100a00 */
[----:B------:R-:W-:Y:S01]  /*61da0*/  STL.64 [R1+0x768], R70 ;  /* 0x0007684601007387 */ /* 0x000fe20000100a00 */
[C---:B------:R-:W-:Y:S03]  /*61db0*/  HMMA.1688.F32.TF32 R16, R200.reuse, R222, R12 ;  /* 0x000000dec810723c */ /* 0x040fe6000008100c */
[----:B------:R-:W-:Y:S04]  /*61dc0*/  STL.64 [R1+0x740], R64 ;  /* 0x0007404001007387 */ /* 0x000fe80000100a00 */
[----:B------:R-:W-:Y:S01]  /*61dd0*/  STL.64 [R1+0x748], R66 ;  /* 0x0007484201007387 */ /* 0x000fe20000100a00 */
[C---:B------:R-:W-:Y:S03]  /*61de0*/  HMMA.1688.F32.TF32 R12, R200.reuse, R226, R8 ;  /* 0x000000e2c80c723c */ /* 0x040fe60000081008 */
[----:B------:R-:W-:Y:S04]  /*61df0*/  STL.64 [R1+0x720], R60 ;  /* 0x0007203c01007387 */ /* 0x000fe80000100a00 */
[----:B------:R-:W-:Y:S01]  /*61e00*/  STL.64 [R1+0x728], R62 ;  /* 0x0007283e01007387 */ /* 0x000fe20000100a00 */
[C---:B--2---:R-:W-:Y:S03]  /*61e10*/  HMMA.1688.F32.TF32 R8, R200.reuse, R230, R4 ;  /* 0x000000e6c808723c */ /* 0x044fe60000081004 */
        /* <DEDUP_REMOVED lines=19> */
[----:B------:R-:W-:Y:S04]  /*61f50*/  STL.64 [R1], R20 ;  /* 0x0000001401007387 */ /* 0x000fe80000100a00 */
        /* <DEDUP_REMOVED lines=9> */
[----:B------:R-:W-:Y:S01]  /*61ff0*/  LDS R194, [R252+UR12+0x16200] ;  /* 0x0162000cfcc27984 */ /* 0x000fe20008000800 */
[C---:B--2---:R-:W-:Y:S03]  /*62000*/  HMMA.1688.F32.TF32 R8, R200.reuse, R242, R212 ;  /* 0x000000f2c808723c */ /* 0x044fe600000810d4 */
[----:B------:R-:W-:Y:S04]  /*62010*/  STL.64 [R1+0x2d0], R4 ;  /* 0x0002d00401007387 */ /* 0x000fe80000100a00 */
[----:B------:R3:W-:Y:S04]  /*62020*/  STL.64 [R1+0x2d8], R6 ;  /* 0x0002d80601007387 */ /* 0x0007e80000100a00 */
[----:B------:R-:W-:Y:S04]  /*62030*/  LDS R193, [R217+UR12+0x14200] ;  /* 0x0142000cd9c17984 */ /* 0x000fe80008000800 */
[----:B------:R-:W1:Y:S01]  /*62040*/  LDS R195, [R217+UR12+0x16200] ;  /* 0x0162000cd9c37984 */ /* 0x000e620008000800 */
[----:B---3--:R-:W-:Y:S03]  /*62050*/  HMMA.1688.F32.TF32 R4, R200, R246, R248 ;  /* 0x000000f6c804723c */ /* 0x008fe600000810f8 */
[----:B------:R-:W-:Y:S04]  /*62060*/  STL.64 [R1+0x370], R12 ;  /* 0x0003700c01007387 */ /* 0x000fe80000100a00 */
[----:B------:R-:W-:Y:S04]  /*62070*/  STL.64 [R1+0x378], R14 ;  /* 0x0003780e01007387 */ /* 0x000fe80000100a00 */
        /* <DEDUP_REMOVED lines=46> */
[----:B------:R-:W1:Y:S04]  /*62360*/  LDL.LU R36, [R1+0xff0] ;  /* 0x000ff00001247983 */ /* 0x000e680000300800 */
[----:B------:R-:W1:Y:S04]  /*62370*/  LDL.LU R37, [R1+0xff4] ;  /* 0x000ff40001257983 */ /* 0x000e680000300800 */
[----:B------:R-:W1:Y:S04]  /*62380*/  LDL.LU R38, [R1+0xff8] ;  /* 0x000ff80001267983 */ /* 0x000e680000300800 */
[----:B------:R-:W1:Y:S04]  /*62390*/  LDL.LU R39, [R1+0xffc] ;  /* 0x000ffc0001277983 */ /* 0x000e680000300800 */
        /* <DEDUP_REMOVED lines=48> */
[C---:B----4-:R-:W-:Y:S06]  /*626a0*/  HMMA.1688.F32.TF32 R72, R188.reuse, R218, R68 ;  /* 0x000000dabc48723c */ /* 0x050fec0000081044 */
[C---:B---3--:R-:W-:Y:S06]  /*626b0*/  HMMA.1688.F32.TF32 R68, R188.reuse, R222, R64 ;  /* 0x000000debc44723c */ /* 0x048fec0000081040 */
[C---:B--2---:R-:W-:Y:S06]  /*626c0*/  HMMA.1688.F32.TF32 R64, R188.reuse, R226, R60 ;  /* 0x000000e2bc40723c */ /* 0x044fec000008103c */
[C---:B------:R-:W-:Y:S06]  /*626d0*/  HMMA.1688.F32.TF32 R60, R188.reuse, R230, R56 ;  /* 0x000000e6bc3c723c */ /* 0x040fec0000081038 */
[C---:B------:R-:W-:Y:S06]  /*626e0*/  HMMA.1688.F32.TF32 R56, R188.reuse, R234, R52 ;  /* 0x000000eabc38723c */ /* 0x040fec0000081034 */
[C---:B------:R-:W-:Y:S06]  /*626f0*/  HMMA.1688.F32.TF32 R52, R188.reuse, R238, R48 ;  /* 0x000000eebc34723c */ /* 0x040fec0000081030 */
[C---:B------:R-:W-:Y:S06]  /*62700*/  HMMA.1688.F32.TF32 R48, R188.reuse, R242, R44 ;  /* 0x000000f2bc30723c */ /* 0x040fec000008102c */
[----:B------:R-:W-:Y:S01]  /*62710*/  HMMA.1688.F32.TF32 R44, R188, R246, R40 ;  /* 0x000000f6bc2c723c */ /* 0x000fe20000081028 */
[----:B------:R-:W-:Y:S04]  /*62720*/  STL.64 [R1+0x1550], R72 ;  /* 0x0015504801007387 */ /* 0x000fe80000100a00 */
[----:B------:R-:W-:Y:S01]  /*62730*/  LDS R188, [R236+UR12+0x14280] ;  /* 0x0142800cecbc7984 */ /* 0x000fe20008000800 */
[C---:B-1----:R-:W-:Y:S03]  /*62740*/  HMMA.1688.F32.TF32 R40, R192.reuse, R218, R36 ;  /* 0x000000dac028723c */ /* 0x042fe60000081024 */
        /* <DEDUP_REMOVED lines=8> */
[----:B------:R-:W1:Y:S01]  /*627d0*/  LDS R191, [R237+UR12+0x16280] ;  /* 0x0162800cedbf7984 */ /* 0x000e620008000800 */
        /* <DEDUP_REMOVED lines=41> */
[----:B------:R-:W-:Y:S01]  /*62a70*/  LDS R194, [R252+UR12+0x16300] ;  /* 0x0163000cfcc27984 */ /* 0x000fe20008000800 */
[C---:B--2---:R-:W-:Y:S03]  /*62a80*/  HMMA.1688.F32.TF32 R4, R196.reuse, R234, R248 ;  /* 0x000000eac404723c */ /* 0x044fe600000810f8 */
[----:B------:R-:W-:Y:S04]  /*62a90*/  LDS R193, [R217+UR12+0x14300] ;  /* 0x0143000cd9c17984 */ /* 0x000fe80008000800 */
[----:B------:R-:W2:Y:S04]  /*62aa0*/  LDS R195, [R217+UR12+0x16300] ;  /* 0x0163000cd9c37984 */ /* 0x000ea80008000800 */
[----:B------:R3:W-:Y:S04]  /*62ab0*/  STL.64 [R1+0xf40], R12 ;  /* 0x000f400c01007387 */ /* 0x0007e80000100a00 */
[----:B------:R4:W-:Y:S04]  /*62ac0*/  STL.64 [R1+0xf48], R14 ;  /* 0x000f480e01007387 */ /* 0x0009e80000100a00 */
[----:B---3--:R-:W3:Y:S04]  /*62ad0*/  LDL.LU R12, [R1+0xaf0] ;  /* 0x000af000010c7983 */ /* 0x008ee80000300800 */
[----:B------:R1:W-:Y:S04]  /*62ae0*/  STL.64 [R1+0xf30], R8 ;  /* 0x000f300801007387 */ /* 0x0003e80000100a00 */
[----:B------:R2:W-:Y:S04]  /*62af0*/  STL.64 [R1+0xf38], R10 ;  /* 0x000f380a01007387 */ /* 0x0005e80000100a00 */
[----:B------:R-:W-:Y:S04]  /*62b00*/  STL.64 [R1+0xf20], R4 ;  /* 0x000f200401007387 */ /* 0x000fe80000100a00 */
[----:B------:R2:W-:Y:S04]  /*62b10*/  STL.64 [R1+0xf28], R6 ;  /* 0x000f280601007387 */ /* 0x0005e80000100a00 */
        /* <DEDUP_REMOVED lines=41> */
[----:B--2---:R-:W2:Y:S04]  /*62db0*/  LDL.LU R10, [R1+0xac8] ;  /* 0x000ac800010a7983 */ /* 0x004ea80000300800 */
[----:B------:R-:W2:Y:S04]  /*62dc0*/  LDL.LU R11, [R1+0xacc] ;  /* 0x000acc00010b7983 */ /* 0x000ea80000300800 */
[----:B------:R-:W2:Y:S01]  /*62dd0*/  LDL.LU R212, [R1+0xb40] ;  /* 0x000b400001d47983 */ /* 0x000ea20000300800 */
[----:B---3--:R-:W-:-:S15]  /*62de0*/  HMMA.1688.F32.TF32 R4, R196, R238, R248 ;  /* 0x000000eec404723c */ /* 0x008fde00000810f8 */
        /* <DEDUP_REMOVED lines=14> */
[----:B-1----:R-:W2:Y:S04]  /*62ed0*/  LDL.LU R4, [R1+0xb70] ;  /* 0x000b700001047983 */ /* 0x002ea80000300800 */
[----:B------:R-:W2:Y:S04]  /*62ee0*/  LDL.LU R5, [R1+0xb74] ;  /* 0x000b740001057983 */ /* 0x000ea80000300800 */
[----:B---3--:R-:W3:Y:S04]  /*62ef0*/  LDL.LU R6, [R1+0xb78] ;  /* 0x000b780001067983 */ /* 0x008ee80000300800 */
[----:B------:R-:W3:Y:S04]  /*62f00*/  LDL.LU R7, [R1+0xb7c] ;  /* 0x000b7c0001077983 */ /* 0x000ee80000300800 */
[----:B------:R-:W3:Y:S04]  /*62f10*/  LDL.LU R248, [R1+0xb30] ;  /* 0x000b300001f87983 */ /* 0x000ee80000300800 */
[----:B------:R-:W3:Y:S04]  /*62f20*/  LDL.LU R249, [R1+0xb34] ;  /* 0x000b340001f97983 */ /* 0x000ee80000300800 */
[----:B------:R-:W3:Y:S04]  /*62f30*/  LDL.LU R250, [R1+0xb38] ;  /* 0x000b380001fa7983 */ /* 0x000ee80000300800 */
[----:B------:R-:W3:Y:S01]  /*62f40*/  LDL.LU R251, [R1+0xb3c] ;  /* 0x000b3c0001fb7983 */ /* 0x000ee20000300800 */
[C---:B----4-:R-:W-:Y:S06]  /*62f50*/  HMMA.1688.F32.TF32 R44, R196.reuse, R242, R44 ;  /* 0x000000f2c42c723c */ /* 0x050fec000008102c */
        /* <DEDUP_REMOVED lines=13> */
[----:B--2---:R-:W-:Y:S01]  /*63030*/  HMMA.1688.F32.TF32 R8, R200, R246, R8 ;  /* 0x000000f6c808723c */ /* 0x004fe20000081008 */
        /* <DEDUP_REMOVED lines=18> */
[----:B------:R3:W-:Y:S04]  /*63160*/  STL.64 [R1+0x4c8], R10 ;  /* 0x0004c80a01007387 */ /* 0x0007e80000100a00 */
[----:B------:R-:W-:Y:S04]  /*63170*/  LDS R200, [R252+UR12+0x14380] ;  /* 0x0143800cfcc87984 */ /* 0x000fe80008000800 */
[----:B------:R-:W-:Y:S04]  /*63180*/  LDS R202, [R252+UR12+0x16380] ;  /* 0x0163800cfcca7984 */ /* 0x000fe80008000800 */
[----:B------:R-:W-:Y:S04]  /*63190*/  LDS R201, [R217+UR12+0x14380] ;  /* 0x0143800cd9c97984 */ /* 0x000fe80008000800 */
[----:B------:R-:W4:Y:S01]  /*631a0*/  LDS R203, [R217+UR12+0x16380] ;  /* 0x0163800cd9cb7984 */ /* 0x000f220008000800 */
[C---:B--2---:R-:W-:Y:S06]  /*631b0*/  HMMA.1688.F32.TF32 R12, R188.reuse, R226, R208 ;  /* 0x000000e2bc0c723c */ /* 0x044fec00000810d0 */
[C---:B---3--:R-:W-:Y:S06]  /*631c0*/  HMMA.1688.F32.TF32 R8, R188.reuse, R218, R4 ;  /* 0x000000dabc08723c */ /* 0x048fec0000081004 */
[----:B------:R-:W-:-:S15]  /*631d0*/  HMMA.1688.F32.TF32 R4, R188, R222, R204 ;  /* 0x000000debc04723c */ /* 0x000fde00000810cc */
[----:B------:R-:W-:-:S02]  /*631e0*/  NOP ;  /* 0x0000000000007918 */ /* 0x000fc40000000000 */
[----:B------:R-:W-:Y:S04]  /*631f0*/  STL.64 [R1+0x14e0], R8 ;  /* 0x0014e00801007387 */ /* 0x000fe80000100a00 */
[----:B------:R2:W-:Y:S04]  /*63200*/  STL.64 [R1+0x14e8], R10 ;  /* 0x0014e80a01007387 */ /* 0x0005e80000100a00 */
[----:B------:R-:W-:Y:S04]  /*63210*/  STL.64 [R1+0x14d0], R4 ;  /* 0x0014d00401007387 */ /* 0x000fe80000100a00 */
[----:B------:R3:W-:Y:S01]  /*63220*/  STL.64 [R1+0x14d8], R6 ;  /* 0x0014d80601007387 */ /* 0x0007e20000100a00 */
[C---:B--2---:R-:W-:Y:S06]  /*63230*/  HMMA.1688.F32.TF32 R8, R188.reuse, R230, R212 ;  /* 0x000000e6bc08723c */ /* 0x044fec00000810d4 */
[C---:B---3--:R-:W-:Y:S01]  /*63240*/  HMMA.1688.F32.TF32 R4, R188.reuse, R234, R248 ;  /* 0x000000eabc04723c */ /* 0x048fe200000810f8 */
[----:B------:R-:W-:Y:S04]  /*63250*/  STL.64 [R1+0x14c0], R12 ;  /* 0x0014c00c01007387 */ /* 0x000fe80000100a00 */
[----:B------:R-:W-:Y:S04]  /*63260*/  STL.64 [R1+0x14c8], R14 ;  /* 0x0014c80e01007387 */ /* 0x000fe80000100a00 */
[----:B------:R-:W2:Y:S08]  /*63270*/  LDL.LU R208, [R1+0x840] ;  /* 0x0008400001d07983 */ /* 0x000eb00000300800 */
        /* <DEDUP_REMOVED lines=13> */
[----:B-1----:R-:W3:Y:S04]  /*63350*/  LDL.LU R6, [R1+0x8e8] ;  /* 0x0008e80001067983 */ /* 0x002ee80000300800 */
        /* <DEDUP_REMOVED lines=99> */
[----:B---3--:R-:W-:Y:S01]  /*63990*/  HMMA.1688.F32.TF32 R88, R188, R246, R84 ;  /* 0x000000f6bc58723c */ /* 0x008fe20000081054 */
[----:B------:R-:W-:Y:S04]  /*639a0*/  LDS R188, [R236+UR12+0x14380] ;  /* 0x0143800cecbc7984 */ /* 0x000fe80008000800 */
[----:B------:R-:W-:Y:S01]  /*639b0*/  LDS R190, [R236+UR12+0x16380] ;  /* 0x0163800cecbe7984 */ /* 0x000fe20008000800 */
[C---:B------:R-:W-:Y:S05]  /*639c0*/  HMMA.1688.F32.TF32 R84, R192.reuse, R218, R80 ;  /* 0x000000dac054723c */ /* 0x040fea0000081050 */
        /* <DEDUP_REMOVED lines=38> */
[----:B------:R-:W-:Y:S04]  /*63c30*/  STL.64 [R1+0xed8], R50 ;  /* 0x000ed83201007387 */ /* 0x000fe80000100a00 */
[----:B------:R-:W1:Y:S04]  /*63c40*/  LDL.LU R249, [R1+0x8d4] ;  /* 0x0008d40001f97983 */ /* 0x000e680000300800 */
[----:B------:R-:W1:Y:S04]  /*63c50*/  LDL.LU R250, [R1+0x8d8] ;  /* 0x0008d80001fa7983 */ /* 0x000e680000300800 */
[----:B------:R-:W1:Y:S01]  /*63c60*/  LDL.LU R251, [R1+0x8dc] ;  /* 0x0008dc0001fb7983 */ /* 0x000e620000300800 */
[C---:B------:R-:W-:Y:S03]  /*63c70*/  HMMA.1688.F32.TF32 R44, R196.reuse, R226, R44 ;  /* 0x000000e2c42c723c */ /* 0x040fe6000008102c */
[----:B------:R-:W-:Y:S03]  /*63c80*/  LDS R194, [R252+UR12+0x16400] ;  /* 0x0164000cfcc27984 */ /* 0x000fe60008000800 */
[C---:B------:R-:W-:Y:S01]  /*63c90*/  HMMA.1688.F32.TF32 R40, R196.reuse, R230, R40 ;  /* 0x000000e6c428723c */ /* 0x040fe20000081028 */
[----:B------:R-:W-:Y:S04]  /*63ca0*/  LDS R193, [R217+UR12+0x14400] ;  /* 0x0144000cd9c17984 */ /* 0x000fe80008000800 */
[----:B------:R-:W2:Y:S01]  /*63cb0*/  LDS R195, [R217+UR12+0x16400] ;  /* 0x0164000cd9c37984 */ /* 0x000ea20008000800 */
[C---:B------:R-:W-:Y:S06]  /*63cc0*/  HMMA.1688.F32.TF32 R36, R196.reuse, R234, R36 ;  /* 0x000000eac424723c */ /* 0x040fec0000081024 */
[C---:B------:R-:W-:Y:S06]  /*63cd0*/  HMMA.1688.F32.TF32 R32, R196.reuse, R238, R32 ;  /* 0x000000eec420723c */ /* 0x040fec0000081020 */
[C---:B------:R-:W-:Y:S06]  /*63ce0*/  HMMA.1688.F32.TF32 R28, R196.reuse, R242, R28 ;  /* 0x000000f2c41c723c */ /* 0x040fec000008101c */
[----:B------:R-:W-:Y:S06]  /*63cf0*/  HMMA.1688.F32.TF32 R24, R196, R246, R24 ;  /* 0x000000f6c418723c */ /* 0x000fec0000081018 */
[C---:B------:R-:W-:Y:S06]  /*63d00*/  HMMA.1688.F32.TF32 R20, R200.reuse, R218, R20 ;  /* 0x000000dac814723c */ /* 0x040fec0000081014 */
[C---:B------:R-:W-:Y:S06]  /*63d10*/  HMMA.1688.F32.TF32 R16, R200.reuse, R222, R16 ;  /* 0x000000dec810723c */ /* 0x040fec0000081010 */
[C---:B------:R-:W-:Y:S01]  /*63d20*/  HMMA.1688.F32.TF32 R12, R200.reuse, R226, R12 ;  /* 0x000000e2c80c723c */ /* 0x040fe2000008100c */
[----:B------:R-:W-:Y:S05]  /*63d30*/  STL.64 [R1+0xec0], R44 ;  /* 0x000ec02c01007387 */ /* 0x000fea0000100a00 */
        /* <DEDUP_REMOVED lines=24> */
[C---:B----4-:R-:W-:Y:S03]  /*63ec0*/  HMMA.1688.F32.TF32 R8, R200.reuse, R242, R208 ;  /* 0x000000f2c808723c */ /* 0x050fe600000810d0 */
[----:B------:R-:W-:Y:S04]  /*63ed0*/  LDS R196, [R236+UR12+0x14400] ;  /* 0x0144000cecc47984 */ /* 0x000fe80008000800 */
[----:B------:R-:W-:Y:S01]  /*63ee0*/  LDS R198, [R236+UR12+0x16400] ;  /* 0x0164000cecc67984 */ /* 0x000fe20008000800 */
[----:B---3--:R-:W-:Y:S03]  /*63ef0*/  HMMA.1688.F32.TF32 R4, R200, R246, R212 ;  /* 0x000000f6c804723c */ /* 0x008fe600000810d4 */
[----:B------:R-:W-:Y:S04]  /*63f00*/  LDS R197, [R237+UR12+0x14400] ;  /* 0x0144000cedc57984 */ /* 0x000fe80008000800 */
[----:B------:R-:W3:Y:S04]  /*63f10*/  LDS R199, [R237+UR12+0x16400] ;  /* 0x0164000cedc77984 */ /* 0x000ee80008000800 */
        /* <DEDUP_REMOVED lines=11> */
[----:B-1----:R-:W-:-:S15]  /*63fd0*/  HMMA.1688.F32.TF32 R4, R188, R218, R248 ;  /* 0x000000dabc04723c */ /* 0x002fde00000810f8 */
        /* <DEDUP_REMOVED lines=145> */
[----:B------:R-:W4:Y:S01]  /*648f0*/  LDL.LU.64 R104, [R1+0x4eb8] ;  /* 0x004eb80001687983 */ /* 0x000f220000300a00 */
[C---:B------:R-:W-:Y:S03]  /*64900*/  HMMA.1688.F32.TF32 R68, R192.reuse, R234, R64 ;  /* 0x000000eac044723c */ /* 0x040fe60000081040 */
[----:B------:R-:W-:Y:S04]  /*64910*/  STL.64 [R1+0x1440], R100 ;  /* 0x0014406401007387 */ /* 0x000fe80000100a00 */
[----:B------:R1:W-:Y:S01]  /*64920*/  STL.64 [R1+0x1448], R102 ;  /* 0x0014486601007387 */ /* 0x0003e20000100a00 */
[C---:B------:R-:W-:Y:S06]  /*64930*/  HMMA.1688.F32.TF32 R64, R192.reuse, R238, R60 ;  /* 0x000000eec040723c */ /* 0x040fec000008103c */
[C---:B------:R-:W-:Y:S01]  /*64940*/  HMMA.1688.F32.TF32 R60, R192.reuse, R242, R56 ;  /* 0x000000f2c03c723c */ /* 0x040fe20000081038 */
[----:B-1----:R-:W3:Y:S04]  /*64950*/  LDL.LU.64 R102, [R1+0x4eb0] ;  /* 0x004eb00001667983 */ /* 0x002ee80000300a00 */
[----:B------:R-:W3:Y:S04]  /*64960*/  LDL.LU.64 R100, [R1+0x4ea8] ;  /* 0x004ea80001647983 */ /* 0x000ee80000300a00 */
[----:B------:R-:W-:Y:S04]  /*64970*/  STL.64 [R1+0x1430], R96 ;  /* 0x0014306001007387 */ /* 0x000fe80000100a00 */
[----:B------:R1:W-:Y:S01]  /*64980*/  STL.64 [R1+0x1438], R98 ;  /* 0x0014386201007387 */ /* 0x0003e20000100a00 */
[----:B------:R-:W-:Y:S03]  /*64990*/  HMMA.1688.F32.TF32 R56, R192, R246, R52 ;  /* 0x000000f6c038723c */ /* 0x000fe60000081034 */
[----:B------:R-:W-:Y:S03]  /*649a0*/  LDS R192, [R252+UR12+0x14500] ;  /* 0x0145000cfcc07984 */ /* 0x000fe60008000800 */
[C---:B------:R-:W-:Y:S01]  /*649b0*/  HMMA.1688.F32.TF32 R52, R196.reuse, R218, R48 ;  /* 0x000000dac434723c */ /* 0x040fe20000081030 */
[----:B------:R-:W-:Y:S04]  /*649c0*/  LDS R194, [R252+UR12+0x16500] ;  /* 0x0165000cfcc27984 */ /* 0x000fe80008000800 */
[----:B-1----:R-:W4:Y:S04]  /*649d0*/  LDL.LU.64 R98, [R1+0x4ea0] ;  /* 0x004ea00001627983 */ /* 0x002f280000300a00 */
[----:B------:R-:W4:Y:S04]  /*649e0*/  LDL.LU.64 R96, [R1+0x4e98] ;  /* 0x004e980001607983 */ /* 0x000f280000300a00 */
        /* <DEDUP_REMOVED lines=13> */
[----:B------:R-:W4:Y:S04]  /*64ac0*/  LDL.LU.64 R88, [R1+0x4e78] ;  /* 0x004e780001587983 */ /* 0x000f280000300a00 */
        /* <DEDUP_REMOVED lines=20> */
[----:B------:R-:W-:Y:S01]  /*64c10*/  STL.64 [R1+0x10d0], R60 ;  /* 0x0010d03c01007387 */ /* 0x000fe20000100a00 */
[C---:B--2---:R-:W-:Y:S03]  /*64c20*/  HMMA.1688.F32.TF32 R8, R200.reuse, R230, R4 ;  /* 0x000000e6c808723c */ /* 0x044fe60000081004 */
        /* <DEDUP_REMOVED lines=34> */
[----:B-1----:R-:W-:Y:S03]  /*64e50*/  HMMA.1688.F32.TF32 R4, R200, R246, R248 ;  /* 0x000000f6c804723c */ /* 0x002fe600000810f8 */
[----:B------:R-:W-:Y:S04]  /*64e60*/  LDS R189, [R237+UR12+0x14480] ;  /* 0x0144800cedbd7984 */ /* 0x000fe80008000800 */
[----:B------:R-:W1:Y:S04]  /*64e70*/  LDS R191, [R237+UR12+0x16480] ;  /* 0x0164800cedbf7984 */ /* 0x000e680008000800 */
[----:B------:R2:W-:Y:S04]  /*64e80*/  STL.64 [R1+0x630], R12 ;  /* 0x0006300c01007387 */ /* 0x0005e80000100a00 */
[----:B------:R1:W-:Y:S04]  /*64e90*/  STL.64 [R1+0x638], R14 ;  /* 0x0006380e01007387 */ /* 0x0003e80000100a00 */
[----:B------:R-:W-:Y:S04]  /*64ea0*/  LDS R196, [R236+UR12+0x14500] ;  /* 0x0145000cecc47984 */ /* 0x000fe80008000800 */
[----:B--2---:R-:W2:Y:S04]  /*64eb0*/  LDL.LU R12, [R1+0x20] ;  /* 0x00002000010c7983 */ /* 0x004ea80000300800 */
[----:B------:R-:W-:Y:S04]  /*64ec0*/  STL.64 [R1+0x530], R8 ;  /* 0x0005300801007387 */ /* 0x000fe80000100a00 */
[----:B------:R-:W-:Y:S04]  /*64ed0*/  STL.64 [R1+0x538], R10 ;  /* 0x0005380a01007387 */ /* 0x000fe80000100a00 */
[----:B------:R3:W-:Y:S04]  /*64ee0*/  STL.64 [R1+0x4d0], R4 ;  /* 0x0004d00401007387 */ /* 0x0007e80000100a00 */
[----:B------:R3:W-:Y:S04]  /*64ef0*/  STL.64 [R1+0x4d8], R6 ;  /* 0x0004d80601007387 */ /* 0x0007e80000100a00 */
        /* <DEDUP_REMOVED lines=59> */
[----:B---3--:R-:W3:Y:S04]  /*652b0*/  LDL.LU R4, [R1+0x560] ;  /* 0x0005600001047983 */ /* 0x008ee80000300800 */
        /* <DEDUP_REMOVED lines=47> */
[C---:B--2---:R-:W-:Y:S06]  /*655b0*/  HMMA.1688.F32.TF32 R68, R188.reuse, R234, R68 ;  /* 0x000000eabc44723c */ /* 0x044fec0000081044 */
[C---:B---3--:R-:W-:Y:S06]  /*655c0*/  HMMA.1688.F32.TF32 R72, R188.reuse, R230, R72 ;  /* 0x000000e6bc48723c */ /* 0x048fec0000081048 */
        /* <DEDUP_REMOVED lines=11> */
[----:B------:R3:W-:Y:S04]  /*65680*/  STL.64 [R1+0x13f8], R82 ;  /* 0x0013f85201007387 */ /* 0x0007e80000100a00 */
[----:B---3--:R-:W3:Y:S04]  /*65690*/  LDL.LU.64 R82, [R1+0x4e60] ;  /* 0x004e600001527983 */ /* 0x008ee80000300a00 */
        /* <DEDUP_REMOVED lines=48> */
[----:B------:R-:W3:Y:S01]  /*659a0*/  LDL.LU.64 R248, [R1+0x4db8] ;  /* 0x004db80001f87983 */ /* 0x000ee20000300a00 */
[C---:B------:R-:W-:Y:S06]  /*659b0*/  HMMA.1688.F32.TF32 R60, R192.reuse, R238, R60 ;  /* 0x000000eec03c723c */ /* 0x040fec000008103c */
[----:B----4-:R-:W-:-:S15]  /*659c0*/  HMMA.1688.F32.TF32 R188, R192, R234, R188 ;  /* 0x000000eac0bc723c */ /* 0x010fde00000810bc */
[----:B------:R-:W-:-:S08]  /*659d0*/  NOP ;  /* 0x0000000000007918 */ /* 0x000fd00000000000 */
[----:B------:R-:W-:Y:S04]  /*659e0*/  STL.64 [R1+0x10a0], R188 ;  /* 0x0010a0bc01007387 */ /* 0x000fe80000100a00 */
[----:B------:R1:W-:Y:S04]  /*659f0*/  STL.64 [R1+0x10a8], R190 ;  /* 0x0010a8be01007387 */ /* 0x0003e80000100a00 */
[----:B------:R-:W-:Y:S04]  /*65a00*/  STL.64 [R1+0x1090], R60 ;  /* 0x0010903c01007387 */ /* 0x000fe80000100a00 */
[----:B------:R4:W-:Y:S01]  /*65a10*/  STL.64 [R1+0x1098], R62 ;  /* 0x0010983e01007387 */ /* 0x0009e20000100a00 */
[----:B-1----:R-:W-:Y:S06]  /*65a20*/  HMMA.1688.F32.TF32 R188, R192, R242, R56 ;  /* 0x000000f2c0bc723c */ /* 0x002fec0000081038 */
[----:B------:R-:W-:Y:S06]  /*65a30*/  HMMA.1688.F32.TF32 R56, R196, R218, R48 ;  /* 0x000000dac438723c */ /* 0x000fec0000081030 */
[----:B----4-:R-:W-:Y:S01]  /*65a40*/  HMMA.1688.F32.TF32 R60, R192, R246, R52 ;  /* 0x000000f6c03c723c */ /* 0x010fe20000081034 */
[----:B------:R-:W-:Y:S04]  /*65a50*/  LDS R192, [R252+UR12+0x14680] ;  /* 0x0146800cfcc07984 */ /* 0x000fe80008000800 */
[----:B------:R-:W-:Y:S01]  /*65a60*/  LDS R194, [R252+UR12+0x16680] ;  /* 0x0166800cfcc27984 */ /* 0x000fe20008000800 */
[C---:B------:R-:W-:Y:S03]  /*65a70*/  HMMA.1688.F32.TF32 R52, R196.reuse, R222, R44 ;  /* 0x000000dec434723c */ /* 0x040fe6000008102c */
[----:B------:R-:W-:Y:S03]  /*65a80*/  LDS R193, [R217+UR12+0x14680] ;  /* 0x0146800cd9c17984 */ /* 0x000fe60008000800 */
[C---:B------:R-:W-:Y:S01]  /*65a90*/  HMMA.1688.F32.TF32 R48, R196.reuse, R226, R40 ;  /* 0x000000e2c430723c */ /* 0x040fe20000081028 */
[----:B------:R-:W-:Y:S04]  /*65aa0*/  STL.64 [R1+0x1080], R188 ;  /* 0x001080bc01007387 */ /* 0x000fe80000100a00 */
[----:B------:R-:W-:Y:S01]  /*65ab0*/  LDS R195, [R217+UR12+0x16680] ;  /* 0x0166800cd9c37984 */ /* 0x000fe20008000800 */
[C---:B------:R-:W-:Y:S03]  /*65ac0*/  HMMA.1688.F32.TF32 R44, R196.reuse, R230, R36 ;  /* 0x000000e6c42c723c */ /* 0x040fe60000081024 */
[----:B------:R-:W-:Y:S03]  /*65ad0*/  LDS R188, [R236+UR12+0x14600] ;  /* 0x0146000cecbc7984 */ /* 0x000fe60008000800 */
[C---:B------:R-:W-:Y:S01]  /*65ae0*/  HMMA.1688.F32.TF32 R40, R196.reuse, R234, R32 ;  /* 0x000000eac428723c */ /* 0x040fe20000081020 */
[----:B------:R-:W-:Y:S05]  /*65af0*/  LDS R189, [R237+UR12+0x14600] ;  /* 0x0146000cedbd7984 */ /* 0x000fea0008000800 */
[C---:B------:R-:W-:Y:S06]  /*65b00*/  HMMA.1688.F32.TF32 R36, R196.reuse, R238, R28 ;  /* 0x000000eec424723c */ /* 0x040fec000008101c */
[C---:B------:R-:W-:Y:S06]  /*65b10*/  HMMA.1688.F32.TF32 R32, R196.reuse, R242, R24 ;  /* 0x000000f2c420723c */ /* 0x040fec0000081018 */
[----:B------:R-:W-:Y:S01]  /*65b20*/  HMMA.1688.F32.TF32 R28, R196, R246, R20 ;  /* 0x000000f6c41c723c */ /* 0x000fe20000081014 */
[----:B------:R-:W-:Y:S05]  /*65b30*/  STL.64 [R1+0x1088], R190 ;  /* 0x001088be01007387 */ /* 0x000fea0000100a00 */
[C---:B------:R-:W-:Y:S01]  /*65b40*/  HMMA.1688.F32.TF32 R24, R200.reuse, R218, R16 ;  /* 0x000000dac818723c */ /* 0x040fe20000081010 */
[----:B------:R-:W-:Y:S05]  /*65b50*/  STL.64 [R1+0xdf0], R60 ;  /* 0x000df03c01007387 */ /* 0x000fea0000100a00 */
[C---:B------:R-:W-:Y:S01]  /*65b60*/  HMMA.1688.F32.TF32 R20, R200.reuse, R222, R12 ;  /* 0x000000dec814723c */ /* 0x040fe2000008100c */
[----:B------:R-:W-:Y:S04]  /*65b70*/  STL.64 [R1+0xdf8], R62 ;  /* 0x000df83e01007387 */ /* 0x000fe80000100a00 */
[----:B------:R-:W-:Y:S01]  /*65b80*/  STL.64 [R1+0xde0], R56 ;  /* 0x000de03801007387 */ /* 0x000fe20000100a00 */
[C---:B--2---:R-:W-:Y:S01]  /*65b90*/  HMMA.1688.F32.TF32 R12, R200.reuse, R230, R212 ;  /* 0x000000e6c80c723c */ /* 0x044fe200000810d4 */
[----:B------:R-:W-:Y:S01]  /*65ba0*/  IMAD.MOV.U32 R197, RZ, RZ, R0 ;  /* 0x000000ffffc57224 */ /* 0x000fe200078e0000 */
[----:B------:R-:W-:Y:S01]  /*65bb0*/  MOV R199, R3 ;  /* 0x0000000300c77202 */ /* 0x000fe20000000f00 */
[----:B------:R-:W-:Y:S01]  /*65bc0*/  IMAD.MOV.U32 R198, RZ, RZ, R2 ;  /* 0x000000ffffc67224 */ /* 0x000fe200078e0002 */
[----:B------:R-:W-:Y:S02]  /*65bd0*/  LDS R190, [R236+UR12+0x16600] ;  /* 0x0166000cecbe7984 */ /* 0x000fe40008000800 */
[C---:B---3--:R-:W-:Y:S02]  /*65be0*/  HMMA.1688.F32.TF32 R16, R200.reuse, R226, R248 ;  /* 0x000000e2c810723c */ /* 0x048fe400000810f8 */
        /* <DEDUP_REMOVED lines=25> */
[----:B------:R-:W-:Y:S03]  /*65d80*/  LDS R191, [R237+UR12+0x16600] ;  /* 0x0166000cedbf7984 */ /* 0x000fe60008000800 */
[C---:B-1----:R-:W-:Y:S06]  /*65d90*/  HMMA.1688.F32.TF32 R12, R200.reuse, R242, R4 ;  /* 0x000000f2c80c723c */ /* 0x042fec0000081004 */
        /* <DEDUP_REMOVED lines=8> */
[----:B------:R-:W-:Y:S04]  /*65e20*/  STL.64 [R1+0x70], R4 ;  /* 0x0000700401007387 */ /* 0x000fe80000100a00 */
[----:B------:R-:W-:Y:S04]  /*65e30*/  STL.64 [R1+0x78], R6 ;  /* 0x0000780601007387 */ /* 0x000fe80000100a00 */
[----:B------:R-:W4:Y:S04]  /*65e40*/  LDL.LU R0, [R1+0x4db0] ;  /* 0x004db00001007983 */ /* 0x000f280000300800 */
[----:B------:R-:W3:Y:S04]  /*65e50*/  LDL.LU R2, [R1+0x4dac] ;  /* 0x004dac0001027983 */ /* 0x000ee80000300800 */
        /* <DEDUP_REMOVED lines=14> */
[----:B----4-:R-:W-:Y:S01]  /*65f40*/  MOV R215, R0 ;  /* 0x0000000000d77202 */ /* 0x010fe20000000f00 */
[----:B---3--:R-:W-:-:S02]  /*65f50*/  IMAD.MOV.U32 R214, RZ, RZ, R2 ;  /* 0x000000ffffd67224 */ /* 0x008fc400078e0002 */
[----:B--2---:R-:W-:Y:S02]  /*65f60*/  IMAD.MOV.U32 R213, RZ, RZ, R3 ;  /* 0x000000ffffd57224 */ /* 0x004fe400078e0003 */
        /* <DEDUP_REMOVED lines=8> */
[----:B--2---:R-:W-:Y:S01]  /*65ff0*/  MOV R207, R3 ;  /* 0x0000000300cf7202 */ /* 0x004fe20000000f00 */
[----:B---3--:R-:W-:-:S02]  /*66000*/  IMAD.MOV.U32 R206, RZ, RZ, R2 ;  /* 0x000000ffffce7224 */ /* 0x008fc400078e0002 */
[----:B----4-:R-:W-:Y:S02]  /*66010*/  IMAD.MOV.U32 R205, RZ, RZ, R0 ;  /* 0x000000ffffcd7224 */ /* 0x010fe400078e0000 */
[----:B------:R-:W2:Y:S04]  /*66020*/  LDL.LU R0, [R1+0x4d98] ;  /* 0x004d980001007983 */ /* 0x000ea80000300800 */
[----:B------:R-:W3:Y:S04]  /*66030*/  LDL.LU R2, [R1+0x4d94] ;  /* 0x004d940001027983 */ /* 0x000ee80000300800 */
        /* <DEDUP_REMOVED lines=58> */
[C---:B---3--:R-:W-:Y:S06]  /*663e0*/  HMMA.1688.F32.TF32 R48, R4.reuse, R230, R48 ;  /* 0x000000e60430723c */ /* 0x048fec0000081030 */
[C---:B----4-:R-:W-:Y:S06]  /*663f0*/  HMMA.1688.F32.TF32 R56, R4.reuse, R222, R56 ;  /* 0x000000de0438723c */ /* 0x050fec0000081038 */
[C---:B------:R-:W-:Y:S06]  /*66400*/  HMMA.1688.F32.TF32 R60, R4.reuse, R218, R60 ;  /* 0x000000da043c723c */ /* 0x040fec000008103c */
[----:B------:R-:W-:-:S15]  /*66410*/  HMMA.1688.F32.TF32 R52, R4, R226, R52 ;  /* 0x000000e20434723c */ /* 0x000fde0000081034 */
[----:B------:R-:W-:-:S02]  /*66420*/  NOP ;  /* 0x0000000000007918 */ /* 0x000fc40000000000 */
[----:B------:R-:W-:Y:S01]  /*66430*/  STL.64 [R1+0x1390], R60 ;  /* 0x0013903c01007387 */ /* 0x000fe20000100a00 */
[C---:B------:R-:W-:Y:S03]  /*66440*/  HMMA.1688.F32.TF32 R44, R4.reuse, R234, R44 ;  /* 0x000000ea042c723c */ /* 0x040fe6000008102c */
[----:B------:R1:W-:Y:S01]  /*66450*/  STL.64 [R1+0x1398], R62 ;  /* 0x0013983e01007387 */ /* 0x0003e20000100a00 */
[----:B------:R-:W-:Y:S02]  /*66460*/  IMAD.MOV.U32 R220, RZ, RZ, R51 ;  /* 0x000000ffffdc7224 */ /* 0x000fe400078e0033 */
[----:B------:R-:W-:Y:S01]  /*66470*/  IMAD.MOV.U32 R221, RZ, RZ, R50 ;  /* 0x000000ffffdd7224 */ /* 0x000fe200078e0032 */
[----:B-1----:R-:W2:Y:S01]  /*66480*/  LDL.LU.64 R62, [R1+0x4d88] ;  /* 0x004d8800013e7983 */ /* 0x002ea20000300a00 */
[C---:B------:R-:W-:Y:S03]  /*66490*/  HMMA.1688.F32.TF32 R36, R4.reuse, R242, R36 ;  /* 0x000000f20424723c */ /* 0x040fe60000081024 */
[----:B------:R-:W2:Y:S04]  /*664a0*/  LDL.LU.64 R60, [R1+0x4d80] ;  /* 0x004d8000013c7983 */ /* 0x000ea80000300a00 */
[----:B------:R-:W-:Y:S01]  /*664b0*/  STL.64 [R1+0x1380], R56 ;  /* 0x0013803801007387 */ /* 0x000fe20000100a00 */
[----:B------:R-:W-:Y:S03]  /*664c0*/  HMMA.1688.F32.TF32 R4, R4, R246, R32 ;  /* 0x000000f60404723c */ /* 0x000fe60000081020 */
[----:B------:R1:W-:Y:S04]  /*664d0*/  STL.64 [R1+0x1388], R58 ;  /* 0x0013883a01007387 */ /* 0x0003e80000100a00 */
[----:B-1----:R-:W3:Y:S04]  /*664e0*/  LDL.LU.64 R58, [R1+0x4d78] ;  /* 0x004d7800013a7983 */ /* 0x002ee80000300a00 */
[----:B------:R-:W3:Y:S04]  /*664f0*/  LDL.LU.64 R56, [R1+0x4d70] ;  /* 0x004d700001387983 */ /* 0x000ee80000300a00 */
[----:B------:R-:W-:Y:S04]  /*66500*/  STL.64 [R1+0x1370], R52 ;  /* 0x0013703401007387 */ /* 0x000fe80000100a00 */
[----:B------:R1:W-:Y:S04]  /*66510*/  STL.64 [R1+0x1378], R54 ;  /* 0x0013783601007387 */ /* 0x0003e80000100a00 */
[----:B-1----:R-:W4:Y:S04]  /*66520*/  LDL.LU.64 R54, [R1+0x4d68] ;  /* 0x004d680001367983 */ /* 0x002f280000300a00 */
[----:B------:R-:W4:Y:S04]  /*66530*/  LDL.LU.64 R52, [R1+0x4d60] ;  /* 0x004d600001347983 */ /* 0x000f280000300a00 */
[----:B------:R1:W-:Y:S04]  /*66540*/  STL.64 [R1+0x1360], R48 ;  /* 0x0013603001007387 */ /* 0x0003e80000100a00 */
[----:B------:R-:W2:Y:S04]  /*66550*/  LDL.LU.64 R50, [R1+0x4d58] ;  /* 0x004d580001327983 */ /* 0x000ea80000300a00 */
[----:B-1----:R-:W2:Y:S04]  /*66560*/  LDL.LU.64 R48, [R1+0x4d50] ;  /* 0x004d500001307983 */ /* 0x002ea80000300a00 */
[----:B------:R1:W-:Y:S04]  /*66570*/  STL [R1+0x4cbc], R220 ;  /* 0x004cbcdc01007387 */ /* 0x0003e80000100800 */
[----:B------:R1:W-:Y:S04]  /*66580*/  STL [R1+0x4cb8], R221 ;  /* 0x004cb8dd01007387 */ /* 0x0003e80000100800 */
[----:B------:R-:W-:Y:S04]  /*66590*/  STL.64 [R1+0x1350], R44 ;  /* 0x0013502c01007387 */ /* 0x000fe80000100a00 */
[----:B------:R1:W-:Y:S02]  /*665a0*/  STL.64 [R1+0x1358], R46 ;  /* 0x0013582e01007387 */ /* 0x0003e40000100a00 */
[----:B-1----:R-:W-:Y:S01]  /*665b0*/  MOV R220, R42 ;  /* 0x0000002a00dc7202 */ /* 0x002fe20000000f00 */
[----:B------:R-:W-:Y:S01]  /*665c0*/  IMAD.MOV.U32 R221, RZ, RZ, R43 ;  /* 0x000000ffffdd7224 */ /* 0x000fe200078e002b */
[----:B------:R-:W3:Y:S04]  /*665d0*/  LDL.LU.64 R46, [R1+0x4d48] ;  /* 0x004d4800012e7983 */ /* 0x000ee80000300a00 */
[----:B------:R-:W3:Y:S04]  /*665e0*/  LDL.LU.64 R44, [R1+0x4d40] ;  /* 0x004d4000012c7983 */ /* 0x000ee80000300a00 */
[----:B------:R1:W-:Y:S04]  /*665f0*/  STL.64 [R1+0x1340], R40 ;  /* 0x0013402801007387 */ /* 0x0003e80000100a00 */
[----:B------:R-:W4:Y:S04]  /*66600*/  LDL.LU.64 R42, [R1+0x4d38] ;  /* 0x004d3800012a7983 */ /* 0x000f280000300a00 */
[----:B-1----:R-:W4:Y:S04]  /*66610*/  LDL.LU.64 R40, [R1+0x4d30] ;  /* 0x004d300001287983 */ /* 0x002f280000300a00 */
[----:B------:R-:W-:Y:S04]  /*66620*/  STL.64 [R1+0x1330], R36 ;  /* 0x0013302401007387 */ /* 0x000fe80000100a00 */
[----:B------:R1:W-:Y:S04]  /*66630*/  STL.64 [R1+0x1338], R38 ;  /* 0x0013382601007387 */ /* 0x0003e80000100a00 */
[----:B-1----:R-:W2:Y:S04]  /*66640*/  LDL.LU.64 R38, [R1+0x4d28] ;  /* 0x004d280001267983 */ /* 0x002ea80000300a00 */
[----:B------:R-:W2:Y:S04]  /*66650*/  LDL.LU.64 R36, [R1+0x4d20] ;  /* 0x004d200001247983 */ /* 0x000ea80000300a00 */
[----:B------:R-:W3:Y:S04]  /*66660*/  LDL.LU.64 R34, [R1+0x4d18] ;  /* 0x004d180001227983 */ /* 0x000ee80000300a00 */
[----:B------:R-:W3:Y:S04]  /*66670*/  LDL.LU.64 R32, [R1+0x4d10] ;  /* 0x004d100001207983 */ /* 0x000ee80000300a00 */
[----:B------:R1:W-:Y:S04]  /*66680*/  STL.64 [R1+0x1070], R4 ;  /* 0x0010700401007387 */ /* 0x0003e80000100a00 */
[----:B------:R-:W-:Y:S04]  /*66690*/  STL.64 [R1+0x1078], R6 ;  /* 0x0010780601007387 */ /* 0x000fe80000100a00 */
[----:B-1----:R-:W4:Y:S01]  /*666a0*/  LDL.LU R4, [R1+0x170] ;  /* 0x0001700001047983 */ /* 0x002f220000300800 */
[C---:B------:R-:W-:Y:S06]  /*666b0*/  HMMA.1688.F32.TF32 R28, R8.reuse, R218, R28 ;  /* 0x000000da081c723c */ /* 0x040fec000008101c */
[C---:B------:R-:W-:Y:S06]  /*666c0*/  HMMA.1688.F32.TF32 R24, R8.reuse, R222, R24 ;  /* 0x000000de0818723c */ /* 0x040fec0000081018 */
[C---:B------:R-:W-:Y:S06]  /*666d0*/  HMMA.1688.F32.TF32 R20, R8.reuse, R226, R20 ;  /* 0x000000e20814723c */ /* 0x040fec0000081014 */
[C---:B------:R-:W-:Y:S06]  /*666e0*/  HMMA.1688.F32.TF32 R16, R8.reuse, R230, R16 ;  /* 0x000000e60810723c */ /* 0x040fec0000081010 */
[C---:B------:R-:W-:Y:S01]  /*666f0*/  HMMA.1688.F32.TF32 R12, R8.reuse, R234, R12 ;  /* 0x000000ea080c723c */ /* 0x040fe2000008100c */
        /* <DEDUP_REMOVED lines=20> */
[----:B------:R-:W-:Y:S01]  /*66840*/  IMAD.MOV.U32 R5, RZ, RZ, R3 ;  /* 0x000000ffff057224 */ /* 0x000fe200078e0003 */
[----:B------:R-:W-:Y:S01]  /*66850*/  MOV R6, R2 ;  /* 0x0000000200067202 */ /* 0x000fe20000000f00 */
[----:B------:R-:W-:Y:S01]  /*66860*/  IMAD.MOV.U32 R7, RZ, RZ, R0 ;  /* 0x000000ffff077224 */ /* 0x000fe200078e0000 */
[----:B------:R-:W-:Y:S06]  /*66870*/  HMMA.1688.F32.TF32 R200, R8, R242, R200 ;  /* 0x000000f208c8723c */ /* 0x000fec00000810c8 */
[----:B------:R-:W-:Y:S06]  /*66880*/  HMMA.1688.F32.TF32 R196, R188, R230, R196 ;  /* 0x000000e6bcc4723c */ /* 0x000fec00000810c4 */
[----:B----4-:R-:W-:-:S15]  /*66890*/  HMMA.1688.F32.TF32 R4, R8, R238, R4 ;  /* 0x000000ee0804723c */ /* 0x010fde0000081004 */
[----:B------:R-:W-:-:S08]  /*668a0*/  NOP ;  /* 0x0000000000007918 */ /* 0x000fd00000000000 */
[----:B------:R-:W-:Y:S04]  /*668b0*/  STL.64 [R1+0x1010], R4 ;  /* 0x0010100401007387 */ /* 0x000fe80000100a00 */
[----:B------:R1:W-:Y:S02]  /*668c0*/  STL.64 [R1+0x1018], R6 ;  /* 0x0010180601007387 */ /* 0x0003e40000100a00 */
[----:B-1----:R-:W-:Y:S02]  /*668d0*/  HMMA.1688.F32.TF32 R4, R8, R246, R204 ;  /* 0x000000f60804723c */ /* 0x002fe400000810cc */
[----:B------:R-:W-:Y:S04]  /*668e0*/  STL.64 [R1+0x1000], R200 ;  /* 0x001000c801007387 */ /* 0x000fe80000100a00 */
[----:B------:R1:W-:Y:S01]  /*668f0*/  STL.64 [R1+0x1008], R202 ;  /* 0x001008ca01007387 */ /* 0x0003e20000100a00 */
[C---:B------:R-:W-:Y:S06]  /*66900*/  HMMA.1688.F32.TF32 R8, R188.reuse, R222, R212 ;  /* 0x000000debc08723c */ /* 0x040fec00000810d4 */
[C---:B-1----:R-:W-:Y:S10]  /*66910*/  HMMA.1688.F32.TF32 R200, R188.reuse, R218, R208 ;  /* 0x000000dabcc8723c */ /* 0x042ff400000810d0 */
[----:B------:R-:W-:Y:S04]  /*66920*/  STL.64 [R1+0xd70], R4 ;  /* 0x000d700401007387 */ /* 0x000fe80000100a00 */
[----:B------:R1:W-:Y:S02]  /*66930*/  STL.64 [R1+0xd78], R6 ;  /* 0x000d780601007387 */ /* 0x0003e40000100a00 */
[C---:B-1----:R-:W-:Y:S07]  /*66940*/  HMMA.1688.F32.TF32 R4, R188.reuse, R226, R248 ;  /* 0x000000e2bc04723c */ /* 0x042fee00000810f8 */
        /* <DEDUP_REMOVED lines=8> */
[C---:B--2---:R-:W-:Y:S01]  /*669d0*/  HMMA.1688.F32.TF32 R8, R188.reuse, R234, R12 ;  /* 0x000000eabc08723c */ /* 0x044fe2000008100c */
[----:B------:R-:W-:Y:S04]  /*669e0*/  STL.64 [R1+0xc98], R198 ;  /* 0x000c98c601007387 */ /* 0x000fe80000100a00 */
[----:B------:R-:W-:Y:S01]  /*669f0*/  LDS R16, [R252+UR12+0x14780] ;  /* 0x0147800cfc107984 */ /* 0x000fe20008000800 */
[----:B------:R-:W-:Y:S03]  /*66a00*/  HMMA.1688.F32.TF32 R12, R188, R242, R20 ;  /* 0x000000f2bc0c723c */ /* 0x000fe60000081014 */
[----:B------:R-:W-:-:S14]  /*66a10*/  LDS R18, [R252+UR12+0x16780] ;  /* 0x0167800cfc127984 */ /* 0x000fdc0008000800 */
[----:B------:R-:W-:Y:S04]  /*66a20*/  STL.64 [R1+0xc80], R8 ;  /* 0x000c800801007387 */ /* 0x000fe80000100a00 */
[----:B------:R1:W-:Y:S04]  /*66a30*/  STL.64 [R1+0xc88], R10 ;  /* 0x000c880a01007387 */ /* 0x0003e80000100a00 */
[----:B------:R-:W-:Y:S04]  /*66a40*/  STL.64 [R1+0xc70], R4 ;  /* 0x000c700401007387 */ /* 0x000fe80000100a00 */
[----:B------:R2:W-:Y:S01]  /*66a50*/  STL.64 [R1+0xc78], R6 ;  /* 0x000c780601007387 */ /* 0x0005e20000100a00 */
[----:B-1----:R-:W-:Y:S06]  /*66a60*/  HMMA.1688.F32.TF32 R8, R188, R246, R24 ;  /* 0x000000f6bc08723c */ /* 0x002fec0000081018 */
[----:B--2---:R-:W-:Y:S01]  /*66a70*/  HMMA.1688.F32.TF32 R4, R192, R218, R28 ;  /* 0x000000dac004723c */ /* 0x004fe2000008101c */
[----:B------:R-:W-:Y:S04]  /*66a80*/  STL.64 [R1+0xc60], R12 ;  /* 0x000c600c01007387 */ /* 0x000fe80000100a00 */
[----:B------:R-:W-:-:S12]  /*66a90*/  STL.64 [R1+0xc68], R14 ;  /* 0x000c680e01007387 */ /* 0x000fd80000100a00 */
[----:B------:R-:W-:Y:S04]  /*66aa0*/  STL.64 [R1+0xb10], R8 ;  /* 0x000b100801007387 */ /* 0x000fe80000100a00 */
[----:B------:R1:W-:Y:S04]  /*66ab0*/  STL.64 [R1+0xb18], R10 ;  /* 0x000b180a01007387 */ /* 0x0003e80000100a00 */
[----:B------:R2:W-:Y:S01]  /*66ac0*/  STL.64 [R1+0xb08], R6 ;  /* 0x000b080601007387 */ /* 0x0005e20000100a00 */
[----:B------:R-:W-:Y:S01]  /*66ad0*/  IMAD.MOV.U32 R216, RZ, RZ, R4 ;  /* 0x000000ffffd87224 */ /* 0x000fe200078e0004 */
[----:B------:R-:W-:Y:S01]  /*66ae0*/  MOV R217, R5 ;  /* 0x0000000500d97202 */ /* 0x000fe20000000f00 */
[C---:B-1----:R-:W-:Y:S06]  /*66af0*/  HMMA.1688.F32.TF32 R8, R192.reuse, R222, R32 ;  /* 0x000000dec008723c */ /* 0x042fec0000081020 */
[C---:B--2---:R-:W-:Y:S06]  /*66b00*/  HMMA.1688.F32.TF32 R4, R192.reuse, R226, R36 ;  /* 0x000000e2c004723c */ /* 0x044fec0000081024 */
[C---:B------:R-:W-:Y:S11]  /*66b10*/  HMMA.1688.F32.TF32 R12, R192.reuse, R230, R40 ;  /* 0x000000e6c00c723c */ /* 0x040ff60000081028 */
[----:B------:R-:W-:Y:S04]  /*66b20*/  STL.64 [R1+0xaf0], R8 ;  /* 0x000af00801007387 */ /* 0x000fe80000100a00 */
[----:B------:R1:W-:Y:S04]  /*66b30*/  STL.64 [R1+0xaf8], R10 ;  /* 0x000af80a01007387 */ /* 0x0003e80000100a00 */
[----:B------:R-:W-:Y:S04]  /*66b40*/  STL.64 [R1+0xae0], R4 ;  /* 0x000ae00401007387 */ /* 0x000fe80000100a00 */
[----:B------:R2:W-:Y:S01]  /*66b50*/  STL.64 [R1+0xae8], R6 ;  /* 0x000ae80601007387 */ /* 0x0005e20000100a00 */
[C---:B-1----:R-:W-:Y:S06]  /*66b60*/  HMMA.1688.F32.TF32 R8, R192.reuse, R234, R44 ;  /* 0x000000eac008723c */ /* 0x042fec000008102c */
[----:B--2---:R-:W-:Y:S01]  /*66b70*/  HMMA.1688.F32.TF32 R4, R192, R238, R48 ;  /* 0x000000eec004723c */ /* 0x004fe20000081030 */
[----:B------:R-:W-:Y:S04]  /*66b80*/  STL.64 [R1+0x1b0], R12 ;  /* 0x0001b00c01007387 */ /* 0x000fe80000100a00 */
[----:B------:R-:W-:Y:S02]  /*66b90*/  STL.64 [R1+0x1b8], R14 ;  /* 0x0001b80e01007387 */ /* 0x000fe40000100a00 */
[----:B------:R-:W-:-:S02]  /*66ba0*/  LOP3.LUT R51, R252, 0x20, RZ, 0x3c, !PT ;  /* 0x00000020fc337812 */ /* 0x000fc400078e3cff */
[----:B------:R-:W-:Y:S04]  /*66bb0*/  LDS R12, [R236+UR12+0x14700] ;  /* 0x0147000cec0c7984 */ /* 0x000fe80008000800 */
[----:B------:R-:W-:Y:S04]  /*66bc0*/  LDS R14, [R236+UR12+0x16700] ;  /* 0x0167000cec0e7984 */ /* 0x000fe80008000800 */
[----:B------:R-:W-:Y:S04]  /*66bd0*/  STL.64 [R1+0xa00], R8 ;  /* 0x000a000801007387 */ /* 0x000fe80000100a00 */
[----:B------:R-:W-:Y:S03]  /*66be0*/  STL.64 [R1+0xa08], R10 ;  /* 0x000a080a01007387 */ /* 0x000fe60000100a00 */
[----:B------:R-:W-:Y:S01]  /*66bf0*/  IMAD.MOV.U32 R232, RZ, RZ, R4 ;  /* 0x000000ffffe87224 */ /* 0x000fe200078e0004 */
[----:B------:R1:W-:Y:S01]  /*66c00*/  STL.64 [R1+0xa18], R6 ;  /* 0x000a180601007387 */ /* 0x0003e20000100a00 */
[----:B------:R-:W-:-:S03]  /*66c10*/  IMAD.MOV.U32 R233, RZ, RZ, R5 ;  /* 0x000000ffffe97224 */ /* 0x000fc600078e0005 */
[----:B------:R-:W-:Y:S04]  /*66c20*/  LDS R8, [R252+UR12+0x14700] ;  /* 0x0147000cfc087984 */ /* 0x000fe80008000800 */
[----:B------:R-:W-:Y:S01]  /*66c30*/  LDS R10, [R252+UR12+0x16700] ;  /* 0x0167000cfc0a7984 */ /* 0x000fe20008000800 */
[----:B-1----:R-:W-:Y:S03]  /*66c40*/  HMMA.1688.F32.TF32 R4, R192, R242, R52 ;  /* 0x000000f2c004723c */ /* 0x002fe60000081034 */
[----:B------:R-:W-:Y:S04]  /*66c50*/  LDS R9, [R51+UR12+0x14700] ;  /* 0x0147000c33097984 */ /* 0x000fe80008000800 */
[----:B------:R-:W-:Y:S04]  /*66c60*/  LDS R11, [R51+UR12+0x16700] ;  /* 0x0167000c330b7984 */ /* 0x000fe80008000800 */
[----:B------:R-:W-:Y:S04]  /*66c70*/  LDS R13, [R237+UR12+0x14700] ;  /* 0x0147000ced0d7984 */ /* 0x000fe80008000800 */
[----:B------:R-:W-:Y:S04]  /*66c80*/  LDS R15, [R237+UR12+0x16700] ;  /* 0x0167000ced0f7984 */ /* 0x000fe80008000800 */
[----:B------:R-:W-:Y:S04]  /*66c90*/  LDS R17, [R51+UR12+0x14780] ;  /* 0x0147800c33117984 */ /* 0x000fe80008000800 */
[----:B------:R-:W-:Y:S01]  /*66ca0*/  LDS R19, [R51+UR12+0x16780] ;  /* 0x0167800c33137984 */ /* 0x000fe20008000800 */
[----:B------:R-:W-:-:S03]  /*66cb0*/  MOV R228, R4 ;  /* 0x0000000400e47202 */ /* 0x000fc60000000f00 */
[----:B------:R1:W-:Y:S01]  /*66cc0*/  STL.64 [R1+0xa58], R6 ;  /* 0x000a580601007387 */ /* 0x0003e20000100a00 */
[----:B------:R-:W-:Y:S02]  /*66cd0*/  IMAD.MOV.U32 R229, RZ, RZ, R5 ;  /* 0x000000ffffe57224 */ /* 0x000fe400078e0005 */
[----:B-1----:R-:W-:-:S15]  /*66ce0*/  HMMA.1688.F32.TF32 R4, R192, R246, R56 ;  /* 0x000000f6c004723c */ /* 0x002fde0000081038 */
[----:B------:R-:W-:-:S08]  /*66cf0*/  NOP ;  /* 0x0000000000007918 */ /* 0x000fd00000000000 */
[----:B------:R-:W-:Y:S01]  /*66d00*/  STL.64 [R1+0xa48], R6 ;  /* 0x000a480601007387 */ /* 0x000fe20000100a00 */
[----:B------:R-:W-:Y:S01]  /*66d10*/  IMAD.MOV.U32 R224, RZ, RZ, R4 ;  /* 0x000000ffffe07224 */ /* 0x000fe200078e0004 */
[----:B------:R-:W-:Y:S02]  /*66d20*/  MOV R225, R5 ;  /* 0x0000000500e17202 */ /* 0x000fe40000000f00 */
[----:B------:R-:W-:Y:S04]  /*66d30*/  LDS R4, [R236+UR12+0x14680] ;  /* 0x0146800cec047984 */ /* 0x000fe80008000800 */
[----:B------:R-:W-:Y:S04]  /*66d40*/  LDS R6, [R236+UR12+0x16680] ;  /* 0x0166800cec067984 */ /* 0x000fe80008000800 */
[----:B------:R-:W-:Y:S04]  /*66d50*/  LDS R5, [R237+UR12+0x14680] ;  /* 0x0146800ced057984 */ /* 0x000fe80008000800 */
[----:B------:R-:W1:Y:S02]  /*66d60*/  LDS R7, [R237+UR12+0x16680] ;  /* 0x0166800ced077984 */ /* 0x000e640008000800 */
[C---:B-1----:R-:W-:Y:S06]  /*66d70*/  HMMA.1688.F32.TF32 R24, R4.reuse, R218, R60 ;  /* 0x000000da0418723c */ /* 0x042fec000008103c */
[C---:B------:R-:W-:Y:S06]  /*66d80*/  HMMA.1688.F32.TF32 R20, R4.reuse, R222, R64 ;  /* 0x000000de0414723c */ /* 0x040fec0000081040 */
        /* <DEDUP_REMOVED lines=15> */
[----:B--2---:R-:W-:Y:S06]  /*66e80*/  HMMA.1688.F32.TF32 R20, R4, R246, R88 ;  /* 0x000000f60414723c */ /* 0x004fec0000081058 */
[C---:B------:R-:W-:Y:S01]  /*66e90*/  HMMA.1688.F32.TF32 R4, R8.reuse, R218, R92 ;  /* 0x000000da0804723c */ /* 0x040fe2000008105c */
        /* <DEDUP_REMOVED lines=24> */
[----:B------:R-:W-:Y:S01]  /*67020*/  STL.64 [R1+0xfa0], R24 ;  /* 0x000fa01801007387 */ /* 0x000fe20000100a00 */
[----:B------:R-:W-:Y:S03]  /*67030*/  HMMA.1688.F32.TF32 R8, R8, R246, R120 ;  /* 0x000000f60808723c */ /* 0x000fe60000081078 */
[----:B------:R-:W-:Y:S04]  /*67040*/  STL.64 [R1+0xfa8], R26 ;  /* 0x000fa81a01007387 */ /* 0x000fe80000100a00 */
[----:B------:R-:W-:Y:S04]  /*67050*/  STL.64 [R1+0xf90], R20 ;  /* 0x000f901401007387 */ /* 0x000fe80000100a00 */
[----:B------:R1:W-:Y:S04]  /*67060*/  STL.64 [R1+0xf98], R22 ;  /* 0x000f981601007387 */ /* 0x0003e80000100a00 */
[----:B------:R-:W-:Y:S04]  /*67070*/  LDS R24, [R236+UR12+0x18000] ;  /* 0x0180000cec187984 */ /* 0x000fe80008000800 */
[----:B------:R-:W-:Y:S01]  /*67080*/  STL.64 [R1+0xf80], R4 ;  /* 0x000f800401007387 */ /* 0x000fe20000100a00 */
[C---:B-1----:R-:W-:Y:S03]  /*67090*/  HMMA.1688.F32.TF32 R20, R12.reuse, R218, R124 ;  /* 0x000000da0c14723c */ /* 0x042fe6000008107c */
[----:B------:R1:W-:Y:S04]  /*670a0*/  STL.64 [R1+0xf88], R6 ;  /* 0x000f880601007387 */ /* 0x0003e80000100a00 */
[----:B------:R-:W-:Y:S04]  /*670b0*/  LDS R26, [R236+UR12+0x1a000] ;  /* 0x01a0000cec1a7984 */ /* 0x000fe80008000800 */
[----:B------:R-:W-:Y:S01]  /*670c0*/  LDS R25, [R237+UR12+0x18000] ;  /* 0x0180000ced197984 */ /* 0x000fe20008000800 */
[C---:B-1----:R-:W-:Y:S03]  /*670d0*/  HMMA.1688.F32.TF32 R4, R12.reuse, R222, R128 ;  /* 0x000000de0c04723c */ /* 0x042fe60000081080 */
[----:B------:R-:W-:Y:S04]  /*670e0*/  STL.64 [R1+0xd60], R8 ;  /* 0x000d600801007387 */ /* 0x000fe80000100a00 */
[----:B------:R1:W-:Y:S04]  /*670f0*/  STL.64 [R1+0xd68], R10 ;  /* 0x000d680a01007387 */ /* 0x0003e80000100a00 */
[----:B------:R-:W-:Y:S04]  /*67100*/  LDS R27, [R237+UR12+0x1a000] ;  /* 0x01a0000ced1b7984 */ /* 0x000fe80008000800 */
        /* <DEDUP_REMOVED lines=17> */
[----:B------:R1:W-:Y:S08]  /*67220*/  STL.64 [R1+0xd08], R10 ;  /* 0x000d080a01007387 */ /* 0x0003f00000100a00 */
[----:B------:R-:W-:Y:S04]  /*67230*/  STL.64 [R1+0xcf0], R20 ;  /* 0x000cf01401007387 */ /* 0x000fe80000100a00 */
[----:B------:R-:W-:Y:S01]  /*67240*/  STL.64 [R1+0xcf8], R22 ;  /* 0x000cf81601007387 */ /* 0x000fe20000100a00 */
[C---:B-1----:R-:W-:Y:S03]  /*67250*/  HMMA.1688.F32.TF32 R8, R16.reuse, R218, R156 ;  /* 0x000000da1008723c */ /* 0x042fe6000008109c */
[----:B------:R-:W2:Y:S04]  /*67260*/  LDL.LU R211, [R1+0x15d0] ;  /* 0x0015d00001d37983 */ /* 0x000ea80000300800 */
[----:B------:R-:W-:Y:S04]  /*67270*/  STL.64 [R1+0xa30], R4 ;  /* 0x000a300401007387 */ /* 0x000fe80000100a00 */
[----:B------:R1:W-:Y:S01]  /*67280*/  STL.64 [R1+0xa38], R6 ;  /* 0x000a380601007387 */ /* 0x0003e20000100a00 */
[C---:B------:R-:W-:Y:S03]  /*67290*/  HMMA.1688.F32.TF32 R12, R16.reuse, R226, R164 ;  /* 0x000000e2100c723c */ /* 0x040fe600000810a4 */
        /* <DEDUP_REMOVED lines=8> */
[----:B------:R-:W-:Y:S04]  /*67320*/  LDS R160, [R252+UR12+0x18600] ;  /* 0x0186000cfca07984 */ /* 0x000fe80008000800 */
[----:B------:R-:W-:Y:S04]  /*67330*/  LDS R162, [R252+UR12+0x1a600] ;  /* 0x01a6000cfca27984 */ /* 0x000fe80008000800 */
        /* <DEDUP_REMOVED lines=9> */
[C---:B---3--:R-:W-:Y:S03]  /*673d0*/  HMMA.1688.F32.TF32 R8, R16.reuse, R242, R180 ;  /* 0x000000f21008723c */ /* 0x048fe600000810b4 */
[----:B------:R1:W-:Y:S03]  /*673e0*/  STL.64 [R1+0xaa8], R6 ;  /* 0x000aa80601007387 */ /* 0x0003e60000100a00 */
[----:B-1----:R-:W-:Y:S08]  /*673f0*/  HMMA.1688.F32.TF32 R4, R16, R246, R184 ;  /* 0x000000f61004723c */ /* 0x002ff000000810b8 */
[----:B------:R-:W-:Y:S04]  /*67400*/  STL.64 [R1+0xa90], R12 ;  /* 0x000a900c01007387 */ /* 0x000fe80000100a00 */
[----:B------:R-:W-:Y:S05]  /*67410*/  STL.64 [R1+0xa98], R14 ;  /* 0x000a980e01007387 */ /* 0x000fea0000100a00 */
[----:B------:R-:W-:Y:S04]  /*67420*/  STL.64 [R1+0xa80], R8 ;  /* 0x000a800801007387 */ /* 0x000fe80000100a00 */
[----:B------:R-:W-:Y:S04]  /*67430*/  STL.64 [R1+0xa88], R10 ;  /* 0x000a880a01007387 */ /* 0x000fe80000100a00 */
[----:B------:R-:W-:Y:S04]  /*67440*/  LDS R16, [R236+UR12+0x14780] ;  /* 0x0147800cec107984 */ /* 0x000fe80008000800 */
[----:B------:R-:W-:Y:S04]  /*67450*/  LDS R18, [R236+UR12+0x16780] ;  /* 0x0167800cec127984 */ /* 0x000fe80008000800 */
[----:B------:R-:W-:Y:S04]  /*67460*/  STL [R1+0xa70], R4 ;  /* 0x000a700401007387 */ /* 0x000fe80000100800 */
        /* <DEDUP_REMOVED lines=8> */
[----:B------:R-:W-:Y:S04]  /*674f0*/  LDS R17, [R237+UR12+0x14780] ;  /* 0x0147800ced117984 */ /* 0x000fe80008000800 */
[----:B------:R-:W-:Y:S01]  /*67500*/  LDS R19, [R237+UR12+0x16780] ;  /* 0x0167800ced137984 */ /* 0x000fe20008000800 */
[----:B------:R-:W-:Y:S01]  /*67510*/  IMAD.MOV.U32 R3, RZ, RZ, R5 ;  /* 0x000000ffff037224 */ /* 0x000fe200078e0005 */
[----:B------:R-:W-:Y:S01]  /*67520*/  MOV R0, R7 ;  /* 0x0000000700007202 */ /* 0x000fe20000000f00 */
[----:B------:R-:W-:Y:S01]  /*67530*/  IMAD.MOV.U32 R2, RZ, RZ, R6 ;  /* 0x000000ffff027224 */ /* 0x000fe200078e0006 */
[----:B--2---:R-:W1:Y:S04]  /*67540*/  LDSM.16.M88.4 R12, [R211+UR13+0x40080] ;  /* 0x0400800dd30c783b */ /* 0x004e680008000200 */
[----:B------:R-:W2:Y:S04]  /*67550*/  LDSM.16.M88.4 R8, [R211+UR13+0x40880] ;  /* 0x0408800dd308783b */ /* 0x000ea80008000200 */
[----:B------:R-:W2:Y:S04]  /*67560*/  LDSM.16.M88.4 R196, [R211+UR13+0x41080] ;  /* 0x0410800dd3c4783b */ /* 0x000ea80008000200 */
[----:B------:R-:W2:Y:S04]  /*67570*/  LDSM.16.M88.4 R212, [R211+UR13+0x41880] ;  /* 0x0418800dd3d4783b */ /* 0x000ea80008000200 */
[----:B------:R-:W2:Y:S04]  /*67580*/  LDSM.16.M88.4 R204, [R211+UR13+0x42080] ;  /* 0x0420800dd3cc783b */ /* 0x000ea80008000200 */
[----:B------:R-:W2:Y:S04]  /*67590*/  LDSM.16.M88.4 R4, [R211+UR13+0x42880] ;  /* 0x0428800dd304783b */ /* 0x000ea80008000200 */
[----:B------:R-:W2:Y:S04]  /*675a0*/  LDSM.16.M88.4 R200, [R211+UR13+0x43080] ;  /* 0x0430800dd3c8783b */ /* 0x000ea80008000200 */
[----:B------:R-:W2:Y:S04]  /*675b0*/  LDSM.16.M88.4 R208, [R211+UR13+0x43880] ;  /* 0x0438800dd3d0783b */ /* 0x000ea80008000200 */
[----:B-1----:R-:W-:Y:S04]  /*675c0*/  STL [R1+0x4bf8], R14 ;  /* 0x004bf80e01007387 */ /* 0x002fe80000100800 */
[----:B------:R-:W-:Y:S04]  /*675d0*/  STL [R1+0x4bf4], R15 ;  /* 0x004bf40f01007387 */ /* 0x000fe80000100800 */
[----:B--2---:R-:W-:Y:S04]  /*675e0*/  STL [R1+0x4bfc], R10 ;  /* 0x004bfc0a01007387 */ /* 0x004fe80000100800 */
        /* <DEDUP_REMOVED lines=13> */
[----:B------:R-:W2:Y:S01]  /*676c0*/  LDL.LU R40, [R1+0x3b0] ;  /* 0x0003b00001287983 */ /* 0x000ea20000300800 */
[C---:B---3--:R-:W-:Y:S03]  /*676d0*/  HMMA.1688.F32.TF32 R32, R16.reuse, R222, R248 ;  /* 0x000000de1020723c */ /* 0x048fe600000810f8 */
[----:B------:R-:W-:Y:S03]  /*676e0*/  LDS R222, [R252+UR12+0x1a680] ;  /* 0x01a6800cfcde7984 */ /* 0x000fe60008000800 */
[----:B----4-:R-:W-:-:S15]  /*676f0*/  HMMA.1688.F32.TF32 R36, R16, R218, R188 ;  /* 0x000000da1024723c */ /* 0x010fde00000810bc */
[----:B------:R-:W-:-:S08]  /*67700*/  NOP ;  /* 0x0000000000007918 */ /* 0x000fd00000000000 */
[----:B------:R-:W-:Y:S04]  /*67710*/  STL.64 [R1+0x12b0], R36 ;  /* 0x0012b02401007387 */ /* 0x000fe80000100a00 */
[----:B------:R-:W-:Y:S04]  /*67720*/  STL.64 [R1+0x12b8], R38 ;  /* 0x0012b82601007387 */ /* 0x000fe80000100a00 */
        /* <DEDUP_REMOVED lines=80> */
[C---:B------:R-:W-:Y:S01]  /*67c30*/  HMMA.1688.F32.TF32 R88, R16.reuse, R238, R88 ;  /* 0x000000ee1058723c */ /* 0x040fe20000081058 */
[----:B------:R-:W-:Y:S04]  /*67c40*/  LDS R238, [R252+UR12+0x1a180] ;  /* 0x01a1800cfcee7984 */ /* 0x000fe80008000800 */
[----:B------:R-:W-:Y:S01]  /*67c50*/  LDS R239, [R51+UR12+0x1a180] ;  /* 0x01a1800c33ef7984 */ /* 0x000fe20008000800 */
[C---:B------:R-:W-:Y:S03]  /*67c60*/  HMMA.1688.F32.TF32 R100, R16.reuse, R226, R36 ;  /* 0x000000e21064723c */ /* 0x040fe60000081024 */
[----:B------:R-:W2:Y:S03]  /*67c70*/  LDL.LU R36, [R1+0x390] ;  /* 0x0003900001247983 */ /* 0x000ea60000300800 */
[C---:B------:R-:W-:Y:S06]  /*67c80*/  HMMA.1688.F32.TF32 R96, R16.reuse, R230, R96 ;  /* 0x000000e61060723c */ /* 0x040fec0000081060 */
[----:B------:R-:W-:Y:S11]  /*67c90*/  HMMA.1688.F32.TF32 R92, R16, R234, R92 ;  /* 0x000000ea105c723c */ /* 0x000ff6000008105c */
[----:B------:R-:W-:Y:S04]  /*67ca0*/  STL.64 [R1+0x1290], R100 ;  /* 0x0012906401007387 */ /* 0x000fe80000100a00 */
[----:B------:R-:W-:Y:S04]  /*67cb0*/  STL.64 [R1+0x1298], R102 ;  /* 0x0012986601007387 */ /* 0x000fe80000100a00 */
[----:B------:R-:W2:Y:S04]  /*67cc0*/  LDL.LU R37, [R1+0x394] ;  /* 0x0003940001257983 */ /* 0x000ea80000300800 */
[----:B------:R-:W2:Y:S01]  /*67cd0*/  LDL.LU R38, [R1+0x398] ;  /* 0x0003980001267983 */ /* 0x000ea20000300800 */
[C---:B------:R-:W-:Y:S03]  /*67ce0*/  HMMA.1688.F32.TF32 R16, R20.reuse, R12, R76 ;  /* 0x0000000c1410723c */ /* 0x040fe6000008104c */
[----:B------:R-:W2:Y:S04]  /*67cf0*/  LDL.LU R39, [R1+0x39c] ;  /* 0x00039c0001277983 */ /* 0x000ea80000300800 */
        /* <DEDUP_REMOVED lines=13> */
[C---:B-1----:R-:W-:Y:S02]  /*67dd0*/  HMMA.1688.F32.TF32 R16, R20.reuse, R212, R32 ;  /* 0x000000d41410723c */ /* 0x042fe40000081020 */
[----:B------:R-:W-:Y:S04]  /*67de0*/  STL.64 [R1+0xa20], R72 ;  /* 0x000a204801007387 */ /* 0x000fe80000100a00 */
[----:B------:R-:W-:Y:S04]  /*67df0*/  STL.64 [R1+0xa28], R74 ;  /* 0x000a284a01007387 */ /* 0x000fe80000100a00 */
[----:B------:R-:W3:Y:S04]  /*67e00*/  LDL.LU R32, [R1+0x380] ;  /* 0x0003800001207983 */ /* 0x000ee80000300800 */
[----:B------:R-:W-:Y:S04]  /*67e10*/  STL.64 [R1+0x9f0], R68 ;  /* 0x0009f04401007387 */ /* 0x000fe80000100a00 */
[----:B------:R-:W-:Y:S05]  /*67e20*/  STL.64 [R1+0x9f8], R70 ;  /* 0x0009f84601007387 */ /* 0x000fea0000100a00 */
[----:B------:R-:W-:Y:S04]  /*67e30*/  STL.64 [R1+0x9e0], R16 ;  /* 0x0009e01001007387 */ /* 0x000fe80000100a00 */
[----:B------:R1:W-:Y:S04]  /*67e40*/  STL.64 [R1+0x9e8], R18 ;  /* 0x0009e81201007387 */ /* 0x0003e80000100a00 */
[----:B------:R-:W3:Y:S01]  /*67e50*/  LDL.LU R33, [R1+0x384] ;  /* 0x0003840001217983 */ /* 0x000ee20000300800 */
[C---:B------:R-:W-:Y:S03]  /*67e60*/  HMMA.1688.F32.TF32 R64, R20.reuse, R4, R64 ;  /* 0x000000041440723c */ /* 0x040fe60000081040 */
[----:B------:R-:W3:Y:S03]  /*67e70*/  LDL.LU R34, [R1+0x388] ;  /* 0x0003880001227983 */ /* 0x000ee60000300800 */
[----:B-1----:R-:W-:Y:S01]  /*67e80*/  HMMA.1688.F32.TF32 R16, R20, R204, R188 ;  /* 0x000000cc1410723c */ /* 0x002fe200000810bc */
[----:B------:R-:W3:Y:S04]  /*67e90*/  LDL.LU R35, [R1+0x38c] ;  /* 0x00038c0001237983 */ /* 0x000ee80000300800 */
[----:B------:R-:W4:-:S15]  /*67ea0*/  LDL.LU R188, [R1+0x350] ;  /* 0x0003500001bc7983 */ /* 0x000f1e0000300800 */
[----:B------:R-:W-:-:S03]  /*67eb0*/  NOP ;  /* 0x0000000000007918 */ /* 0x000fc60000000000 */
[----:B------:R-:W-:Y:S04]  /*67ec0*/  STL.64 [R1+0x9d0], R16 ;  /* 0x0009d01001007387 */ /* 0x000fe80000100a00 */
[----:B------:R1:W-:Y:S04]  /*67ed0*/  STL.64 [R1+0x9d8], R18 ;  /* 0x0009d81201007387 */ /* 0x0003e80000100a00 */
[----:B------:R-:W4:Y:S04]  /*67ee0*/  LDL.LU R189, [R1+0x354] ;  /* 0x0003540001bd7983 */ /* 0x000f280000300800 */
[----:B------:R-:W4:Y:S01]  /*67ef0*/  LDL.LU R190, [R1+0x358] ;  /* 0x0003580001be7983 */ /* 0x000f220000300800 */
[C---:B-1----:R-:W-:Y:S03]  /*67f00*/  HMMA.1688.F32.TF32 R16, R20.reuse, R200, R60 ;  /* 0x000000c81410723c */ /* 0x042fe6000008103c */
[----:B------:R-:W4:Y:S04]  /*67f10*/  LDL.LU R191, [R1+0x35c] ;  /* 0x00035c0001bf7983 */ /* 0x000f280000300800 */
[----:B------:R-:W-:Y:S01]  /*67f20*/  STL.64 [R1+0x9c0], R64 ;  /* 0x0009c04001007387 */ /* 0x000fe20000100a00 */
[----:B------:R-:W-:Y:S03]  /*67f30*/  HMMA.1688.F32.TF32 R60, R20, R208, R192 ;  /* 0x000000d0143c723c */ /* 0x000fe600000810c0 */
[----:B------:R-:W-:Y:S03]  /*67f40*/  STL.64 [R1+0x9c8], R66 ;  /* 0x0009c84201007387 */ /* 0x000fe60000100a00 */
[C---:B------:R-:W-:Y:S09]  /*67f50*/  HMMA.1688.F32.TF32 R20, R24.reuse, R12, R56 ;  /* 0x0000000c1814723c */ /* 0x040ff20000081038 */
[----:B------:R-:W-:Y:S04]  /*67f60*/  STL.64 [R1+0x9b0], R16 ;  /* 0x0009b01001007387 */ /* 0x000fe80000100a00 */
[----:B------:R1:W-:Y:S02]  /*67f70*/  STL.64 [R1+0x9b8], R18 ;  /* 0x0009b81201007387 */ /* 0x0003e40000100a00 */
[C---:B-1----:R-:W-:Y:S02]  /*67f80*/  HMMA.1688.F32.TF32 R16, R24.reuse, R8, R52 ;  /* 0x000000081810723c */ /* 0x042fe40000081034 */
[----:B------:R-:W-:Y:S04]  /*67f90*/  STL.64 [R1+0x9a0], R60 ;  /* 0x0009a03c01007387 */ /* 0x000fe80000100a00 */
[----:B------:R-:W-:Y:S01]  /*67fa0*/  STL.64 [R1+0x9a8], R62 ;  /* 0x0009a83e01007387 */ /* 0x000fe20000100a00 */
[C---:B------:R-:W-:Y:S03]  /*67fb0*/  HMMA.1688.F32.TF32 R44, R24.reuse, R196, R44 ;  /* 0x000000c4182c723c */ /* 0x040fe6000008102c */
[----:B------:R-:W-:Y:S04]  /*67fc0*/  STL.64 [R1+0x990], R20 ;  /* 0x0009901401007387 */ /* 0x000fe80000100a00 */
[----:B------:R1:W-:Y:S09]  /*67fd0*/  STL.64 [R1+0x998], R22 ;  /* 0x0009981601007387 */ /* 0x0003f20000100a00 */
[----:B------:R-:W-:Y:S01]  /*67fe0*/  STL.64 [R1+0x980], R16 ;  /* 0x0009801001007387 */ /* 0x000fe20000100a00 */
[C---:B-1----:R-:W-:Y:S03]  /*67ff0*/  HMMA.1688.F32.TF32 R20, R24.reuse, R212, R40 ;  /* 0x000000d41814723c */ /* 0x042fe60000081028 */
[----:B------:R1:W-:Y:S03]  /*68000*/  STL.64 [R1+0x988], R18 ;  /* 0x0009881201007387 */ /* 0x0003e60000100a00 */
[C---:B-1----:R-:W-:Y:S01]  /*68010*/  HMMA.1688.F32.TF32 R16, R24.reuse, R204, R248 ;  /* 0x000000cc1810723c */ /* 0x042fe200000810f8 */
[----:B------:R-:W-:Y:S04]  /*68020*/  STL.64 [R1+0x970], R44 ;  /* 0x0009702c01007387 */ /* 0x000fe80000100a00 */
[----:B------:R-:W-:Y:S04]  /*68030*/  STL.64 [R1+0x978], R46 ;  /* 0x0009782e01007387 */ /* 0x000fe80000100a00 */
[----:B------:R-:W4:Y:S08]  /*68040*/  LDL.LU R248, [R1+0x340] ;  /* 0x0003400001f87983 */ /* 0x000f300000300800 */
[----:B------:R-:W-:Y:S04]  /*68050*/  STL.64 [R1+0x960], R20 ;  /* 0x0009601401007387 */ /* 0x000fe80000100a00 */
[----:B------:R-:W-:Y:S04]  /*68060*/  STL.64 [R1+0x968], R22 ;  /* 0x0009681601007387 */ /* 0x000fe80000100a00 */
[----:B------:R-:W-:Y:S04]  /*68070*/  LDS R20, [R252+UR12+0x18100] ;  /* 0x0181000cfc147984 */ /* 0x000fe80008000800 */
        /* <DEDUP_REMOVED lines=11> */
[----:B------:R-:W-:Y:S01]  /*68130*/  LDS R23, [R51+UR12+0x1a100] ;  /* 0x01a1000c33177984 */ /* 0x000fe20008000800 */
[----:B--2---:R-:W-:-:S15]  /*68140*/  HMMA.1688.F32.TF32 R16, R24, R4, R36 ;  /* 0x000000041810723c */ /* 0x004fde0000081024 */
[----:B------:R-:W-:-:S09]  /*68150*/  NOP ;  /* 0x0000000000007918 */ /* 0x000fd20000000000 */
[----:B------:R-:W-:Y:S01]  /*68160*/  IMAD.MOV.U32 R210, RZ, RZ, R16 ;  /* 0x000000ffffd27224 */ /* 0x000fe200078e0010 */
[----:B------:R-:W-:Y:S01]  /*68170*/  MOV R202, R18 ;  /* 0x0000001200ca7202 */ /* 0x000fe20000000f00 */
[----:B------:R-:W-:Y:S02]  /*68180*/  IMAD.MOV.U32 R211, RZ, RZ, R17 ;  /* 0x000000ffffd37224 */ /* 0x000fe400078e0011 */
[----:B------:R-:W-:-:S05]  /*68190*/  IMAD.MOV.U32 R203, RZ, RZ, R19 ;  /* 0x000000ffffcb7224 */ /* 0x000fca00078e0013 */
[----:B------:R-:W-:Y:S04]  /*681a0*/  STL [R1+0x4c34], R203 ;  /* 0x004c34cb01007387 */ /* 0x000fe80000100800 */
[----:B------:R-:W-:Y:S04]  /*681b0*/  STL [R1+0x4c30], R202 ;  /* 0x004c30ca01007387 */ /* 0x000fe80000100800 */
[----:B------:R-:W-:Y:S04]  /*681c0*/  STL [R1+0x4c2c], R211 ;  /* 0x004c2cd301007387 */ /* 0x000fe80000100800 */
[----:B------:R-:W-:Y:S04]  /*681d0*/  STL [R1+0x4c28], R210 ;  /* 0x004c28d201007387 */ /* 0x000fe80000100800 */
[----:B------:R-:W2:Y:S01]  /*681e0*/  LDL.LU R36, [R1+0x320] ;  /* 0x0003200001247983 */ /* 0x000ea20000300800 */
[----:B---3--:R-:W-:-:S15]  /*681f0*/  HMMA.1688.F32.TF32 R16, R24, R200, R32 ;  /* 0x000000c81810723c */ /* 0x008fde0000081020 */
[----:B------:R-:W-:-:S08]  /*68200*/  NOP ;  /* 0x0000000000007918 */ /* 0x000fd00000000000 */
[----:B------:R-:W-:Y:S04]  /*68210*/  STL.64 [R1+0x930], R16 ;  /* 0x0009301001007387 */ /* 0x000fe80000100a00 */
[----:B------:R4:W-:Y:S04]  /*68220*/  STL.64 [R1+0x938], R18 ;  /* 0x0009381201007387 */ /* 0x0009e80000100a00 */
[----:B------:R-:W2:Y:S04]  /*68230*/  LDL.LU R37, [R1+0x324] ;  /* 0x0003240001257983 */ /* 0x000ea80000300800 */
[----:B------:R-:W2:Y:S01]  /*68240*/  LDL.LU R38, [R1+0x328] ;  /* 0x0003280001267983 */ /* 0x000ea20000300800 */
[----:B----4-:R-:W-:Y:S03]  /*68250*/  HMMA.1688.F32.TF32 R16, R24, R208, R188 ;  /* 0x000000d01810723c */ /* 0x010fe600000810bc */
[----:B------:R-:W2:Y:S04]  /*68260*/  LDL.LU R39, [R1+0x32c] ;  /* 0x00032c0001277983 */ /* 0x000ea80000300800 */
[----:B------:R-:W3:Y:S04]  /*68270*/  LDL.LU R32, [R1+0x310] ;  /* 0x0003100001207983 */ /* 0x000ee80000300800 */
[----:B------:R-:W3:Y:S04]  /*68280*/  LDL.LU R33, [R1+0x314] ;  /* 0x0003140001217983 */ /* 0x000ee80000300800 */
[----:B------:R-:W3:Y:S04]  /*68290*/  LDL.LU R34, [R1+0x318] ;  /* 0x0003180001227983 */ /* 0x000ee80000300800 */
[----:B------:R-:W3:Y:S04]  /*682a0*/  LDL.LU R35, [R1+0x31c] ;  /* 0x00031c0001237983 */ /* 0x000ee80000300800 */
[----:B------:R-:W-:Y:S01]  /*682b0*/  LDS R24, [R236+UR12+0x18080] ;  /* 0x0180800cec187984 */ /* 0x000fe20008000800 */
[----:B------:R-:W-:Y:S01]  /*682c0*/  IMAD.MOV.U32 R203, RZ, RZ, R16 ;  /* 0x000000ffffcb7224 */ /* 0x000fe200078e0010 */
[----:B------:R-:W-:Y:S01]  /*682d0*/  MOV R202, R17 ;  /* 0x0000001100ca7202 */ /* 0x000fe20000000f00 */
[----:B------:R-:W-:Y:S01]  /*682e0*/  IMAD.MOV.U32 R211, RZ, RZ, R18 ;  /* 0x000000ffffd37224 */ /* 0x000fe200078e0012 */
[----:B------:R-:W-:Y:S01]  /*682f0*/  LDS R26, [R236+UR12+0x1a080] ;  /* 0x01a0800cec1a7984 */ /* 0x000fe20008000800 */
[----:B------:R-:W-:-:S03]  /*68300*/  IMAD.MOV.U32 R210, RZ, RZ, R19 ;  /* 0x000000ffffd27224 */ /* 0x000fc600078e0013 */
[----:B------:R-:W-:Y:S04]  /*68310*/  LDS R25, [R237+UR12+0x18080] ;  /* 0x0180800ced197984 */ /* 0x000fe80008000800 */
[----:B------:R-:W-:Y:S04]  /*68320*/  STL [R1+0x4c44], R210 ;  /* 0x004c44d201007387 */ /* 0x000fe80000100800 */
[----:B------:R-:W-:Y:S04]  /*68330*/  STL [R1+0x4c40], R211 ;  /* 0x004c40d301007387 */ /* 0x000fe80000100800 */
[----:B------:R-:W-:Y:S04]  /*68340*/  STL [R1+0x4c3c], R203 ;  /* 0x004c3ccb01007387 */ /* 0x000fe80000100800 */
[----:B------:R-:W-:Y:S04]  /*68350*/  STL [R1+0x4c38], R202 ;  /* 0x004c38ca01007387 */ /* 0x000fe80000100800 */
[----:B------:R-:W4:Y:S04]  /*68360*/  LDL.LU R188, [R1+0x300] ;  /* 0x0003000001bc7983 */ /* 0x000f280000300800 */
[----:B------:R-:W1:Y:S01]  /*68370*/  LDS R27, [R237+UR12+0x1a080] ;  /* 0x01a0800ced1b7984 */ /* 0x000e620008000800 */
[----:B------:R-:W-:-:S15]  /*68380*/  HMMA.1688.F32.TF32 R16, R28, R12, R248 ;  /* 0x0000000c1c10723c */ /* 0x000fde00000810f8 */
        /* <DEDUP_REMOVED lines=11> */
[----:B------:R-:W-:-:S09]  /*68440*/  NOP ;  /* 0x0000000000007918 */ /* 0x000fd20000000000 */
[----:B------:R-:W-:Y:S01]  /*68450*/  MOV R6, R16 ;  /* 0x0000001000067202 */ /* 0x000fe20000000f00 */
[----:B------:R-:W-:Y:S01]  /*68460*/  IMAD.MOV.U32 R7, RZ, RZ, R17 ;  /* 0x000000ffff077224 */ /* 0x000fe200078e0011 */
[----:B------:R-:W-:Y:S01]  /*68470*/  MOV R207, R19 ;  /* 0x0000001300cf7202 */ /* 0x000fe20000000f00 */
[----:B------:R-:W-:-:S04]  /*68480*/  IMAD.MOV.U32 R206, RZ, RZ, R18 ;  /* 0x000000ffffce7224 */ /* 0x000fc800078e0012 */
[----:B------:R1:W-:Y:S04]  /*68490*/  STL [R1+0x4c54], R207 ;  /* 0x004c54cf01007387 */ /* 0x0003e80000100800 */
[----:B------:R1:W-:Y:S04]  /*684a0*/  STL [R1+0x4c50], R206 ;  /* 0x004c50ce01007387 */ /* 0x0003e80000100800 */
[----:B------:R1:W-:Y:S04]  /*684b0*/  STL [R1+0x4c4c], R7 ;  /* 0x004c4c0701007387 */ /* 0x0003e80000100800 */
[----:B------:R1:W-:Y:S01]  /*684c0*/  STL [R1+0x4c48], R6 ;  /* 0x004c480601007387 */ /* 0x0003e20000100800 */
[----:B--2---:R-:W-:-:S15]  /*684d0*/  HMMA.1688.F32.TF32 R16, R28, R196, R36 ;  /* 0x000000c41c10723c */ /* 0x004fde0000081024 */
[----:B------:R-:W-:-:S09]  /*684e0*/  NOP ;  /* 0x0000000000007918 */ /* 0x000fd20000000000 */
[----:B------:R-:W-:Y:S01]  /*684f0*/  IMAD.MOV.U32 R210, RZ, RZ, R16 ;  /* 0x000000ffffd27224 */ /* 0x000fe200078e0010 */
[----:B------:R-:W-:Y:S01]  /*68500*/  MOV R203, R18 ;  /* 0x0000001200cb7202 */ /* 0x000fe20000000f00 */
[----:B------:R-:W-:Y:S02]  /*68510*/  IMAD.MOV.U32 R211, RZ, RZ, R17 ;  /* 0x000000ffffd37224 */ /* 0x000fe400078e0011 */
[----:B------:R-:W-:Y:S02]  /*68520*/  IMAD.MOV.U32 R202, RZ, RZ, R19 ;  /* 0x000000ffffca7224 */ /* 0x000fe400078e0013 */
[----:B---3--:R-:W-:Y:S03]  /*68530*/  HMMA.1688.F32.TF32 R16, R28, R212, R32 ;  /* 0x000000d41c10723c */ /* 0x008fe60000081020 */
[----:B------:R2:W-:Y:S04]  /*68540*/  STL [R1+0x4c64], R202 ;  /* 0x004c64ca01007387 */ /* 0x0005e80000100800 */
[----:B------:R3:W-:Y:S04]  /*68550*/  STL [R1+0x4c60], R203 ;  /* 0x004c60cb01007387 */ /* 0x0007e80000100800 */
[----:B------:R-:W-:-:S13]  /*68560*/  STL [R1+0x4c5c], R210 ;  /* 0x004c5cd201007387 */ /* 0x000fda0000100800 */
[----:B-1----:R-:W-:Y:S01]  /*68570*/  IMAD.MOV.U32 R207, RZ, RZ, R16 ;  /* 0x000000ffffcf7224 */ /* 0x002fe200078e0010 */
[----:B------:R-:W-:Y:S01]  /*68580*/  MOV R206, R17 ;  /* 0x0000001100ce7202 */ /* 0x000fe20000000f00 */
[----:B------:R-:W-:Y:S02]  /*68590*/  IMAD.MOV.U32 R7, RZ, RZ, R18 ;  /* 0x000000ffff077224 */ /* 0x000fe400078e0012 */
[----:B------:R-:W-:Y:S01]  /*685a0*/  IMAD.MOV.U32 R6, RZ, RZ, R19 ;  /* 0x000000ffff067224 */ /* 0x000fe200078e0013 */
[----:B------:R1:W-:Y:S04]  /*685b0*/  STL [R1+0x4c58], R211 ;  /* 0x004c58d301007387 */ /* 0x0003e80000100800 */
[----:B------:R1:W-:Y:S04]  /*685c0*/  STL [R1+0x4c74], R6 ;  /* 0x004c740601007387 */ /* 0x0003e80000100800 */
[----:B------:R1:W-:Y:S04]  /*685d0*/  STL [R1+0x4c70], R7 ;  /* 0x004c700701007387 */ /* 0x0003e80000100800 */
[----:B------:R1:W-:Y:S04]  /*685e0*/  STL [R1+0x4c6c], R207 ;  /* 0x004c6ccf01007387 */ /* 0x0003e80000100800 */
[----:B------:R1:W-:Y:S04]  /*685f0*/  STL [R1+0x4c68], R206 ;  /* 0x004c68ce01007387 */ /* 0x0003e80000100800 */
        /* <DEDUP_REMOVED lines=9> */
[----:B------:R-:W-:-:S09]  /*68690*/  NOP ;  /* 0x0000000000007918 */ /* 0x000fd20000000000 */
[----:B--2---:R-:W-:Y:S01]  /*686a0*/  MOV R202, R16 ;  /* 0x0000001000ca7202 */ /* 0x004fe20000000f00 */
[----:B---3--:R-:W-:Y:S01]  /*686b0*/  IMAD.MOV.U32 R203, RZ, RZ, R17 ;  /* 0x000000ffffcb7224 */ /* 0x008fe200078e0011 */
[----:B-1----:R-:W-:Y:S01]  /*686c0*/  MOV R211, R19 ;  /* 0x0000001300d37202 */ /* 0x002fe20000000f00 */
[----:B------:R-:W-:Y:S02]  /*686d0*/  IMAD.MOV.U32 R210, RZ, RZ, R18 ;  /* 0x000000ffffd27224 */ /* 0x000fe400078e0012 */
[----:B------:R-:W-:Y:S01]  /*686e0*/  HMMA.1688.F32.TF32 R16, R28, R4, R248 ;  /* 0x000000041c10723c */ /* 0x000fe200000810f8 */
        /* <DEDUP_REMOVED lines=27> */
[----:B------:R-:W3:Y:S01]  /*688a0*/  LDL.LU R35, [R1+0x158c] ;  /* 0x00158c0001237983 */ /* 0x000ee20000300800 */
[----:B------:R-:W-:Y:S01]  /*688b0*/  IMAD.MOV.U32 R198, RZ, RZ, R16 ;  /* 0x000000ffffc67224 */ /* 0x000fe200078e0010 */
[----:B------:R-:W-:Y:S01]  /*688c0*/  MOV R10, R18 ;  /* 0x00000012000a7202 */ /* 0x000fe20000000f00 */
[----:B------:R-:W-:-:S02]  /*688d0*/  IMAD.MOV.U32 R199, RZ, RZ, R17 ;  /* 0x000000ffffc77224 */ /* 0x000fc400078e0011 */
[----:B------:R-:W-:Y:S02]  /*688e0*/  IMAD.MOV.U32 R14, RZ, RZ, R19 ;  /* 0x000000ffff0e7224 */ /* 0x000fe400078e0013 */
[----:B------:R-:W-:-:S15]  /*688f0*/  HMMA.1688.F32.TF32 R16, R28, R200, R192 ;  /* 0x000000c81c10723c */ /* 0x000fde00000810c0 */
[----:B------:R-:W-:-:S09]  /*68900*/  NOP ;  /* 0x0000000000007918 */ /* 0x000fd20000000000 */
[----:B------:R-:W-:Y:S01]  /*68910*/  IMAD.MOV.U32 R6, RZ, RZ, R16 ;  /* 0x000000ffff067224 */ /* 0x000fe200078e0010 */
[----:B------:R-:W-:Y:S01]  /*68920*/  MOV R7, R17 ;  /* 0x0000001100077202 */ /* 0x000fe20000000f00 */
[----:B------:R-:W-:Y:S02]  /*68930*/  IMAD.MOV.U32 R207, RZ, RZ, R18 ;  /* 0x000000ffffcf7224 */ /* 0x000fe400078e0012 */
[----:B------:R-:W-:Y:S02]  /*68940*/  IMAD.MOV.U32 R206, RZ, RZ, R19 ;  /* 0x000000ffffce7224 */ /* 0x000fe400078e0013 */
[----:B------:R-:W-:Y:S06]  /*68950*/  HMMA.1688.F32.TF32 R16, R28, R208, R56 ;  /* 0x000000d01c10723c */ /* 0x000fec0000081038 */
[C---:B--2---:R-:W-:Y:S06]  /*68960*/  HMMA.1688.F32.TF32 R40, R24.reuse, R196, R40 ;  /* 0x000000c41828723c */ /* 0x044fec0000081028 */
[C---:B----4-:R-:W-:Y:S06]  /*68970*/  HMMA.1688.F32.TF32 R28, R24.reuse, R12, R52 ;  /* 0x0000000c181c723c */ /* 0x050fec0000081034 */
[----:B---3--:R-:W-:-:S15]  /*68980*/  HMMA.1688.F32.TF32 R44, R24, R8, R44 ;  /* 0x00000008182c723c */ /* 0x008fde000008102c */
[----:B------:R-:W-:-:S02]  /*68990*/  NOP ;  /* 0x0000000000007918 */ /* 0x000fc40000000000 */
        /* <DEDUP_REMOVED lines=11> */
[-C--:B-1----:R-:W-:Y:S02]  /*68a50*/  HMMA.1688.F32.TF32 R28, R24, R200.reuse, R248 ;  /* 0x000000c8181c723c */ /* 0x082fe400000810f8 */
[----:B------:R1:W-:Y:S04]  /*68a60*/  STL.64 [R1+0x880], R36 ;  /* 0x0008802401007387 */ /* 0x0003e80000100a00 */
[----:B------:R2:W-:Y:S04]  /*68a70*/  STL.64 [R1+0x888], R38 ;  /* 0x0008882601007387 */ /* 0x0005e80000100a00 */
[----:B------:R-:W3:Y:S04]  /*68a80*/  LDL.LU R248, [R1+0x2d0] ;  /* 0x0002d00001f87983 */ /* 0x000ee80000300800 */
[----:B------:R4:W-:Y:S04]  /*68a90*/  STL.64 [R1+0x870], R32 ;  /* 0x0008702001007387 */ /* 0x0009e80000100a00 */
[----:B------:R4:W-:Y:S05]  /*68aa0*/  STL.64 [R1+0x878], R34 ;  /* 0x0008782201007387 */ /* 0x0009ea0000100a00 */
[----:B------:R-:W-:Y:S04]  /*68ab0*/  STL.64 [R1+0x860], R28 ;  /* 0x0008601c01007387 */ /* 0x000fe80000100a00 */
        /* <DEDUP_REMOVED lines=12> */
[----:B------:R-:W3:Y:S04]  /*68b80*/  LDL.LU R56, [R1] ;  /* 0x0000000001387983 */ /* 0x000ee80000300800 */
        /* <DEDUP_REMOVED lines=79> */
[----:B----4-:R-:W4:Y:S04]  /*69080*/  LDL.LU R32, [R1+0x410] ;  /* 0x0004100001207983 */ /* 0x010f280000300800 */
[----:B------:R-:W4:Y:S04]  /*69090*/  LDL.LU R33, [R1+0x414] ;  /* 0x0004140001217983 */ /* 0x000f280000300800 */
[----:B------:R-:W4:Y:S04]  /*690a0*/  LDL.LU R34, [R1+0x418] ;  /* 0x0004180001227983 */ /* 0x000f280000300800 */
[----:B------:R-:W4:Y:S01]  /*690b0*/  LDL.LU R35, [R1+0x41c] ;  /* 0x00041c0001237983 */ /* 0x000f220000300800 */
[----:B------:R-:W-:Y:S01]  /*690c0*/  MOV R15, R16 ;  /* 0x00000010000f7202 */ /* 0x000fe20000000f00 */
[----:B------:R-:W-:Y:S01]  /*690d0*/  IMAD.MOV.U32 R11, RZ, RZ, R17 ;  /* 0x000000ffff0b7224 */ /* 0x000fe200078e0011 */
[----:B------:R-:W-:Y:S01]  /*690e0*/  MOV R215, R19 ;  /* 0x0000001300d77202 */ /* 0x000fe20000000f00 */
[----:B------:R-:W-:Y:S01]  /*690f0*/  IMAD.MOV.U32 R214, RZ, RZ, R18 ;  /* 0x000000ffffd67224 */ /* 0x000fe200078e0012 */
[----:B------:R-:W-:Y:S04]  /*69100*/  LDS R16, [R236+UR12+0x18100] ;  /* 0x0181000cec107984 */ /* 0x000fe80008000800 */
[----:B------:R-:W-:Y:S04]  /*69110*/  LDS R18, [R236+UR12+0x1a100] ;  /* 0x01a1000cec127984 */ /* 0x000fe80008000800 */
[----:B------:R-:W-:Y:S04]  /*69120*/  LDS R17, [R237+UR12+0x18100] ;  /* 0x0181000ced117984 */ /* 0x000fe80008000800 */
[----:B------:R-:W1:Y:S04]  /*69130*/  LDS R19, [R237+UR12+0x1a100] ;  /* 0x01a1000ced137984 */ /* 0x000e680008000800 */
[----:B------:R-:W-:Y:S04]  /*69140*/  LDS R236, [R252+UR12+0x18180] ;  /* 0x0181800cfcec7984 */ /* 0x000fe80008000800 */
[----:B------:R-:W1:Y:S01]  /*69150*/  LDS R237, [R51+UR12+0x18180] ;  /* 0x0181800c33ed7984 */ /* 0x000e620008000800 */
[C---:B---3--:R-:W-:Y:S06]  /*69160*/  HMMA.1688.F32.TF32 R92, R20.reuse, R200, R92 ;  /* 0x000000c8145c723c */ /* 0x048fec000008105c */
[----:B------:R-:W-:Y:S06]  /*69170*/  HMMA.1688.F32.TF32 R104, R20, R212, R104 ;  /* 0x000000d41468723c */ /* 0x000fec0000081068 */
[----:B------:R-:W-:Y:S06]  /*69180*/  HMMA.1688.F32.TF32 R24, R24, R208, R120 ;  /* 0x000000d01818723c */ /* 0x000fec0000081078 */
[C---:B------:R-:W-:Y:S06]  /*69190*/  HMMA.1688.F32.TF32 R116, R20.reuse, R12, R116 ;  /* 0x0000000c1474723c */ /* 0x040fec0000081074 */
[C---:B------:R-:W-:Y:S11]  /*691a0*/  HMMA.1688.F32.TF32 R28, R20.reuse, R8, R112 ;  /* 0x00000008141c723c */ /* 0x040ff60000081070 */
[----:B------:R-:W-:Y:S04]  /*691b0*/  STL.64 [R1+0x850], R24 ;  /* 0x0008501801007387 */ /* 0x000fe80000100a00 */
[----:B------:R3:W-:Y:S02]  /*691c0*/  STL.64 [R1+0x858], R26 ;  /* 0x0008581a01007387 */ /* 0x0007e40000100a00 */
[C---:B---3--:R-:W-:Y:S02]  /*691d0*/  HMMA.1688.F32.TF32 R24, R20.reuse, R196, R108 ;  /* 0x000000c41418723c */ /* 0x048fe4000008106c */
[----:B------:R-:W-:Y:S04]  /*691e0*/  STL.64 [R1+0x840], R116 ;  /* 0x0008407401007387 */ /* 0x000fe80000100a00 */
[----:B------:R-:W-:Y:S04]  /*691f0*/  STL.64 [R1+0x848], R118 ;  /* 0x0008487601007387 */ /* 0x000fe80000100a00 */
[----:B------:R-:W-:Y:S04]  /*69200*/  STL.64 [R1+0x830], R28 ;  /* 0x0008301c01007387 */ /* 0x000fe80000100a00 */
[----:B------:R3:W-:Y:S09]  /*69210*/  STL.64 [R1+0x838], R30 ;  /* 0x0008381e01007387 */ /* 0x0007f20000100a00 */
[----:B------:R-:W-:Y:S01]  /*69220*/  STL.64 [R1+0x820], R24 ;  /* 0x0008201801007387 */ /* 0x000fe20000100a00 */
[C---:B---3--:R-:W-:Y:S03]  /*69230*/  HMMA.1688.F32.TF32 R28, R20.reuse, R204, R100 ;  /* 0x000000cc141c723c */ /* 0x048fe60000081064 */
[----:B------:R3:W-:Y:S03]  /*69240*/  STL.64 [R1+0x828], R26 ;  /* 0x0008281a01007387 */ /* 0x0007e60000100a00 */
[----:B---3--:R-:W-:Y:S01]  /*69250*/  HMMA.1688.F32.TF32 R24, R20, R4, R96 ;  /* 0x000000041418723c */ /* 0x008fe20000081060 */
[----:B------:R-:W-:Y:S04]  /*69260*/  STL.64 [R1+0x810], R104 ;  /* 0x0008106801007387 */ /* 0x000fe80000100a00 */
[----:B------:R-:W-:-:S12]  /*69270*/  STL.64 [R1+0x818], R106 ;  /* 0x0008186a01007387 */ /* 0x000fd80000100a00 */
[----:B------:R-:W-:Y:S04]  /*69280*/  STL.64 [R1+0x800], R28 ;  /* 0x0008001c01007387 */ /* 0x000fe80000100a00 */
[----:B------:R3:W-:Y:S04]  /*69290*/  STL.64 [R1+0x808], R30 ;  /* 0x0008081e01007387 */ /* 0x0007e80000100a00 */
[----:B------:R-:W-:Y:S01]  /*692a0*/  STL.64 [R1+0x7f0], R24 ;  /* 0x0007f01801007387 */ /* 0x000fe20000100a00 */
[----:B---3--:R-:W-:Y:S03]  /*692b0*/  HMMA.1688.F32.TF32 R28, R20, R208, R88 ;  /* 0x000000d0141c723c */ /* 0x008fe60000081058 */
[----:B------:R3:W-:Y:S03]  /*692c0*/  STL.64 [R1+0x7f8], R26 ;  /* 0x0007f81a01007387 */ /* 0x0007e60000100a00 */
[C---:B-1----:R-:W-:Y:S06]  /*692d0*/  HMMA.1688.F32.TF32 R20, R16.reuse, R8, R80 ;  /* 0x000000081014723c */ /* 0x042fec0000081050 */
        /* <DEDUP_REMOVED lines=20> */
[----:B---3--:R-:W-:Y:S06]  /*69420*/  HMMA.1688.F32.TF32 R20, R16, R208, R192 ;  /* 0x000000d01014723c */ /* 0x008fec00000810c0 */
[C---:B------:R-:W-:Y:S01]  /*69430*/  HMMA.1688.F32.TF32 R16, R236.reuse, R12, R56 ;  /* 0x0000000cec10723c */ /* 0x040fe20000081038 */
[----:B------:R-:W-:Y:S04]  /*69440*/  STL.64 [R1+0x740], R28 ;  /* 0x0007401c01007387 */ /* 0x000fe80000100a00 */
[----:B------:R-:W-:Y:S06]  /*69450*/  STL.64 [R1+0x748], R30 ;  /* 0x0007481e01007387 */ /* 0x000fec0000100a00 */
[----:B------:R-:W-:Y:S04]  /*69460*/  STL.64 [R1+0x730], R24 ;  /* 0x0007301801007387 */ /* 0x000fe80000100a00 */
[----:B------:R1:W-:Y:S04]  /*69470*/  STL.64 [R1+0x738], R26 ;  /* 0x0007381a01007387 */ /* 0x0003e80000100a00 */
[----:B------:R-:W-:Y:S01]  /*69480*/  STL.64 [R1+0x720], R20 ;  /* 0x0007201401007387 */ /* 0x000fe20000100a00 */
[C---:B------:R-:W-:Y:S03]  /*69490*/  HMMA.1688.F32.TF32 R248, R236.reuse, R204, R248 ;  /* 0x000000ccecf8723c */ /* 0x040fe600000810f8 */
[----:B------:R3:W-:Y:S03]  /*694a0*/  STL.64 [R1+0x728], R22 ;  /* 0x0007281601007387 */ /* 0x0007e60000100a00 */
[----:B-1----:R-:W-:Y:S01]  /*694b0*/  HMMA.1688.F32.TF32 R24, R236, R8, R52 ;  /* 0x00000008ec18723c */ /* 0x002fe20000081034 */
[----:B------:R-:W-:Y:S01]  /*694c0*/  STL.64 [R1+0x30], R16 ;  /* 0x0000301001007387 */ /* 0x000fe20000100a00 */
[----:B------:R-:W-:-:S03]  /*694d0*/  IMAD.MOV.U32 R188, RZ, RZ, R245 ;  /* 0x000000ffffbc7224 */ /* 0x000fc600078e00f5 */
[----:B------:R1:W-:Y:S01]  /*694e0*/  STL.64 [R1+0x38], R18 ;  /* 0x0000381201007387 */ /* 0x0003e20000100a00 */
[----:B---3--:R-:W-:Y:S01]  /*694f0*/  HMMA.1688.F32.TF32 R20, R236, R196, R44 ;  /* 0x000000c4ec14723c */ /* 0x008fe2000008102c */
[----:B------:R-:W-:Y:S01]  /*69500*/  IMAD.MOV.U32 R189, RZ, RZ, R244 ;  /* 0x000000ffffbd7224 */ /* 0x000fe200078e00f4 */
[----:B------:R-:W-:Y:S01]  /*69510*/  MOV R190, R241 ;  /* 0x000000f100be7202 */ /* 0x000fe20000000f00 */
[----:B------:R-:W-:-:S03]  /*69520*/  IMAD.MOV.U32 R191, RZ, RZ, R240 ;  /* 0x000000ffffbf7224 */ /* 0x000fc600078e00f0 */
[C---:B--2---:R-:W-:Y:S06]  /*69530*/  HMMA.1688.F32.TF32 R244, R236.reuse, R4, R36 ;  /* 0x00000004ecf4723c */ /* 0x044fec0000081024 */
[C---:B-1----:R-:W-:Y:S06]  /*69540*/  HMMA.1688.F32.TF32 R16, R236.reuse, R212, R40 ;  /* 0x000000d4ec10723c */ /* 0x042fec0000081028 */
[C---:B----4-:R-:W-:Y:S01]  /*69550*/  HMMA.1688.F32.TF32 R240, R236.reuse, R200, R32 ;  /* 0x000000c8ecf0723c */ /* 0x050fe20000081020 */
[----:B------:R-:W-:Y:S04]  /*69560*/  STL.64 [R1+0x20], R24 ;  /* 0x0000201801007387 */ /* 0x000fe80000100a00 */
[----:B------:R-:W-:Y:S04]  /*69570*/  STL.64 [R1+0x28], R26 ;  /* 0x0000281a01007387 */ /* 0x000fe80000100a00 */
[----:B------:R-:W-:Y:S04]  /*69580*/  STL.64 [R1+0x10], R20 ;  /* 0x0000101401007387 */ /* 0x000fe80000100a00 */
[----:B------:R-:W-:Y:S04]  /*69590*/  STL.64 [R1+0x18], R22 ;  /* 0x0000181601007387 */ /* 0x000fe80000100a00 */
[----:B------:R1:W-:Y:S04]  /*695a0*/  STL.64 [R1+0x4bd0], R250 ;  /* 0x004bd0fa01007387 */ /* 0x0003e80000100a00 */
[----:B------:R-:W-:Y:S04]  /*695b0*/  STL.64 [R1], R16 ;  /* 0x0000001001007387 */ /* 0x000fe80000100a00 */
[----:B------:R-:W-:Y:S04]  /*695c0*/  STL.64 [R1+0x8], R18 ;  /* 0x0000081201007387 */ /* 0x000fe80000100a00 */
[----:B------:R-:W-:Y:S04]  /*695d0*/  STL.64 [R1+0x4bc8], R248 ;  /* 0x004bc8f801007387 */ /* 0x000fe80000100a00 */
[----:B------:R-:W-:Y:S04]  /*695e0*/  STL.64 [R1+0x4be0], R246 ;  /* 0x004be0f601007387 */ /* 0x000fe80000100a00 */
[----:B------:R-:W-:Y:S04]  /*695f0*/  STL.64 [R1+0x4bd8], R244 ;  /* 0x004bd8f401007387 */ /* 0x000fe80000100a00 */
[----:B------:R-:W-:Y:S04]  /*69600*/  STL.64 [R1+0x4c80], R242 ;  /* 0x004c80f201007387 */ /* 0x000fe80000100a00 */
[----:B------:R-:W-:Y:S01]  /*69610*/  STL.64 [R1+0x4c78], R240 ;  /* 0x004c78f001007387 */ /* 0x000fe20000100a00 */
        /* <DEDUP_REMOVED lines=33> */
[----:B-1----:R-:W-:-:S02]  /*69830*/  LOP3.LUT R250, R252, 0x40, RZ, 0x3c, !PT ;  /* 0x00000040fcfa7812 */ /* 0x002fc400078e3cff */
[----:B------:R-:W-:Y:S01]  /*69840*/  LOP3.LUT R251, R252, 0x60, RZ, 0x3c, !PT ;  /* 0x00000060fcfb7812 */ /* 0x000fe200078e3cff */
[----:B------:R-:W-:Y:S04]  /*69850*/  LDS R20, [R252+UR12+0x18200] ;  /* 0x0182000cfc147984 */ /* 0x000fe80008000800 */
[----:B------:R-:W-:Y:S04]  /*69860*/  LDS R28, [R250+UR12+0x18180] ;  /* 0x0181800cfa1c7984 */ /* 0x000fe80008000800 */
[----:B------:R-:W-:Y:S04]  /*69870*/  LDS R30, [R250+UR12+0x1a180] ;  /* 0x01a1800cfa1e7984 */ /* 0x000fe80008000800 */
[----:B------:R-:W-:Y:S04]  /*69880*/  LDS R29, [R251+UR12+0x18180] ;  /* 0x0181800cfb1d7984 */ /* 0x000fe80008000800 */
[----:B------:R-:W2:Y:S04]  /*69890*/  LDS R31, [R251+UR12+0x1a180] ;  /* 0x01a1800cfb1f7984 */ /* 0x000ea80008000800 */
[----:B------:R-:W-:Y:S04]  /*698a0*/  STL [R1+0x4b2c], R236 ;  /* 0x004b2cec01007387 */ /* 0x000fe80000100800 */
[----:B------:R-:W-:Y:S04]  /*698b0*/  STL [R1+0x4b28], R237 ;  /* 0x004b28ed01007387 */ /* 0x000fe80000100800 */
[----:B------:R-:W-:Y:S04]  /*698c0*/  STL [R1+0x4b24], R238 ;  /* 0x004b24ee01007387 */ /* 0x000fe80000100800 */
[----:B------:R-:W-:Y:S04]  /*698d0*/  STL [R1+0x4b20], R239 ;  /* 0x004b20ef01007387 */ /* 0x000fe80000100800 */
        /* <DEDUP_REMOVED lines=11> */
[C---:B--2---:R-:W-:Y:S06]  /*69990*/  HMMA.1688.F32.TF32 R36, R28.reuse, R196, R36 ;  /* 0x000000c41c24723c */ /* 0x044fec0000081024 */
[C---:B---3--:R-:W-:Y:S06]  /*699a0*/  HMMA.1688.F32.TF32 R60, R28.reuse, R8, R56 ;  /* 0x000000081c3c723c */ /* 0x048fec0000081038 */
[C---:B----4-:R-:W-:Y:S06]  /*699b0*/  HMMA.1688.F32.TF32 R64, R28.reuse, R12, R192 ;  /* 0x0000000c1c40723c */ /* 0x050fec00000810c0 */
[----:B------:R-:W-:-:S15]  /*699c0*/  HMMA.1688.F32.TF32 R40, R28, R4, R40 ;  /* 0x000000041c28723c */ /* 0x000fde0000081028 */
[----:B------:R-:W-:-:S02]  /*699d0*/  NOP ;  /* 0x0000000000007918 */ /* 0x000fc40000000000 */
[----:B------:R-:W-:Y:S04]  /*699e0*/  STL.64 [R1+0x230], R64 ;  /* 0x0002304001007387 */ /* 0x000fe80000100a00 */
[----:B------:R-:W-:Y:S04]  /*699f0*/  STL.64 [R1+0x238], R66 ;  /* 0x0002384201007387 */ /* 0x000fe80000100a00 */
[----:B------:R-:W1:Y:S01]  /*69a00*/  LDL.LU R56, [R1+0x1230] ;  /* 0x0012300001387983 */ /* 0x000e620000300800 */
[C---:B------:R-:W-:Y:S03]  /*69a10*/  HMMA.1688.F32.TF32 R52, R28.reuse, R212, R52 ;  /* 0x000000d41c34723c */ /* 0x040fe60000081034 */
[----:B------:R-:W-:Y:S04]  /*69a20*/  STL.64 [R1+0x220], R60 ;  /* 0x0002203c01007387 */ /* 0x000fe80000100a00 */
[----:B------:R-:W-:Y:S01]  /*69a30*/  STL.64 [R1+0x228], R62 ;  /* 0x0002283e01007387 */ /* 0x000fe20000100a00 */
[----:B------:R-:W-:Y:S03]  /*69a40*/  HMMA.1688.F32.TF32 R44, R28, R204, R44 ;  /* 0x000000cc1c2c723c */ /* 0x000fe6000008102c */
[----:B------:R2:W-:Y:S04]  /*69a50*/  STL.64 [R1+0x210], R36 ;  /* 0x0002102401007387 */ /* 0x0005e80000100a00 */
[----:B------:R3:W-:Y:S04]  /*69a60*/  STL.64 [R1+0x218], R38 ;  /* 0x0002182601007387 */ /* 0x0007e80000100a00 */
[----:B------:R-:W1:Y:S04]  /*69a70*/  LDL.LU R57, [R1+0x1234] ;  /* 0x0012340001397983 */ /* 0x000e680000300800 */
[----:B------:R-:W1:Y:S04]  /*69a80*/  LDL.LU R58, [R1+0x1238] ;  /* 0x00123800013a7983 */ /* 0x000e680000300800 */
[----:B------:R-:W1:Y:S04]  /*69a90*/  LDL.LU R59, [R1+0x123c] ;  /* 0x00123c00013b7983 */ /* 0x000e680000300800 */
[----:B--2---:R-:W2:Y:S04]  /*69aa0*/  LDL.LU R36, [R1+0x1220] ;  /* 0x0012200001247983 */ /* 0x004ea80000300800 */
[----:B------:R-:W2:Y:S04]  /*69ab0*/  LDL.LU R37, [R1+0x1224] ;  /* 0x0012240001257983 */ /* 0x000ea80000300800 */
[----:B---3--:R-:W2:Y:S04]  /*69ac0*/  LDL.LU R38, [R1+0x1228] ;  /* 0x0012280001267983 */ /* 0x008ea80000300800 */
[----:B------:R-:W2:Y:S04]  /*69ad0*/  LDL.LU R39, [R1+0x122c] ;  /* 0x00122c0001277983 */ /* 0x000ea80000300800 */
[----:B------:R-:W-:Y:S04]  /*69ae0*/  STL.64 [R1+0x200], R52 ;  /* 0x0002003401007387 */ /* 0x000fe80000100a00 */
[----:B------:R-:W-:Y:S01]  /*69af0*/  STL.64 [R1+0x208], R54 ;  /* 0x0002083601007387 */ /* 0x000fe20000100a00 */
[----:B------:R-:W-:-:S03]  /*69b00*/  IMAD.MOV.U32 R236, RZ, RZ, R43 ;  /* 0x000000ffffec7224 */ /* 0x000fc600078e002b */
[----:B------:R-:W-:Y:S04]  /*69b10*/  STL.64 [R1+0x1e0], R40 ;  /* 0x0001e02801007387 */ /* 0x000fe80000100a00 */
[----:B------:R-:W-:Y:S04]  /*69b20*/  STL.64 [R1+0x1f0], R44 ;  /* 0x0001f02c01007387 */ /* 0x000fe80000100a00 */
[----:B------:R-:W-:Y:S04]  /*69b30*/  STL.64 [R1+0x1f8], R46 ;  /* 0x0001f82e01007387 */ /* 0x000fe80000100a00 */
[----:B------:R3:W-:Y:S02]  /*69b40*/  STL [R1+0x1e8], R42 ;  /* 0x0001e82a01007387 */ /* 0x0007e40000100800 */
[----:B---3--:R-:W-:Y:S02]  /*69b50*/  HMMA.1688.F32.TF32 R40, R28, R200, R188 ;  /* 0x000000c81c28723c */ /* 0x008fe400000810bc */
[----:B------:R-:W-:Y:S04]  /*69b60*/  STL [R1+0x4b30], R236 ;  /* 0x004b30ec01007387 */ /* 0x000fe80000100800 */
[----:B------:R-:W3:-:S15]  /*69b70*/  LDL.LU R52, [R1+0x1210] ;  /* 0x0012100001347983 */ /* 0x000ede0000300800 */
[----:B------:R-:W-:-:S02]  /*69b80*/  NOP ;  /* 0x0000000000007918 */ /* 0x000fc40000000000 */
        /* <DEDUP_REMOVED lines=8> */
[----:B------:R-:W3:Y:S01]  /*69c10*/  LDL.LU R191, [R1+0x120c] ;  /* 0x00120c0001bf7983 */ /* 0x000ee20000300800 */
[----:B------:R-:W-:-:S15]  /*69c20*/  HMMA.1688.F32.TF32 R28, R28, R208, R32 ;  /* 0x000000d01c1c723c */ /* 0x000fde0000081020 */
[----:B------:R-:W-:-:S08]  /*69c30*/  NOP ;  /* 0x0000000000007918 */ /* 0x000fd00000000000 */
[----:B------:R-:W-:Y:S04]  /*69c40*/  STL.64 [R1+0x1c0], R28 ;  /* 0x0001c01c01007387 */ /* 0x000fe80000100a00 */
        /* <DEDUP_REMOVED lines=9> */
[----:B----4-:R-:W4:Y:S04]  /*69ce0*/  LDL.LU R40, [R1+0x11e0] ;  /* 0x0011e00001287983 */ /* 0x010f280000300800 */
[----:B------:R-:W4:Y:S04]  /*69cf0*/  LDL.LU R41, [R1+0x11e4] ;  /* 0x0011e40001297983 */ /* 0x000f280000300800 */
[----:B------:R-:W4:Y:S04]  /*69d00*/  LDL.LU R42, [R1+0x11e8] ;  /* 0x0011e800012a7983 */ /* 0x000f280000300800 */
[----:B------:R-:W4:Y:S01]  /*69d10*/  LDL.LU R43, [R1+0x11ec] ;  /* 0x0011ec00012b7983 */ /* 0x000f220000300800 */
[----:B------:R-:W-:-:S05]  /*69d20*/  MOV R236, R31 ;  /* 0x0000001f00ec7202 */ /* 0x000fca0000000f00 */
[----:B------:R-:W-:Y:S01]  /*69d30*/  STL [R1+0x4b34], R236 ;  /* 0x004b34ec01007387 */ /* 0x000fe20000100800 */
[C---:B-1----:R-:W-:Y:S06]  /*69d40*/  HMMA.1688.F32.TF32 R56, R20.reuse, R12, R56 ;  /* 0x0000000c1438723c */ /* 0x042fec0000081038 */
[----:B--2---:R-:W-:-:S15]  /*69d50*/  HMMA.1688.F32.TF32 R28, R20, R8, R36 ;  /* 0x00000008141c723c */ /* 0x004fde0000081024 */
[----:B------:R-:W-:-:S02]  /*69d60*/  NOP ;  /* 0x0000000000007918 */ /* 0x000fc40000000000 */
[----:B------:R-:W-:Y:S04]  /*69d70*/  STL.64 [R1+0x1a0], R56 ;  /* 0x0001a03801007387 */ /* 0x000fe80000100a00 */
[----:B------:R-:W-:Y:S04]  /*69d80*/  STL.64 [R1+0x1a8], R58 ;  /* 0x0001a83a01007387 */ /* 0x000fe80000100a00 */
[----:B------:R3:W-:Y:S04]  /*69d90*/  STL [R1+0x19c], R31 ;  /* 0x00019c1f01007387 */ /* 0x0007e80000100800 */
[----:B------:R-:W2:Y:S04]  /*69da0*/  LDL.LU R36, [R1+0xf70] ;  /* 0x000f700001247983 */ /* 0x000ea80000300800 */
[----:B------:R-:W2:Y:S04]  /*69db0*/  LDL.LU R37, [R1+0xf74] ;  /* 0x000f740001257983 */ /* 0x000ea80000300800 */
[----:B------:R-:W2:Y:S04]  /*69dc0*/  LDL.LU R38, [R1+0xf78] ;  /* 0x000f780001267983 */ /* 0x000ea80000300800 */
[----:B------:R-:W2:Y:S01]  /*69dd0*/  LDL.LU R39, [R1+0xf7c] ;  /* 0x000f7c0001277983 */ /* 0x000ea20000300800 */
[----:B------:R-:W-:Y:S01]  /*69de0*/  IMAD.MOV.U32 R237, RZ, RZ, R28 ;  /* 0x000000ffffed7224 */ /* 0x000fe200078e001c */
[----:B------:R-:W-:Y:S01]  /*69df0*/  MOV R239, R30 ;  /* 0x0000001e00ef7202 */ /* 0x000fe20000000f00 */
[----:B------:R-:W-:-:S04]  /*69e00*/  IMAD.MOV.U32 R238, RZ, RZ, R29 ;  /* 0x000000ffffee7224 */ /* 0x000fc800078e001d */
[----:B------:R-:W-:Y:S04]  /*69e10*/  STL [R1+0x4b40], R239 ;  /* 0x004b40ef01007387 */ /* 0x000fe80000100800 */
[----:B------:R-:W-:Y:S01]  /*69e20*/  STL [R1+0x4b3c], R238 ;  /* 0x004b3cee01007387 */ /* 0x000fe20000100800 */
[----:B---3--:R-:W-:Y:S03]  /*69e30*/  HMMA.1688.F32.TF32 R28, R20, R196, R52 ;  /* 0x000000c4141c723c */ /* 0x008fe60000081034 */
[----:B------:R-:W-:-:S15]  /*69e40*/  STL [R1+0x4b38], R237 ;  /* 0x004b38ed01007387 */ /* 0x000fde0000100800 */
[----:B------:R-:W-:-:S05]  /*69e50*/  NOP ;  /* 0x0000000000007918 */ /* 0x000fca0000000000 */
[----:B------:R-:W-:Y:S01]  /*69e60*/  STL.64 [R1+0x180], R28 ;  /* 0x0001801c01007387 */ /* 0x000fe20000100a00 */
[----:B------:R-:W-:-:S03]  /*69e70*/  IMAD.MOV.U32 R236, RZ, RZ, R31 ;  /* 0x000000ffffec7224 */ /* 0x000fc600078e001f */
[----:B------:R1:W-:Y:S02]  /*69e80*/  STL [R1+0x188], R30 ;  /* 0x0001881e01007387 */ /* 0x0003e40000100800 */
[----:B-1----:R-:W-:Y:S02]  /*69e90*/  HMMA.1688.F32.TF32 R28, R20, R212, R188 ;  /* 0x000000d4141c723c */ /* 0x002fe400000810bc */
[----:B------:R-:W-:-:S15]  /*69ea0*/  STL [R1+0x4b44], R236 ;  /* 0x004b44ec01007387 */ /* 0x000fde0000100800 */
[----:B------:R-:W-:-:S06]  /*69eb0*/  NOP ;  /* 0x0000000000007918 */ /* 0x000fcc0000000000 */
[----:B------:R1:W-:Y:S04]  /*69ec0*/  STL [R1+0x170], R28 ;  /* 0x0001701c01007387 */ /* 0x0003e80000100800 */
[----:B------:R-:W3:Y:S04]  /*69ed0*/  LDL.LU R188, [R1+0xf60] ;  /* 0x000f600001bc7983 */ /* 0x000ee80000300800 */
[----:B------:R-:W3:Y:S04]  /*69ee0*/  LDL.LU R189, [R1+0xf64] ;  /* 0x000f640001bd7983 */ /* 0x000ee80000300800 */
[----:B------:R-:W3:Y:S04]  /*69ef0*/  LDL.LU R190, [R1+0xf68] ;  /* 0x000f680001be7983 */ /* 0x000ee80000300800 */
[----:B------:R-:W3:Y:S01]  /*69f00*/  LDL.LU R191, [R1+0xf6c] ;  /* 0x000f6c0001bf7983 */ /* 0x000ee20000300800 */
[----:B------:R-:W-:Y:S01]  /*69f10*/  IMAD.MOV.U32 R239, RZ, RZ, R29 ;  /* 0x000000ffffef7224 */ /* 0x000fe200078e001d */
[----:B------:R-:W-:Y:S01]  /*69f20*/  MOV R238, R30 ;  /* 0x0000001e00ee7202 */ /* 0x000fe20000000f00 */
[----:B------:R-:W-:-:S02]  /*69f30*/  IMAD.MOV.U32 R237, RZ, RZ, R31 ;  /* 0x000000ffffed7224 */ /* 0x000fc400078e001f */
[C---:B-1----:R-:W-:Y:S06]  /*69f40*/  HMMA.1688.F32.TF32 R28, R20.reuse, R204, R44 ;  /* 0x000000cc141c723c */ /* 0x042fec000008102c */
[C---:B----4-:R-:W-:Y:S01]  /*69f50*/  HMMA.1688.F32.TF32 R40, R20.reuse, R4, R40 ;  /* 0x000000041428723c */ /* 0x050fe20000081028 */
[----:B------:R-:W-:Y:S04]  /*69f60*/  STL [R1+0x4b50], R237 ;  /* 0x004b50ed01007387 */ /* 0x000fe80000100800 */
[----:B------:R-:W-:Y:S04]  /*69f70*/  STL [R1+0x4b4c], R238 ;  /* 0x004b4cee01007387 */ /* 0x000fe80000100800 */
[----:B------:R-:W-:Y:S09]  /*69f80*/  STL [R1+0x4b48], R239 ;  /* 0x004b48ef01007387 */ /* 0x000ff20000100800 */
[----:B------:R-:W-:Y:S01]  /*69f90*/  IMAD.MOV.U32 R236, RZ, RZ, R31 ;  /* 0x000000ffffec7224 */ /* 0x000fe200078e001f */
[----:B------:R-:W-:Y:S04]  /*69fa0*/  STL.64 [R1+0x160], R28 ;  /* 0x0001601c01007387 */ /* 0x000fe80000100a00 */
[----:B------:R1:W-:Y:S04]  /*69fb0*/  STL [R1+0x168], R30 ;  /* 0x0001681e01007387 */ /* 0x0003e80000100800 */
[----:B------:R4:W-:Y:S04]  /*69fc0*/  STL [R1+0x4b54], R236 ;  /* 0x004b54ec01007387 */ /* 0x0009e80000100800 */
[----:B------:R2:W-:Y:S01]  /*69fd0*/  STL.64 [R1+0x150], R40 ;  /* 0x0001502801007387 */ /* 0x0005e20000100a00 */
[----:B-1----:R-:W-:Y:S03]  /*69fe0*/  HMMA.1688.F32.TF32 R28, R20, R200, R32 ;  /* 0x000000c8141c723c */ /* 0x002fe60000081020 */
[----:B------:R1:W-:Y:S04]  /*69ff0*/  STL.64 [R1+0x158], R42 ;  /* 0x0001582a01007387 */ /* 0x0003e80000100a00 */
[----:B------:R-:W3:Y:S04]  /*6a000*/  LDL.LU R32, [R1+0xf50] ;  /* 0x000f500001207983 */ /* 0x000ee80000300800 */
[----:B------:R-:W3:Y:S04]  /*6a010*/  LDL.LU R33, [R1+0xf54] ;  /* 0x000f540001217983 */ /* 0x000ee80000300800 */
[----:B------:R-:W3:Y:S04]  /*6a020*/  LDL.LU R34, [R1+0xf58] ;  /* 0x000f580001227983 */ /* 0x000ee80000300800 */
[----:B------:R-:W3:Y:S05]  /*6a030*/  LDL.LU R35, [R1+0xf5c] ;  /* 0x000f5c0001237983 */ /* 0x000eea0000300800 */
[----:B------:R-:W-:Y:S01]  /*6a040*/  MOV R239, R31 ;  /* 0x0000001f00ef7202 */ /* 0x000fe20000000f00 */
[----:B------:R-:W-:Y:S01]  /*6a050*/  IMAD.MOV.U32 R238, RZ, RZ, R30 ;  /* 0x000000ffffee7224 */ /* 0x000fe200078e001e */
[----:B----4-:R-:W-:Y:S01]  /*6a060*/  MOV R236, R28 ;  /* 0x0000001c00ec7202 */ /* 0x010fe20000000f00 */
[----:B------:R-:W-:-:S02]  /*6a070*/  IMAD.MOV.U32 R237, RZ, RZ, R29 ;  /* 0x000000ffffed7224 */ /* 0x000fc400078e001d */
[----:B------:R-:W-:Y:S04]  /*6a080*/  STL [R1+0x4b64], R239 ;  /* 0x004b64ef01007387 */ /* 0x000fe80000100800 */
[----:B------:R-:W-:Y:S04]  /*6a090*/  STL [R1+0x4b60], R238 ;  /* 0x004b60ee01007387 */ /* 0x000fe80000100800 */
[----:B------:R-:W-:Y:S04]  /*6a0a0*/  STL [R1+0x4b5c], R236 ;  /* 0x004b5cec01007387 */ /* 0x000fe80000100800 */
[----:B------:R-:W-:Y:S04]  /*6a0b0*/  STL [R1+0x4b58], R237 ;  /* 0x004b58ed01007387 */ /* 0x000fe80000100800 */
[----:B------:R-:W4:Y:S01]  /*6a0c0*/  LDL.LU R52, [R1+0xf40] ;  /* 0x000f400001347983 */ /* 0x000f220000300800 */
[----:B--2---:R-:W-:-:S15]  /*6a0d0*/  HMMA.1688.F32.TF32 R20, R20, R208, R36 ;  /* 0x000000d01414723c */ /* 0x004fde0000081024 */
[----:B------:R-:W-:-:S08]  /*6a0e0*/  NOP ;  /* 0x0000000000007918 */ /* 0x000fd00000000000 */
[----:B------:R-:W-:Y:S04]  /*6a0f0*/  STL.64 [R1+0x130], R20 ;  /* 0x0001301401007387 */ /* 0x000fe80000100a00 */
[----:B------:R3:W-:Y:S04]  /*6a100*/  STL.64 [R1+0x138], R22 ;  /* 0x0001381601007387 */ /* 0x0007e80000100a00 */
[----:B------:R-:W4:Y:S04]  /*6a110*/  LDL.LU R53, [R1+0xf44] ;  /* 0x000f440001357983 */ /* 0x000f280000300800 */
[----:B------:R-:W4:Y:S04]  /*6a120*/  LDL.LU R54, [R1+0xf48] ;  /* 0x000f480001367983 */ /* 0x000f280000300800 */
[----:B------:R-:W4:Y:S04]  /*6a130*/  LDL.LU R55, [R1+0xf4c] ;  /* 0x000f4c0001377983 */ /* 0x000f280000300800 */
[----:B------:R-:W2:Y:S04]  /*6a140*/  LDL.LU R40, [R1+0xf20] ;  /* 0x000f200001287983 */ /* 0x000ea80000300800 */
[----:B------:R-:W2:Y:S04]  /*6a150*/  LDL.LU R41, [R1+0xf24] ;  /* 0x000f240001297983 */ /* 0x000ea80000300800 */
[----:B-1----:R-:W2:Y:S04]  /*6a160*/  LDL.LU R42, [R1+0xf28] ;  /* 0x000f2800012a7983 */ /* 0x002ea80000300800 */
[----:B------:R-:W2:Y:S04]  /*6a170*/  LDL.LU R43, [R1+0xf2c] ;  /* 0x000f2c00012b7983 */ /* 0x000ea80000300800 */
[----:B------:R-:W2:Y:S04]  /*6a180*/  LDL.LU R44, [R1+0xf30] ;  /* 0x000f3000012c7983 */ /* 0x000ea80000300800 */
[----:B------:R-:W2:Y:S04]  /*6a190*/  LDL.LU R45, [R1+0xf34] ;  /* 0x000f3400012d7983 */ /* 0x000ea80000300800 */
[----:B------:R-:W2:Y:S04]  /*6a1a0*/  LDL.LU R46, [R1+0xf38] ;  /* 0x000f3800012e7983 */ /* 0x000ea80000300800 */
[----:B------:R-:W2:Y:S01]  /*6a1b0*/  LDL.LU R47, [R1+0xf3c] ;  /* 0x000f3c00012f7983 */ /* 0x000ea20000300800 */
[----:B---3--:R-:W-:Y:S03]  /*6a1c0*/  HMMA.1688.F32.TF32 R20, R16, R12, R188 ;  /* 0x0000000c1014723c */ /* 0x008fe600000810bc */
        /* <DEDUP_REMOVED lines=8> */
[----:B------:R-:W-:Y:S01]  /*6a250*/  IMAD.MOV.U32 R238, RZ, RZ, R21 ;  /* 0x000000ffffee7224 */ /* 0x000fe200078e0015 */
[----:B------:R-:W3:Y:S01]  /*6a260*/  LDL.LU R38, [R1+0xf08] ;  /* 0x000f080001267983 */ /* 0x000ee20000300800 */
[----:B------:R-:W-:-:S03]  /*6a270*/  IMAD.MOV.U32 R237, RZ, RZ, R23 ;  /* 0x000000ffffed7224 */ /* 0x000fc600078e0017 */
[----:B------:R-:W3:Y:S04]  /*6a280*/  LDL.LU R39, [R1+0xf0c] ;  /* 0x000f0c0001277983 */ /* 0x000ee80000300800 */
[----:B------:R-:W-:Y:S04]  /*6a290*/  STL [R1+0x4b74], R237 ;  /* 0x004b74ed01007387 */ /* 0x000fe80000100800 */
[----:B------:R-:W-:Y:S01]  /*6a2a0*/  STL [R1+0x4b70], R236 ;  /* 0x004b70ec01007387 */ /* 0x000fe20000100800 */
[----:B------:R-:W-:Y:S03]  /*6a2b0*/  HMMA.1688.F32.TF32 R20, R16, R8, R32 ;  /* 0x000000081014723c */ /* 0x000fe60000081020 */
[----:B------:R-:W-:Y:S04]  /*6a2c0*/  STL [R1+0x4b6c], R239 ;  /* 0x004b6cef01007387 */ /* 0x000fe80000100800 */
[----:B------:R-:W-:Y:S04]  /*6a2d0*/  STL [R1+0x4b68], R238 ;  /* 0x004b68ee01007387 */ /* 0x000fe80000100800 */
[----:B------:R-:W3:-:S12]  /*6a2e0*/  LDL.LU R32, [R1+0xc50] ;  /* 0x000c500001207983 */ /* 0x000ed80000300800 */
[----:B------:R-:W-:Y:S04]  /*6a2f0*/  STL.64 [R1+0x110], R20 ;  /* 0x0001101401007387 */ /* 0x000fe80000100a00 */
[----:B------:R4:W-:Y:S04]  /*6a300*/  STL.64 [R1+0x118], R22 ;  /* 0x0001181601007387 */ /* 0x0009e80000100a00 */
[----:B------:R-:W3:Y:S04]  /*6a310*/  LDL.LU R33, [R1+0xc54] ;  /* 0x000c540001217983 */ /* 0x000ee80000300800 */
[----:B------:R-:W3:Y:S04]  /*6a320*/  LDL.LU R34, [R1+0xc58] ;  /* 0x000c580001227983 */ /* 0x000ee80000300800 */
[----:B------:R-:W3:Y:S01]  /*6a330*/  LDL.LU R35, [R1+0xc5c] ;  /* 0x000c5c0001237983 */ /* 0x000ee20000300800 */
[----:B----4-:R-:W-:-:S15]  /*6a340*/  HMMA.1688.F32.TF32 R20, R16, R196, R52 ;  /* 0x000000c41014723c */ /* 0x010fde0000081034 */
[----:B------:R-:W-:-:S09]  /*6a350*/  NOP ;  /* 0x0000000000007918 */ /* 0x000fd20000000000 */
[----:B------:R-:W-:Y:S01]  /*6a360*/  IMAD.MOV.U32 R237, RZ, RZ, R20 ;  /* 0x000000ffffed7224 */ /* 0x000fe200078e0014 */
[----:B------:R-:W-:Y:S01]  /*6a370*/  MOV R236, R21 ;  /* 0x0000001500ec7202 */ /* 0x000fe20000000f00 */
[----:B------:R-:W-:Y:S02]  /*6a380*/  IMAD.MOV.U32 R239, RZ, RZ, R22 ;  /* 0x000000ffffef7224 */ /* 0x000fe400078e0016 */
[----:B------:R-:W-:Y:S02]  /*6a390*/  IMAD.MOV.U32 R238, RZ, RZ, R23 ;  /* 0x000000ffffee7224 */ /* 0x000fe400078e0017 */
[C---:B--2---:R-:W-:Y:S03]  /*6a3a0*/  HMMA.1688.F32.TF32 R20, R16.reuse, R204, R40 ;  /* 0x000000cc1014723c */ /* 0x044fe60000081028 */
[----:B------:R1:W-:Y:S03]  /*6a3b0*/  STL [R1+0x4b84], R238 ;  /* 0x004b84ee01007387 */ /* 0x0003e60000100800 */
[----:B------:R-:W-:Y:S01]  /*6a3c0*/  HMMA.1688.F32.TF32 R28, R16, R212, R44 ;  /* 0x000000d4101c723c */ /* 0x000fe2000008102c */
[----:B------:R2:W-:Y:S04]  /*6a3d0*/  STL [R1+0x4b80], R239 ;  /* 0x004b80ef01007387 */ /* 0x0005e80000100800 */
[----:B------:R-:W-:Y:S04]  /*6a3e0*/  STL [R1+0x4b7c], R237 ;  /* 0x004b7ced01007387 */ /* 0x000fe80000100800 */
[----:B------:R4:W-:Y:S09]  /*6a3f0*/  STL [R1+0x4b78], R236 ;  /* 0x004b78ec01007387 */ /* 0x0009f20000100800 */
[----:B-1----:R-:W-:Y:S01]  /*6a400*/  MOV R238, R20 ;  /* 0x0000001400ee7202 */ /* 0x002fe20000000f00 */
[----:B--2---:R-:W-:Y:S01]  /*6a410*/  IMAD.MOV.U32 R239, RZ, RZ, R21 ;  /* 0x000000ffffef7224 */ /* 0x004fe200078e0015 */
[----:B----4-:R-:W-:Y:S01]  /*6a420*/  MOV R236, R23 ;  /* 0x0000001700ec7202 */ /* 0x010fe20000000f00 */
[----:B------:R-:W-:-:S02]  /*6a430*/  IMAD.MOV.U32 R237, RZ, RZ, R22 ;  /* 0x000000ffffed7224 */ /* 0x000fc400078e0016 */
[----:B------:R-:W-:Y:S04]  /*6a440*/  STL.64 [R1+0xe0], R28 ;  /* 0x0000e01c01007387 */ /* 0x000fe80000100a00 */
[----:B------:R-:W-:Y:S01]  /*6a450*/  STL.64 [R1+0xe8], R30 ;  /* 0x0000e81e01007387 */ /* 0x000fe20000100a00 */
[C---:B---3--:R-:W-:Y:S03]  /*6a460*/  HMMA.1688.F32.TF32 R20, R16.reuse, R4, R188 ;  /* 0x000000041014723c */ /* 0x048fe600000810bc */
[----:B------:R-:W-:Y:S04]  /*6a470*/  STL [R1+0x4b94], R236 ;  /* 0x004b94ec01007387 */ /* 0x000fe80000100800 */
[----:B------:R-:W-:Y:S04]  /*6a480*/  STL [R1+0x4b90], R237 ;  /* 0x004b90ed01007387 */ /* 0x000fe80000100800 */
[----:B------:R-:W-:Y:S04]  /*6a490*/  STL [R1+0x4b8c], R238 ;  /* 0x004b8cee01007387 */ /* 0x000fe80000100800 */
[----:B------:R-:W-:Y:S04]  /*6a4a0*/  STL [R1+0x4b88], R239 ;  /* 0x004b88ef01007387 */ /* 0x000fe80000100800 */
[----:B------:R-:W2:Y:S04]  /*6a4b0*/  LDL.LU R188, [R1+0xc40] ;  /* 0x000c400001bc7983 */ /* 0x000ea80000300800 */
[----:B------:R-:W-:Y:S04]  /*6a4c0*/  LDS R28, [R252+UR12+0x18380] ;  /* 0x0183800cfc1c7984 */ /* 0x000fe80008000800 */
[----:B------:R-:W-:Y:S04]  /*6a4d0*/  STL.64 [R1+0xc0], R20 ;  /* 0x0000c01401007387 */ /* 0x000fe80000100a00 */
[----:B------:R1:W-:Y:S04]  /*6a4e0*/  STL.64 [R1+0xc8], R22 ;  /* 0x0000c81601007387 */ /* 0x0003e80000100a00 */
[----:B------:R-:W2:Y:S04]  /*6a4f0*/  LDL.LU R189, [R1+0xc44] ;  /* 0x000c440001bd7983 */ /* 0x000ea80000300800 */
[----:B------:R-:W2:Y:S04]  /*6a500*/  LDL.LU R190, [R1+0xc48] ;  /* 0x000c480001be7983 */ /* 0x000ea80000300800 */
[----:B------:R-:W2:Y:S01]  /*6a510*/  LDL.LU R191, [R1+0xc4c] ;  /* 0x000c4c0001bf7983 */ /* 0x000ea20000300800 */
[----:B-1----:R-:W-:Y:S03]  /*6a520*/  HMMA.1688.F32.TF32 R20, R16, R200, R36 ;  /* 0x000000c81014723c */ /* 0x002fe60000081024 */
[----:B------:R-:W-:Y:S04]  /*6a530*/  LDS R30, [R252+UR12+0x1a380] ;  /* 0x01a3800cfc1e7984 */ /* 0x000fe80008000800 */
[----:B------:R-:W-:Y:S04]  /*6a540*/  LDS R29, [R51+UR12+0x18380] ;  /* 0x0183800c331d7984 */ /* 0x000fe80008000800 */
[----:B------:R-:W-:-:S13]  /*6a550*/  LDS R31, [R51+UR12+0x1a380] ;  /* 0x01a3800c331f7984 */ /* 0x000fda0008000800 */
[----:B------:R-:W-:Y:S01]  /*6a560*/  IMAD.MOV.U32 R239, RZ, RZ, R23 ;  /* 0x000000ffffef7224 */ /* 0x000fe200078e0017 */
[----:B------:R-:W-:Y:S01]  /*6a570*/  MOV R238, R22 ;  /* 0x0000001600ee7202 */ /* 0x000fe20000000f00 */
[----:B------:R-:W-:Y:S02]  /*6a580*/  IMAD.MOV.U32 R236, RZ, RZ, R20 ;  /* 0x000000ffffec7224 */ /* 0x000fe400078e0014 */
[----:B------:R-:W-:Y:S01]  /*6a590*/  IMAD.MOV.U32 R237, RZ, RZ, R21 ;  /* 0x000000ffffed7224 */ /* 0x000fe200078e0015 */
[----:B------:R-:W-:Y:S01]  /*6a5a0*/  HMMA.1688.F32.TF32 R16, R16, R208, R32 ;  /* 0x000000d01010723c */ /* 0x000fe20000081020 */
[----:B------:R-:W-:Y:S04]  /*6a5b0*/  STL [R1+0x4ba4], R239 ;  /* 0x004ba4ef01007387 */ /* 0x000fe80000100800 */
[----:B------:R-:W-:Y:S04]  /*6a5c0*/  STL [R1+0x4ba0], R238 ;  /* 0x004ba0ee01007387 */ /* 0x000fe80000100800 */
[----:B------:R-:W-:Y:S04]  /*6a5d0*/  STL [R1+0x4b9c], R236 ;  /* 0x004b9cec01007387 */ /* 0x000fe80000100800 */
[----:B------:R-:W-:Y:S04]  /*6a5e0*/  STL [R1+0x4b98], R237 ;  /* 0x004b98ed01007387 */ /* 0x000fe80000100800 */
[----:B------:R-:W3:Y:S06]  /*6a5f0*/  LDL.LU R56, [R1+0xc30] ;  /* 0x000c300001387983 */ /* 0x000eec0000300800 */
[----:B------:R-:W-:Y:S04]  /*6a600*/  STL.64 [R1+0xa0], R16 ;  /* 0x0000a01001007387 */ /* 0x000fe80000100a00 */
[----:B------:R2:W-:Y:S04]  /*6a610*/  STL.64 [R1+0xa8], R18 ;  /* 0x0000a81201007387 */ /* 0x0005e80000100a00 */
        /* <DEDUP_REMOVED lines=27> */
[----:B------:R-:W2:Y:S09]  /*6a7d0*/  LDL.LU R191, [R1+0x4cc] ;  /* 0x0004cc0001bf7983 */ /* 0x000eb20000300800 */
[----:B------:R-:W-:Y:S01]  /*6a7e0*/  IMAD.MOV.U32 R239, RZ, RZ, R16 ;  /* 0x000000ffffef7224 */ /* 0x000fe200078e0010 */
[----:B------:R-:W-:Y:S01]  /*6a7f0*/  MOV R238, R17 ;  /* 0x0000001100ee7202 */ /* 0x000fe20000000f00 */
[----:B------:R-:W-:-:S02]  /*6a800*/  IMAD.MOV.U32 R236, RZ, RZ, R18 ;  /* 0x000000ffffec7224 */ /* 0x000fc400078e0012 */
[----:B------:R-:W-:-:S05]  /*6a810*/  IMAD.MOV.U32 R237, RZ, RZ, R19 ;  /* 0x000000ffffed7224 */ /* 0x000fca00078e0013 */
[----:B------:R1:W-:Y:S04]  /*6a820*/  STL [R1+0x4bb4], R237 ;  /* 0x004bb4ed01007387 */ /* 0x0003e80000100800 */
[----:B------:R1:W-:Y:S04]  /*6a830*/  STL [R1+0x4bb0], R236 ;  /* 0x004bb0ec01007387 */ /* 0x0003e80000100800 */
[----:B------:R-:W-:Y:S04]  /*6a840*/  STL [R1+0x4bac], R239 ;  /* 0x004bacef01007387 */ /* 0x000fe80000100800 */
[----:B------:R1:W-:Y:S01]  /*6a850*/  STL [R1+0x4ba8], R238 ;  /* 0x004ba8ee01007387 */ /* 0x0003e20000100800 */
[C---:B---3--:R-:W-:Y:S06]  /*6a860*/  HMMA.1688.F32.TF32 R20, R24.reuse, R8, R56 ;  /* 0x000000081814723c */ /* 0x048fec0000081038 */
[----:B----4-:R-:W-:-:S15]  /*6a870*/  HMMA.1688.F32.TF32 R16, R24, R196, R52 ;  /* 0x000000c41810723c */ /* 0x010fde0000081034 */
[----:B------:R-:W-:-:S02]  /*6a880*/  NOP ;  /* 0x0000000000007918 */ /* 0x000fc40000000000 */
[----:B------:R-:W-:Y:S04]  /*6a890*/  STL.64 [R1+0x80], R20 ;  /* 0x0000801401007387 */ /* 0x000fe80000100a00 */
[----:B------:R3:W-:Y:S03]  /*6a8a0*/  STL.64 [R1+0x88], R22 ;  /* 0x0000881601007387 */ /* 0x0007e60000100a00 */
[----:B-1----:R-:W-:Y:S01]  /*6a8b0*/  MOV R237, R16 ;  /* 0x0000001000ed7202 */ /* 0x002fe20000000f00 */
[----:B------:R-:W-:Y:S01]  /*6a8c0*/  IMAD.MOV.U32 R236, RZ, RZ, R17 ;  /* 0x000000ffffec7224 */ /* 0x000fe200078e0011 */
[----:B------:R-:W-:Y:S01]  /*6a8d0*/  MOV R238, R19 ;  /* 0x0000001300ee7202 */ /* 0x000fe20000000f00 */
[----:B------:R-:W-:-:S02]  /*6a8e0*/  IMAD.MOV.U32 R239, RZ, RZ, R18 ;  /* 0x000000ffffef7224 */ /* 0x000fc400078e0012 */
[C---:B------:R-:W-:Y:S01]  /*6a8f0*/  HMMA.1688.F32.TF32 R16, R24.reuse, R204, R40 ;  /* 0x000000cc1810723c */ /* 0x040fe20000081028 */
[----:B------:R-:W-:Y:S05]  /*6a900*/  LDS R40, [R250+UR12+0x18280] ;  /* 0x0182800cfa287984 */ /* 0x000fea0008000800 */
[----:B---3--:R-:W-:Y:S01]  /*6a910*/  HMMA.1688.F32.TF32 R20, R24, R212, R44 ;  /* 0x000000d41814723c */ /* 0x008fe2000008102c */
[----:B------:R1:W-:Y:S04]  /*6a920*/  STL [R1+0x4bc4], R238 ;  /* 0x004bc4ee01007387 */ /* 0x0003e80000100800 */
[----:B------:R-:W-:Y:S04]  /*6a930*/  STL [R1+0x4bc0], R239 ;  /* 0x004bc0ef01007387 */ /* 0x000fe80000100800 */
[----:B------:R3:W-:Y:S04]  /*6a940*/  STL [R1+0x4bbc], R237 ;  /* 0x004bbced01007387 */ /* 0x0007e80000100800 */
[----:B------:R4:W-:Y:S04]  /*6a950*/  STL [R1+0x4bb8], R236 ;  /* 0x004bb8ec01007387 */ /* 0x0009e80000100800 */
[----:B------:R-:W-:Y:S01]  /*6a960*/  LDS R42, [R250+UR12+0x1a280] ;  /* 0x01a2800cfa2a7984 */ /* 0x000fe20008000800 */
[----:B-1----:R-:W-:Y:S01]  /*6a970*/  IMAD.MOV.U32 R238, RZ, RZ, R16 ;  /* 0x000000ffffee7224 */ /* 0x002fe200078e0010 */
[----:B---3--:R-:W-:Y:S01]  /*6a980*/  MOV R237, R18 ;  /* 0x0000001200ed7202 */ /* 0x008fe20000000f00 */
[----:B------:R-:W-:Y:S01]  /*6a990*/  IMAD.MOV.U32 R239, RZ, RZ, R17 ;  /* 0x000000ffffef7224 */ /* 0x000fe200078e0011 */
[----:B------:R-:W-:Y:S01]  /*6a9a0*/  LDS R41, [R251+UR12+0x18280] ;  /* 0x0182800cfb297984 */ /* 0x000fe20008000800 */
[----:B----4-:R-:W-:-:S03]  /*6a9b0*/  IMAD.MOV.U32 R236, RZ, RZ, R19 ;  /* 0x000000ffffec7224 */ /* 0x010fc600078e0013 */
[----:B------:R-:W-:Y:S01]  /*6a9c0*/  STL.64 [R1+0x50], R20 ;  /* 0x0000501401007387 */ /* 0x000fe20000100a00 */
[C---:B------:R-:W-:Y:S03]  /*6a9d0*/  HMMA.1688.F32.TF32 R16, R24.reuse, R4, R36 ;  /* 0x000000041810723c */ /* 0x040fe60000081024 */
[----:B------:R1:W-:Y:S04]  /*6a9e0*/  STL.64 [R1+0x58], R22 ;  /* 0x0000581601007387 */ /* 0x0003e80000100a00 */
[----:B------:R-:W3:Y:S04]  /*6a9f0*/  LDS R43, [R251+UR12+0x1a280] ;  /* 0x01a2800cfb2b7984 */ /* 0x000ee80008000800 */
[----:B------:R-:W-:Y:S01]  /*6aa00*/  LDS R36, [R252+UR12+0x18300] ;  /* 0x0183000cfc247984 */ /* 0x000fe20008000800 */
[C---:B-1----:R-:W-:Y:S03]  /*6aa10*/  HMMA.1688.F32.TF32 R20, R24.reuse, R200, R32 ;  /* 0x000000c81814723c */ /* 0x042fe60000081020 */
[----:B------:R-:W-:Y:S04]  /*6aa20*/  STL.64 [R1+0x4c90], R238 ;  /* 0x004c90ee01007387 */ /* 0x000fe80000100a00 */
[----:B------:R-:W-:Y:S04]  /*6aa30*/  STL.64 [R1+0x4c88], R236 ;  /* 0x004c88ec01007387 */ /* 0x000fe80000100a00 */
[----:B------:R-:W-:Y:S04]  /*6aa40*/  LDS R38, [R252+UR12+0x1a300] ;  /* 0x01a3000cfc267984 */ /* 0x000fe80008000800 */
[----:B------:R-:W-:Y:S04]  /*6aa50*/  STL.64 [R1+0x4ae8], R18 ;  /* 0x004ae81201007387 */ /* 0x000fe80000100a00 */
[----:B------:R3:W-:Y:S04]  /*6aa60*/  STL.64 [R1+0x4ae0], R16 ;  /* 0x004ae01001007387 */ /* 0x0007e80000100a00 */
[----:B------:R-:W-:Y:S04]  /*6aa70*/  LDS R37, [R51+UR12+0x18300] ;  /* 0x0183000c33257984 */ /* 0x000fe80008000800 */
[----:B------:R-:W-:Y:S04]  /*6aa80*/  STL [R1+0x4a3c], R20 ;  /* 0x004a3c1401007387 */ /* 0x000fe80000100800 */
[----:B------:R-:W-:Y:S04]  /*6aa90*/  STL [R1+0x4a38], R21 ;  /* 0x004a381501007387 */ /* 0x000fe80000100800 */
[----:B------:R-:W-:Y:S04]  /*6aaa0*/  STL [R1+0x4a34], R22 ;  /* 0x004a341601007387 */ /* 0x000fe80000100800 */
[----:B------:R1:W-:Y:S04]  /*6aab0*/  STL [R1+0x4a30], R23 ;  /* 0x004a301701007387 */ /* 0x0003e80000100800 */
        /* <DEDUP_REMOVED lines=29> */
[----:B------:R-:W2:Y:S04]  /*6ac90*/  LDS R39, [R51+UR12+0x1a300] ;  /* 0x01a3000c33277984 */ /* 0x000ea80008000800 */
[----:B------:R1:W-:Y:S04]  /*6aca0*/  STL [R1+0x4a4c], R24 ;  /* 0x004a4c1801007387 */ /* 0x0003e80000100800 */
[----:B------:R-:W-:Y:S04]  /*6acb0*/  STL [R1+0x4a48], R25 ;  /* 0x004a481901007387 */ /* 0x000fe80000100800 */
[----:B------:R-:W-:Y:S04]  /*6acc0*/  STL [R1+0x4a44], R26 ;  /* 0x004a441a01007387 */ /* 0x000fe80000100800 */
[----:B------:R-:W-:Y:S04]  /*6acd0*/  STL [R1+0x4a40], R27 ;  /* 0x004a401b01007387 */ /* 0x000fe80000100800 */
[----:B------:R-:W-:Y:S04]  /*6ace0*/  LDS R32, [R250+UR12+0x18300] ;  /* 0x0183000cfa207984 */ /* 0x000fe80008000800 */
[----:B------:R-:W-:Y:S04]  /*6acf0*/  LDS R34, [R250+UR12+0x1a300] ;  /* 0x01a3000cfa227984 */ /* 0x000fe80008000800 */
[----:B------:R-:W-:Y:S04]  /*6ad00*/  LDS R33, [R251+UR12+0x18300] ;  /* 0x0183000cfb217984 */ /* 0x000fe80008000800 */
[----:B------:R-:W2:Y:S01]  /*6ad10*/  LDS R35, [R251+UR12+0x1a300] ;  /* 0x01a3000cfb237984 */ /* 0x000ea20008000800 */
[C---:B---3--:R-:W-:Y:S06]  /*6ad20*/  HMMA.1688.F32.TF32 R16, R40.reuse, R8, R60 ;  /* 0x000000082810723c */ /* 0x048fec000008103c */
[----:B-1----:R-:W-:-:S15]  /*6ad30*/  HMMA.1688.F32.TF32 R20, R40, R12, R64 ;  /* 0x0000000c2814723c */ /* 0x002fde0000081040 */
[----:B------:R-:W-:-:S02]  /*6ad40*/  NOP ;  /* 0x0000000000007918 */ /* 0x000fc40000000000 */
[----:B------:R-:W-:Y:S01]  /*6ad50*/  STL.64 [R1+0x620], R16 ;  /* 0x0006201001007387 */ /* 0x000fe20000100a00 */
[----:B------:R-:W-:-:S05]  /*6ad60*/  IMAD.MOV.U32 R24, RZ, RZ, R19 ;  /* 0x000000ffff187224 */ /* 0x000fca00078e0013 */
[----:B------:R-:W-:Y:S04]  /*6ad70*/  STL.64 [R1+0x710], R20 ;  /* 0x0007101401007387 */ /* 0x000fe80000100a00 */
[----:B------:R4:W-:Y:S04]  /*6ad80*/  STL.64 [R1+0x718], R22 ;  /* 0x0007181601007387 */ /* 0x0009e80000100a00 */
[----:B------:R1:W-:Y:S01]  /*6ad90*/  STL [R1+0x628], R18 ;  /* 0x0006281201007387 */ /* 0x0003e20000100800 */
[C---:B----4-:R-:W-:Y:S06]  /*6ada0*/  HMMA.1688.F32.TF32 R20, R40.reuse, R196, R192 ;  /* 0x000000c42814723c */ /* 0x050fec00000810c0 */
[----:B-1----:R-:W-:Y:S01]  /*6adb0*/  HMMA.1688.F32.TF32 R16, R40, R212, R44 ;  /* 0x000000d42810723c */ /* 0x002fe2000008102c */
[----:B------:R1:W-:-:S15]  /*6adc0*/  STL [R1+0x4a50], R24 ;  /* 0x004a501801007387 */ /* 0x0003de0000100800 */
[----:B------:R-:W-:-:S07]  /*6add0*/  NOP ;  /* 0x0000000000007918 */ /* 0x000fce0000000000 */
[----:B------:R-:W-:Y:S04]  /*6ade0*/  STL.64 [R1+0x600], R16 ;  /* 0x0006001001007387 */ /* 0x000fe80000100a00 */
[----:B------:R-:W-:Y:S04]  /*6adf0*/  STL.64 [R1+0x610], R20 ;  /* 0x0006101401007387 */ /* 0x000fe80000100a00 */
[----:B------:R-:W-:Y:S04]  /*6ae00*/  STL.64 [R1+0x618], R22 ;  /* 0x0006181601007387 */ /* 0x000fe80000100a00 */
[----:B------:R2:W-:Y:S04]  /*6ae10*/  STL [R1+0x608], R18 ;  /* 0x0006081201007387 */ /* 0x0005e80000100800 */
[----:B------:R-:W3:Y:S04]  /*6ae20*/  LDL.LU R44, [R1+0x11c0] ;  /* 0x0011c000012c7983 */ /* 0x000ee80000300800 */
[----:B------:R-:W3:Y:S04]  /*6ae30*/  LDL.LU R45, [R1+0x11c4] ;  /* 0x0011c400012d7983 */ /* 0x000ee80000300800 */
[----:B------:R-:W3:Y:S04]  /*6ae40*/  LDL.LU R46, [R1+0x11c8] ;  /* 0x0011c800012e7983 */ /* 0x000ee80000300800 */
[----:B------:R-:W3:Y:S01]  /*6ae50*/  LDL.LU R47, [R1+0x11cc] ;  /* 0x0011cc00012f7983 */ /* 0x000ee20000300800 */
[----:B-1----:R-:W-:-:S02]  /*6ae60*/  MOV R24, R19 ;  /* 0x0000001300187202 */ /* 0x002fc40000000f00 */
[----:B--2---:R-:W-:Y:S03]  /*6ae70*/  HMMA.1688.F32.TF32 R16, R40, R204, R188 ;  /* 0x000000cc2810723c */ /* 0x004fe600000810bc */
[----:B------:R1:W-:Y:S04]  /*6ae80*/  STL [R1+0x4a54], R24 ;  /* 0x004a541801007387 */ /* 0x0003e80000100800 */
[----:B------:R-:W2:Y:S04]  /*6ae90*/  LDL.LU R188, [R1+0x11b0] ;  /* 0x0011b00001bc7983 */ /* 0x000ea80000300800 */
[----:B------:R-:W2:Y:S04]  /*6aea0*/  LDL.LU R189, [R1+0x11b4] ;  /* 0x0011b40001bd7983 */ /* 0x000ea80000300800 */
[----:B------:R-:W2:Y:S04]  /*6aeb0*/  LDL.LU R190, [R1+0x11b8] ;  /* 0x0011b80001be7983 */ /* 0x000ea80000300800 */
[----:B------:R-:W2:Y:S05]  /*6aec0*/  LDL.LU R191, [R1+0x11bc] ;  /* 0x0011bc0001bf7983 */ /* 0x000eaa0000300800 */
[----:B------:R-:W-:Y:S01]  /*6aed0*/  IMAD.MOV.U32 R25, RZ, RZ, R16 ;  /* 0x000000ffff197224 */ /* 0x000fe200078e0010 */
[----:B------:R-:W-:Y:S01]  /*6aee0*/  MOV R27, R18 ;  /* 0x00000012001b7202 */ /* 0x000fe20000000f00 */
[----:B------:R-:W-:-:S02]  /*6aef0*/  IMAD.MOV.U32 R26, RZ, RZ, R17 ;  /* 0x000000ffff1a7224 */ /* 0x000fc400078e0011 */
[----:B------:R-:W-:Y:S02]  /*6af00*/  IMAD.MOV.U32 R20, RZ, RZ, R19 ;  /* 0x000000ffff147224 */ /* 0x000fe400078e0013 */
[C---:B------:R-:W-:Y:S03]  /*6af10*/  HMMA.1688.F32.TF32 R16, R40.reuse, R4, R56 ;  /* 0x000000042810723c */ /* 0x040fe60000081038 */
[----:B------:R-:W-:Y:S04]  /*6af20*/  STL [R1+0x4a64], R20 ;  /* 0x004a641401007387 */ /* 0x000fe80000100800 */
[----:B------:R-:W-:Y:S04]  /*6af30*/  STL [R1+0x4a60], R27 ;  /* 0x004a601b01007387 */ /* 0x000fe80000100800 */
[----:B------:R-:W-:Y:S04]  /*6af40*/  STL [R1+0x4a5c], R26 ;  /* 0x004a5c1a01007387 */ /* 0x000fe80000100800 */
[----:B------:R-:W-:Y:S09]  /*6af50*/  STL [R1+0x4a58], R25 ;  /* 0x004a581901007387 */ /* 0x000ff20000100800 */
[----:B-1----:R-:W-:Y:S01]  /*6af60*/  IMAD.MOV.U32 R24, RZ, RZ, R17 ;  /* 0x000000ffff187224 */ /* 0x002fe200078e0011 */
[----:B------:R-:W-:Y:S04]  /*6af70*/  STL [R1+0x5e0], R16 ;  /* 0x0005e01001007387 */ /* 0x000fe80000100800 */
[----:B------:R1:W-:Y:S04]  /*6af80*/  STL.64 [R1+0x5e8], R18 ;  /* 0x0005e81201007387 */ /* 0x0003e80000100a00 */
[----:B------:R4:W-:Y:S04]  /*6af90*/  STL [R1+0x4a68], R24 ;  /* 0x004a681801007387 */ /* 0x0009e80000100800 */
[----:B------:R-:W2:Y:S01]  /*6afa0*/  LDL.LU R192, [R1+0x11a0] ;  /* 0x0011a00001c07983 */ /* 0x000ea20000300800 */
[C---:B-1----:R-:W-:Y:S03]  /*6afb0*/  HMMA.1688.F32.TF32 R16, R40.reuse, R200, R52 ;  /* 0x000000c82810723c */ /* 0x042fe60000081034 */
[----:B------:R-:W2:Y:S04]  /*6afc0*/  LDL.LU R193, [R1+0x11a4] ;  /* 0x0011a40001c17983 */ /* 0x000ea80000300800 */
[----:B------:R-:W2:Y:S04]  /*6afd0*/  LDL.LU R194, [R1+0x11a8] ;  /* 0x0011a80001c27983 */ /* 0x000ea80000300800 */
[----:B------:R-:W2:Y:S04]  /*6afe0*/  LDL.LU R195, [R1+0x11ac] ;  /* 0x0011ac0001c37983 */ /* 0x000ea80000300800 */
[----:B------:R-:W2:Y:S04]  /*6aff0*/  LDL.LU R56, [R1+0x1190] ;  /* 0x0011900001387983 */ /* 0x000ea80000300800 */
[----:B------:R-:W2:Y:S04]  /*6b000*/  LDL.LU R57, [R1+0x1194] ;  /* 0x0011940001397983 */ /* 0x000ea80000300800 */
[----:B------:R-:W2:Y:S01]  /*6b010*/  LDL.LU R58, [R1+0x1198] ;  /* 0x00119800013a7983 */ /* 0x000ea20000300800 */
[----:B------:R-:W-:Y:S01]  /*6b020*/  MOV R20, R16 ;  /* 0x0000001000147202 */ /* 0x000fe20000000f00 */
[----:B------:R-:W-:Y:S01]  /*6b030*/  IMAD.MOV.U32 R27, RZ, RZ, R17 ;  /* 0x000000ffff1b7224 */ /* 0x000fe200078e0011 */
[----:B------:R-:W-:Y:S01]  /*6b040*/  MOV R25, R19 ;  /* 0x0000001300197202 */ /* 0x000fe20000000f00 */
[----:B------:R-:W-:Y:S01]  /*6b050*/  IMAD.MOV.U32 R26, RZ, RZ, R18 ;  /* 0x000000ffff1a7224 */ /* 0x000fe200078e0012 */
[----:B------:R-:W2:Y:S04]  /*6b060*/  LDL.LU R59, [R1+0x119c] ;  /* 0x00119c00013b7983 */ /* 0x000ea80000300800 */
[----:B------:R-:W-:Y:S04]  /*6b070*/  STL [R1+0x4a78], R25 ;  /* 0x004a781901007387 */ /* 0x000fe80000100800 */
[----:B------:R-:W-:Y:S04]  /*6b080*/  STL [R1+0x4a74], R26 ;  /* 0x004a741a01007387 */ /* 0x000fe80000100800 */
[----:B------:R-:W-:Y:S04]  /*6b090*/  STL [R1+0x4a70], R20 ;  /* 0x004a701401007387 */ /* 0x000fe80000100800 */
[----:B------:R-:W-:Y:S01]  /*6b0a0*/  STL [R1+0x4a6c], R27 ;  /* 0x004a6c1b01007387 */ /* 0x000fe20000100800 */
[----:B---3--:R-:W-:Y:S03]  /*6b0b0*/  HMMA.1688.F32.TF32 R16, R40, R208, R44 ;  /* 0x000000d02810723c */ /* 0x008fe6000008102c */
[----:B------:R-:W-:Y:S04]  /*6b0c0*/  LDS R40, [R252+UR12+0x18480] ;  /* 0x0184800cfc287984 */ /* 0x000fe80008000800 */
[----:B------:R-:W-:Y:S04]  /*6b0d0*/  LDS R42, [R252+UR12+0x1a480] ;  /* 0x01a4800cfc2a7984 */ /* 0x000fe80008000800 */
[----:B------:R-:W-:Y:S04]  /*6b0e0*/  LDS R41, [R51+UR12+0x18480] ;  /* 0x0184800c33297984 */ /* 0x000fe80008000800 */
[----:B------:R-:W-:Y:S08]  /*6b0f0*/  LDS R43, [R51+UR12+0x1a480] ;  /* 0x01a4800c332b7984 */ /* 0x000ff00008000800 */
[----:B------:R-:W-:Y:S04]  /*6b100*/  STL.64 [R1+0x5c0], R16 ;  /* 0x0005c01001007387 */ /* 0x000fe80000100a00 */
[----:B------:R2:W-:Y:S04]  /*6b110*/  STL [R1+0x5c8], R18 ;  /* 0x0005c81201007387 */ /* 0x0005e80000100800 */
[----:B------:R-:W3:Y:S01]  /*6b120*/  LDL.LU R52, [R1+0x1180] ;  /* 0x0011800001347983 */ /* 0x000ee20000300800 */
[----:B----4-:R-:W-:-:S03]  /*6b130*/  IMAD.MOV.U32 R24, RZ, RZ, R19 ;  /* 0x000000ffff187224 */ /* 0x010fc600078e0013 */
[----:B------:R-:W3:Y:S04]  /*6b140*/  LDL.LU R53, [R1+0x1184] ;  /* 0x0011840001357983 */ /* 0x000ee80000300800 */
[----:B------:R-:W3:Y:S01]  /*6b150*/  LDL.LU R54, [R1+0x1188] ;  /* 0x0011880001367983 */ /* 0x000ee20000300800 */
[----:B--2---:R-:W-:Y:S03]  /*6b160*/  HMMA.1688.F32.TF32 R16, R36, R12, R188 ;  /* 0x0000000c2410723c */ /* 0x004fe600000810bc */
[----:B------:R-:W3:Y:S04]  /*6b170*/  LDL.LU R55, [R1+0x118c] ;  /* 0x00118c0001377983 */ /* 0x000ee80000300800 */
[----:B------:R-:W-:-:S15]  /*6b180*/  STL [R1+0x4a7c], R24 ;  /* 0x004a7c1801007387 */ /* 0x000fde0000100800 */
[----:B------:R-:W-:-:S01]  /*6b190*/  NOP ;  /* 0x0000000000007918 */ /* 0x000fc20000000000 */
[----:B------:R1:W-:Y:S04]  /*6b1a0*/  STL [R1+0x4cc], R19 ;  /* 0x0004cc1301007387 */ /* 0x0003e80000100800 */
        /* <DEDUP_REMOVED lines=8> */
[----:B------:R-:W-:Y:S01]  /*6b230*/  IMAD.MOV.U32 R21, RZ, RZ, R16 ;  /* 0x000000ffff157224 */ /* 0x000fe200078e0010 */
[----:B------:R-:W-:Y:S01]  /*6b240*/  MOV R22, R17 ;  /* 0x0000001100167202 */ /* 0x000fe20000000f00 */
[----:B------:R-:W-:-:S02]  /*6b250*/  IMAD.MOV.U32 R23, RZ, RZ, R18 ;  /* 0x000000ffff177224 */ /* 0x000fc400078e0012 */
[----:B-1----:R-:W-:-:S15]  /*6b260*/  HMMA.1688.F32.TF32 R16, R36, R8, R192 ;  /* 0x000000082410723c */ /* 0x002fde00000810c0 */
[----:B------:R-:W-:-:S09]  /*6b270*/  NOP ;  /* 0x0000000000007918 */ /* 0x000fd20000000000 */
[----:B------:R-:W-:Y:S01]  /*6b280*/  IMAD.MOV.U32 R25, RZ, RZ, R16 ;  /* 0x000000ffff197224 */ /* 0x000fe200078e0010 */
[----:B------:R-:W-:Y:S01]  /*6b290*/  MOV R26, R17 ;  /* 0x00000011001a7202 */ /* 0x000fe20000000f00 */
[----:B------:R-:W-:Y:S02]  /*6b2a0*/  IMAD.MOV.U32 R20, RZ, RZ, R18 ;  /* 0x000000ffff147224 */ /* 0x000fe400078e0012 */
[----:B------:R-:W-:Y:S02]  /*6b2b0*/  IMAD.MOV.U32 R27, RZ, RZ, R19 ;  /* 0x000000ffff1b7224 */ /* 0x000fe400078e0013 */
[----:B------:R-:W-:Y:S01]  /*6b2c0*/  HMMA.1688.F32.TF32 R16, R36, R196, R56 ;  /* 0x000000c42410723c */ /* 0x000fe20000081038 */
[----:B------:R1:W-:Y:S04]  /*6b2d0*/  STL [R1+0x4a88], R23 ;  /* 0x004a881701007387 */ /* 0x0003e80000100800 */
[----:B------:R1:W-:Y:S04]  /*6b2e0*/  STL [R1+0x4a84], R22 ;  /* 0x004a841601007387 */ /* 0x0003e80000100800 */
[----:B------:R1:W-:-:S15]  /*6b2f0*/  STL [R1+0x4a80], R21 ;  /* 0x004a801501007387 */ /* 0x0003de0000100800 */
[----:B-1----:R-:W-:Y:S01]  /*6b300*/  MOV R23, R16 ;  /* 0x0000001000177202 */ /* 0x002fe20000000f00 */
[----:B------:R-:W-:Y:S01]  /*6b310*/  IMAD.MOV.U32 R22, RZ, RZ, R17 ;  /* 0x000000ffff167224 */ /* 0x000fe200078e0011 */
[----:B------:R-:W-:Y:S01]  /*6b320*/  MOV R24, R19 ;  /* 0x0000001300187202 */ /* 0x000fe20000000f00 */
[----:B------:R-:W-:Y:S01]  /*6b330*/  IMAD.MOV.U32 R21, RZ, RZ, R18 ;  /* 0x000000ffff157224 */ /* 0x000fe200078e0012 */
[----:B------:R-:W-:Y:S04]  /*6b340*/  STL [R1+0x4a98], R27 ;  /* 0x004a981b01007387 */ /* 0x000fe80000100800 */
[----:B------:R-:W-:Y:S04]  /*6b350*/  STL [R1+0x4a94], R20 ;  /* 0x004a941401007387 */ /* 0x000fe80000100800 */
[----:B------:R-:W-:Y:S04]  /*6b360*/  STL [R1+0x4a90], R25 ;  /* 0x004a901901007387 */ /* 0x000fe80000100800 */
[----:B------:R1:W-:Y:S04]  /*6b370*/  STL [R1+0x4a8c], R26 ;  /* 0x004a8c1a01007387 */ /* 0x0003e80000100800 */
[----:B------:R-:W-:Y:S04]  /*6b380*/  STL [R1+0x4aa8], R24 ;  /* 0x004aa81801007387 */ /* 0x000fe80000100800 */
[----:B------:R-:W-:Y:S04]  /*6b390*/  STL [R1+0x4aa4], R21 ;  /* 0x004aa41501007387 */ /* 0x000fe80000100800 */
[----:B------:R-:W-:Y:S04]  /*6b3a0*/  STL [R1+0x4aa0], R23 ;  /* 0x004aa01701007387 */ /* 0x000fe80000100800 */
[----:B------:R-:W-:Y:S01]  /*6b3b0*/  STL [R1+0x4a9c], R22 ;  /* 0x004a9c1601007387 */ /* 0x000fe20000100800 */
[----:B---3--:R-:W-:-:S15]  /*6b3c0*/  HMMA.1688.F32.TF32 R16, R36, R212, R52 ;  /* 0x000000d42410723c */ /* 0x008fde0000081034 */
[----:B------:R-:W-:-:S09]  /*6b3d0*/  NOP ;  /* 0x0000000000007918 */ /* 0x000fd20000000000 */
[----:B-1----:R-:W-:Y:S01]  /*6b3e0*/  IMAD.MOV.U32 R26, RZ, RZ, R19 ;  /* 0x000000ffff1a7224 */ /* 0x002fe200078e0013 */
[----:B------:R-:W-:Y:S01]  /*6b3f0*/  MOV R25, R18 ;  /* 0x0000001200197202 */ /* 0x000fe20000000f00 */
[----:B------:R-:W-:Y:S02]  /*6b400*/  IMAD.MOV.U32 R27, RZ, RZ, R16 ;  /* 0x000000ffff1b7224 */ /* 0x000fe400078e0010 */
[----:B------:R-:W-:Y:S01]  /*6b410*/  IMAD.MOV.U32 R20, RZ, RZ, R17 ;  /* 0x000000ffff147224 */ /* 0x000fe200078e0011 */
[----:B------:R-:W-:Y:S04]  /*6b420*/  STL [R1+0x4ab8], R26 ;  /* 0x004ab81a01007387 */ /* 0x000fe80000100800 */
[----:B------:R-:W-:Y:S04]  /*6b430*/  STL [R1+0x4ab4], R25 ;  /* 0x004ab41901007387 */ /* 0x000fe80000100800 */
[----:B------:R-:W-:Y:S04]  /*6b440*/  STL [R1+0x4ab0], R27 ;  /* 0x004ab01b01007387 */ /* 0x000fe80000100800 */
[----:B------:R4:W-:Y:S02]  /*6b450*/  STL [R1+0x4aac], R20 ;  /* 0x004aac1401007387 */ /* 0x0009e40000100800 */
[C---:B----4-:R-:W-:Y:S06]  /*6b460*/  HMMA.1688.F32.TF32 R20, R36.reuse, R204, R44 ;  /* 0x000000cc2414723c */ /* 0x050fec000008102c */
[----:B--2---:R-:W-:-:S15]  /*6b470*/  HMMA.1688.F32.TF32 R16, R36, R4, R188 ;  /* 0x000000042410723c */ /* 0x004fde00000810bc */
[----:B------:R-:W-:-:S02]  /*6b480*/  NOP ;  /* 0x0000000000007918 */ /* 0x000fc40000000000 */
[----:B------:R1:W-:Y:S04]  /*6b490*/  STL.64 [R1+0x480], R20 ;  /* 0x0004801401007387 */ /* 0x0003e80000100a00 */
[----:B------:R2:W-:Y:S04]  /*6b4a0*/  STL.64 [R1+0x488], R22 ;  /* 0x0004881601007387 */ /* 0x0005e80000100a00 */
        /* <DEDUP_REMOVED lines=49> */
[----:B-1----:R-:W-:Y:S01]  /*6b7c0*/  MOV R21, R17 ;  /* 0x0000001100157202 */ /* 0x002fe20000000f00 */
[----:B--2---:R-:W-:-:S02]  /*6b7d0*/  IMAD.MOV.U32 R23, RZ, RZ, R18 ;  /* 0x000000ffff177224 */ /* 0x004fc400078e0012 */
[----:B------:R-:W-:-:S05]  /*6b7e0*/  IMAD.MOV.U32 R22, RZ, RZ, R19 ;  /* 0x000000ffff167224 */ /* 0x000fca00078e0013 */
[----:B------:R1:W-:Y:S04]  /*6b7f0*/  STL [R1+0x4ac8], R22 ;  /* 0x004ac81601007387 */ /* 0x0003e80000100800 */
[----:B------:R-:W-:Y:S04]  /*6b800*/  STL [R1+0x4ac4], R23 ;  /* 0x004ac41701007387 */ /* 0x000fe80000100800 */
[----:B------:R2:W-:Y:S04]  /*6b810*/  STL [R1+0x4ac0], R24 ;  /* 0x004ac01801007387 */ /* 0x0005e80000100800 */
[----:B------:R2:W-:Y:S01]  /*6b820*/  STL [R1+0x4abc], R21 ;  /* 0x004abc1501007387 */ /* 0x0005e20000100800 */
[----:B---3--:R-:W-:-:S15]  /*6b830*/  HMMA.1688.F32.TF32 R16, R36, R200, R84 ;  /* 0x000000c82410723c */ /* 0x008fde0000081054 */
[----:B------:R-:W-:-:S09]  /*6b840*/  NOP ;  /* 0x0000000000007918 */ /* 0x000fd20000000000 */
[----:B------:R-:W-:Y:S01]  /*6b850*/  MOV R26, R16 ;  /* 0x00000010001a7202 */ /* 0x000fe20000000f00 */
[----:B------:R-:W-:Y:S01]  /*6b860*/  IMAD.MOV.U32 R25, RZ, RZ, R17 ;  /* 0x000000ffff197224 */ /* 0x000fe200078e0011 */
[----:B------:R-:W-:Y:S01]  /*6b870*/  MOV R20, R19 ;  /* 0x0000001300147202 */ /* 0x000fe20000000f00 */
[----:B------:R-:W-:Y:S02]  /*6b880*/  IMAD.MOV.U32 R27, RZ, RZ, R18 ;  /* 0x000000ffff1b7224 */ /* 0x000fe400078e0012 */
[----:B----4-:R-:W-:Y:S02]  /*6b890*/  HMMA.1688.F32.TF32 R16, R36, R208, R80 ;  /* 0x000000d02410723c */ /* 0x010fe40000081050 */
[----:B------:R-:W-:Y:S04]  /*6b8a0*/  STL [R1+0x4ad8], R20 ;  /* 0x004ad81401007387 */ /* 0x000fe80000100800 */
[----:B------:R-:W-:Y:S04]  /*6b8b0*/  LDS R36, [R250+UR12+0x18400] ;  /* 0x0184000cfa247984 */ /* 0x000fe80008000800 */
[----:B------:R-:W-:Y:S04]  /*6b8c0*/  LDS R38, [R250+UR12+0x1a400] ;  /* 0x01a4000cfa267984 */ /* 0x000fe80008000800 */
[----:B------:R-:W-:Y:S04]  /*6b8d0*/  LDS R37, [R251+UR12+0x18400] ;  /* 0x0184000cfb257984 */ /* 0x000fe80008000800 */
[----:B------:R-:W-:Y:S06]  /*6b8e0*/  LDS R39, [R251+UR12+0x1a400] ;  /* 0x01a4000cfb277984 */ /* 0x000fec0008000800 */
[----:B-1----:R-:W-:Y:S01]  /*6b8f0*/  IMAD.MOV.U32 R22, RZ, RZ, R16 ;  /* 0x000000ffff167224 */ /* 0x002fe200078e0010 */
[----:B--2---:R-:W-:Y:S01]  /*6b900*/  MOV R24, R18 ;  /* 0x0000001200187202 */ /* 0x004fe20000000f00 */
[----:B------:R-:W-:-:S02]  /*6b910*/  IMAD.MOV.U32 R23, RZ, RZ, R17 ;  /* 0x000000ffff177224 */ /* 0x000fc400078e0011 */
[----:B------:R-:W-:Y:S02]  /*6b920*/  IMAD.MOV.U32 R21, RZ, RZ, R19 ;  /* 0x000000ffff157224 */ /* 0x000fe400078e0013 */
[----:B------:R-:W-:Y:S01]  /*6b930*/  HMMA.1688.F32.TF32 R16, R32, R12, R76 ;  /* 0x0000000c2010723c */ /* 0x000fe2000008104c */
[----:B------:R1:W-:Y:S04]  /*6b940*/  STL [R1+0x4ad4], R27 ;  /* 0x004ad41b01007387 */ /* 0x0003e80000100800 */
[----:B------:R2:W-:Y:S04]  /*6b950*/  STL [R1+0x4ad0], R26 ;  /* 0x004ad01a01007387 */ /* 0x0005e80000100800 */
[----:B------:R3:W-:-:S15]  /*6b960*/  STL [R1+0x4acc], R25 ;  /* 0x004acc1901007387 */ /* 0x0007de0000100800 */
[----:B-1----:R-:W-:Y:S01]  /*6b970*/  MOV R27, R17 ;  /* 0x00000011001b7202 */ /* 0x002fe20000000f00 */
[----:B--2---:R-:W-:Y:S02]  /*6b980*/  IMAD.MOV.U32 R26, RZ, RZ, R18 ;  /* 0x000000ffff1a7224 */ /* 0x004fe400078e0012 */
[----:B---3--:R-:W-:Y:S02]  /*6b990*/  IMAD.MOV.U32 R25, RZ, RZ, R19 ;  /* 0x000000ffff197224 */ /* 0x008fe400078e0013 */
[----:B------:R-:W-:Y:S01]  /*6b9a0*/  IMAD.MOV.U32 R20, RZ, RZ, R16 ;  /* 0x000000ffff147224 */ /* 0x000fe200078e0010 */
[----:B------:R-:W-:Y:S04]  /*6b9b0*/  STL.64 [R1+0x4b08], R26 ;  /* 0x004b081a01007387 */ /* 0x000fe80000100a00 */
[----:B------:R1:W-:Y:S04]  /*6b9c0*/  STL.64 [R1+0x4b00], R24 ;  /* 0x004b001801007387 */ /* 0x0003e80000100a00 */
[----:B------:R-:W-:Y:S01]  /*6b9d0*/  STL.64 [R1+0x4af8], R22 ;  /* 0x004af81601007387 */ /* 0x000fe20000100a00 */
[C---:B------:R-:W-:Y:S03]  /*6b9e0*/  HMMA.1688.F32.TF32 R16, R32.reuse, R212, R64 ;  /* 0x000000d42010723c */ /* 0x040fe60000081040 */
[----:B------:R2:W-:Y:S03]  /*6b9f0*/  STL.64 [R1+0x4af0], R20 ;  /* 0x004af01401007387 */ /* 0x0005e60000100a00 */
[C---:B-1----:R-:W-:Y:S06]  /*6ba00*/  HMMA.1688.F32.TF32 R24, R32.reuse, R8, R72 ;  /* 0x000000082018723c */ /* 0x042fec0000081048 */
[----:B--2---:R-:W-:-:S15]  /*6ba10*/  HMMA.1688.F32.TF32 R20, R32, R196, R68 ;  /* 0x000000c42014723c */ /* 0x004fde0000081044 */
[----:B------:R-:W-:-:S02]  /*6ba20*/  NOP ;  /* 0x0000000000007918 */ /* 0x000fc40000000000 */
        /* <DEDUP_REMOVED lines=13> */
[----:B-1----:R-:W-:Y:S03]  /*6bb00*/  HMMA.1688.F32.TF32 R24, R32, R208, R52 ;  /* 0x000000d02018723c */ /* 0x002fe60000081034 */
        /* <DEDUP_REMOVED lines=9> */
[----:B------:R-:W-:Y:S04]  /*6bba0*/  STL.64 [R1+0x2d8], R26 ;  /* 0x0002d81a01007387 */ /* 0x000fe80000100a00 */
[----:B------:R-:W2:Y:S04]  /*6bbb0*/  LDL.LU R44, [R1+0x1140] ;  /* 0x00114000012c7983 */ /* 0x000ea80000300800 */
        /* <DEDUP_REMOVED lines=63> */
[C---:B-1----:R-:W-:Y:S06]  /*6bfb0*/  HMMA.1688.F32.TF32 R20, R28.reuse, R212, R92 ;  /* 0x000000d41c14723c */ /* 0x042fec000008105c */
[C---:B---3--:R-:W-:Y:S06]  /*6bfc0*/  HMMA.1688.F32.TF32 R24, R28.reuse, R196, R96 ;  /* 0x000000c41c18723c */ /* 0x048fec0000081060 */
[----:B----4-:R-:W-:-:S15]  /*6bfd0*/  HMMA.1688.F32.TF32 R16, R28, R204, R88 ;  /* 0x000000cc1c10723c */ /* 0x010fde0000081058 */
[----:B------:R-:W-:-:S02]  /*6bfe0*/  NOP ;  /* 0x0000000000007918 */ /* 0x000fc40000000000 */
[----:B------:R-:W-:Y:S04]  /*6bff0*/  STL.64 [R1+0x290], R24 ;  /* 0x0002901801007387 */ /* 0x000fe80000100a00 */
[----:B------:R2:W-:Y:S04]  /*6c000*/  STL.64 [R1+0x298], R26 ;  /* 0x0002981a01007387 */ /* 0x0005e80000100a00 */
[----:B------:R-:W-:Y:S04]  /*6c010*/  STL.64 [R1+0x280], R20 ;  /* 0x0002801401007387 */ /* 0x000fe80000100a00 */
[----:B------:R1:W-:Y:S04]  /*6c020*/  STL.64 [R1+0x288], R22 ;  /* 0x0002881601007387 */ /* 0x0003e80000100a00 */
[----:B------:R-:W-:Y:S01]  /*6c030*/  STL.64 [R1+0x270], R16 ;  /* 0x0002701001007387 */ /* 0x000fe20000100a00 */
[C---:B--2---:R-:W-:Y:S03]  /*6c040*/  HMMA.1688.F32.TF32 R24, R28.reuse, R4, R84 ;  /* 0x000000041c18723c */ /* 0x044fe60000081054 */
[----:B------:R2:W-:Y:S03]  /*6c050*/  STL.64 [R1+0x278], R18 ;  /* 0x0002781201007387 */ /* 0x0005e60000100a00 */
[C---:B-1----:R-:W-:Y:S06]  /*6c060*/  HMMA.1688.F32.TF32 R20, R28.reuse, R200, R80 ;  /* 0x000000c81c14723c */ /* 0x042fec0000081050 */
[----:B--2---:R-:W-:Y:S01]  /*6c070*/  HMMA.1688.F32.TF32 R16, R28, R208, R76 ;  /* 0x000000d01c10723c */ /* 0x004fe2000008104c */
[----:B------:R-:W-:Y:S04]  /*6c080*/  LDS R28, [R250+UR12+0x18380] ;  /* 0x0183800cfa1c7984 */ /* 0x000fe80008000800 */
[----:B------:R-:W-:Y:S04]  /*6c090*/  LDS R30, [R250+UR12+0x1a380] ;  /* 0x01a3800cfa1e7984 */ /* 0x000fe80008000800 */
[----:B------:R-:W-:Y:S04]  /*6c0a0*/  LDS R29, [R251+UR12+0x18380] ;  /* 0x0183800cfb1d7984 */ /* 0x000fe80008000800 */
[----:B------:R-:W1:Y:S04]  /*6c0b0*/  LDS R31, [R251+UR12+0x1a380] ;  /* 0x01a3800cfb1f7984 */ /* 0x000e680008000800 */
[----:B------:R-:W-:Y:S04]  /*6c0c0*/  STL.64 [R1+0x260], R24 ;  /* 0x0002601801007387 */ /* 0x000fe80000100a00 */
[----:B------:R1:W-:Y:S04]  /*6c0d0*/  STL.64 [R1+0x268], R26 ;  /* 0x0002681a01007387 */ /* 0x0003e80000100a00 */
[----:B------:R-:W-:Y:S04]  /*6c0e0*/  STL.64 [R1+0x250], R20 ;  /* 0x0002501401007387 */ /* 0x000fe80000100a00 */
[----:B------:R2:W-:Y:S04]  /*6c0f0*/  STL.64 [R1+0x258], R22 ;  /* 0x0002581601007387 */ /* 0x0005e80000100a00 */
[----:B------:R-:W-:Y:S04]  /*6c100*/  STL.64 [R1+0x240], R16 ;  /* 0x0002401001007387 */ /* 0x000fe80000100a00 */
[----:B------:R3:W-:Y:S01]  /*6c110*/  STL.64 [R1+0x248], R18 ;  /* 0x0002481201007387 */ /* 0x0007e20000100a00 */
[C---:B-1----:R-:W-:Y:S06]  /*6c120*/  HMMA.1688.F32.TF32 R24, R28.reuse, R12, R72 ;  /* 0x0000000c1c18723c */ /* 0x042fec0000081048 */
[C---:B--2---:R-:W-:Y:S06]  /*6c130*/  HMMA.1688.F32.TF32 R20, R28.reuse, R8, R68 ;  /* 0x000000081c14723c */ /* 0x044fec0000081044 */
[C---:B---3--:R-:W-:Y:S11]  /*6c140*/  HMMA.1688.F32.TF32 R16, R28.reuse, R196, R64 ;  /* 0x000000c41c10723c */ /* 0x048ff60000081040 */
        /* <DEDUP_REMOVED lines=19> */
[C---:B-1----:R-:W-:Y:S03]  /*6c280*/  HMMA.1688.F32.TF32 R16, R32.reuse, R12, R188 ;  /* 0x0000000c2010723c */ /* 0x042fe600000810bc */
[----:B------:R-:W-:Y:S04]  /*6c290*/  LDS R29, [R251+UR12+0x18480] ;  /* 0x0184800cfb1d7984 */ /* 0x000fe80008000800 */
[----:B------:R-:W1:Y:S04]  /*6c2a0*/  LDS R31, [R251+UR12+0x1a480] ;  /* 0x01a4800cfb1f7984 */ /* 0x000e680008000800 */
        /* <DEDUP_REMOVED lines=98> */
[C---:B---3--:R-:W-:Y:S03]  /*6c8d0*/  HMMA.1688.F32.TF32 R16, R32.reuse, R8, R128 ;  /* 0x000000082010723c */ /* 0x048fe60000081080 */
[----:B------:R-:W-:Y:S04]  /*6c8e0*/  LDS R128, [R250+UR12+0x18580] ;  /* 0x0185800cfa807984 */ /* 0x000fe80008000800 */
[----:B------:R-:W-:Y:S01]  /*6c8f0*/  LDS R130, [R250+UR12+0x1a580] ;  /* 0x01a5800cfa827984 */ /* 0x000fe20008000800 */
[C---:B----4-:R-:W-:Y:S03]  /*6c900*/  HMMA.1688.F32.TF32 R24, R32.reuse, R196, R124 ;  /* 0x000000c42018723c */ /* 0x050fe6000008107c */
[----:B------:R-:W-:Y:S04]  /*6c910*/  LDS R129, [R251+UR12+0x18580] ;  /* 0x0185800cfb817984 */ /* 0x000fe80008000800 */
[----:B------:R-:W-:Y:S01]  /*6c920*/  LDS R131, [R251+UR12+0x1a580] ;  /* 0x01a5800cfb837984 */ /* 0x000fe20008000800 */
[C---:B--2---:R-:W-:Y:S07]  /*6c930*/  HMMA.1688.F32.TF32 R20, R32.reuse, R212, R120 ;  /* 0x000000d42014723c */ /* 0x044fee0000081078 */
[----:B------:R-:W-:Y:S04]  /*6c940*/  STL.64 [R1+0x590], R16 ;  /* 0x0005901001007387 */ /* 0x000fe80000100a00 */
[----:B------:R2:W-:Y:S02]  /*6c950*/  STL.64 [R1+0x598], R18 ;  /* 0x0005981201007387 */ /* 0x0005e40000100a00 */
[C---:B--2---:R-:W-:Y:S02]  /*6c960*/  HMMA.1688.F32.TF32 R16, R32.reuse, R204, R116 ;  /* 0x000000cc2010723c */ /* 0x044fe40000081074 */
[----:B------:R-:W-:Y:S04]  /*6c970*/  STL.64 [R1+0x580], R24 ;  /* 0x0005801801007387 */ /* 0x000fe80000100a00 */
[----:B------:R2:W-:Y:S04]  /*6c980*/  STL.64 [R1+0x588], R26 ;  /* 0x0005881a01007387 */ /* 0x0005e80000100a00 */
[----:B------:R-:W-:Y:S04]  /*6c990*/  STL.64 [R1+0x570], R20 ;  /* 0x0005701401007387 */ /* 0x000fe80000100a00 */
[----:B------:R3:W-:Y:S01]  /*6c9a0*/  STL.64 [R1+0x578], R22 ;  /* 0x0005781601007387 */ /* 0x0007e20000100a00 */
[C---:B--2---:R-:W-:Y:S08]  /*6c9b0*/  HMMA.1688.F32.TF32 R24, R32.reuse, R4, R112 ;  /* 0x000000042018723c */ /* 0x044ff00000081070 */
[----:B------:R-:W-:Y:S01]  /*6c9c0*/  STL.64 [R1+0x560], R16 ;  /* 0x0005601001007387 */ /* 0x000fe20000100a00 */
[C---:B---3--:R-:W-:Y:S03]  /*6c9d0*/  HMMA.1688.F32.TF32 R20, R32.reuse, R200, R108 ;  /* 0x000000c82014723c */ /* 0x048fe6000008106c */
[----:B------:R2:W-:Y:S03]  /*6c9e0*/  STL.64 [R1+0x568], R18 ;  /* 0x0005681201007387 */ /* 0x0005e60000100a00 */
[----:B--2---:R-:W-:Y:S08]  /*6c9f0*/  HMMA.1688.F32.TF32 R16, R32, R208, R104 ;  /* 0x000000d02010723c */ /* 0x004ff00000081068 */
[----:B------:R-:W-:Y:S04]  /*6ca00*/  STL.64 [R1+0x550], R24 ;  /* 0x0005501801007387 */ /* 0x000fe80000100a00 */
[----:B------:R2:W-:Y:S05]  /*6ca10*/  STL.64 [R1+0x558], R26 ;  /* 0x0005581a01007387 */ /* 0x0005ea0000100a00 */
[----:B------:R-:W-:Y:S04]  /*6ca20*/  STL.64 [R1+0x540], R20 ;  /* 0x0005401401007387 */ /* 0x000fe80000100a00 */
[----:B------:R3:W-:Y:S01]  /*6ca30*/  STL.64 [R1+0x548], R22 ;  /* 0x0005481601007387 */ /* 0x0007e20000100a00 */
[C---:B--2---:R-:W-:Y:S03]  /*6ca40*/  HMMA.1688.F32.TF32 R24, R36.reuse, R12, R100 ;  /* 0x0000000c2418723c */ /* 0x044fe60000081064 */
[----:B------:R-:W-:Y:S04]  /*6ca50*/  LDS R33, [R51+UR12+0x18500] ;  /* 0x0185000c33217984 */ /* 0x000fe80008000800 */
[----:B------:R-:W-:Y:S01]  /*6ca60*/  LDS R35, [R51+UR12+0x1a500] ;  /* 0x01a5000c33237984 */ /* 0x000fe20008000800 */
[C---:B---3--:R-:W-:Y:S03]  /*6ca70*/  HMMA.1688.F32.TF32 R20, R36.reuse, R8, R44 ;  /* 0x000000082414723c */ /* 0x048fe6000008102c */
[----:B------:R-:W-:Y:S04]  /*6ca80*/  STL.64 [R1+0x450], R16 ;  /* 0x0004501001007387 */ /* 0x000fe80000100a00 */
[----:B------:R2:W-:Y:S04]  /*6ca90*/  STL.64 [R1+0x458], R18 ;  /* 0x0004581201007387 */ /* 0x0005e80000100a00 */
[----:B------:R-:W-:Y:S04]  /*6caa0*/  LDS R32, [R252+UR12+0x18500] ;  /* 0x0185000cfc207984 */ /* 0x000fe80008000800 */
[----:B------:R-:W-:Y:S01]  /*6cab0*/  LDS R34, [R252+UR12+0x1a500] ;  /* 0x01a5000cfc227984 */ /* 0x000fe20008000800 */
[C---:B--2---:R-:W-:Y:S03]  /*6cac0*/  HMMA.1688.F32.TF32 R16, R36.reuse, R196, R188 ;  /* 0x000000c42410723c */ /* 0x044fe600000810bc */
        /* <DEDUP_REMOVED lines=9> */
[----:B------:R-:W1:Y:S04]  /*6cb60*/  LDL.LU R47, [R1+0x140c] ;  /* 0x00140c00012f7983 */ /* 0x000e680000300800 */
[----:B------:R-:W3:Y:S04]  /*6cb70*/  LDL.LU R188, [R1+0x13f0] ;  /* 0x0013f00001bc7983 */ /* 0x000ee80000300800 */
[----:B------:R-:W3:Y:S04]  /*6cb80*/  LDL.LU R189, [R1+0x13f4] ;  /* 0x0013f40001bd7983 */ /* 0x000ee80000300800 */
[----:B------:R-:W3:Y:S04]  /*6cb90*/  LDL.LU R190, [R1+0x13f8] ;  /* 0x0013f80001be7983 */ /* 0x000ee80000300800 */
[----:B------:R-:W3:Y:S01]  /*6cba0*/  LDL.LU R191, [R1+0x13fc] ;  /* 0x0013fc0001bf7983 */ /* 0x000ee20000300800 */
[C---:B--2---:R-:W-:Y:S03]  /*6cbb0*/  HMMA.1688.F32.TF32 R16, R36.reuse, R212, R96 ;  /* 0x000000d42410723c */ /* 0x044fe60000081060 */
[----:B------:R-:W-:Y:S03]  /*6cbc0*/  LDS R97, [R51+UR12+0x18580] ;  /* 0x0185800c33617984 */ /* 0x000fe60008000800 */
[C---:B------:R-:W-:Y:S01]  /*6cbd0*/  HMMA.1688.F32.TF32 R24, R36.reuse, R204, R92 ;  /* 0x000000cc2418723c */ /* 0x040fe2000008105c */
[----:B------:R-:W-:Y:S04]  /*6cbe0*/  LDS R99, [R51+UR12+0x1a580] ;  /* 0x01a5800c33637984 */ /* 0x000fe80008000800 */
[----:B------:R-:W-:Y:S01]  /*6cbf0*/  LDS R96, [R252+UR12+0x18580] ;  /* 0x0185800cfc607984 */ /* 0x000fe20008000800 */
[C---:B------:R-:W-:Y:S03]  /*6cc00*/  HMMA.1688.F32.TF32 R20, R36.reuse, R4, R88 ;  /* 0x000000042414723c */ /* 0x040fe60000081058 */
[----:B------:R-:W-:Y:S08]  /*6cc10*/  LDS R98, [R252+UR12+0x1a580] ;  /* 0x01a5800cfc627984 */ /* 0x000ff00008000800 */
[----:B------:R-:W-:Y:S04]  /*6cc20*/  STL.64 [R1+0x410], R16 ;  /* 0x0004101001007387 */ /* 0x000fe80000100a00 */
[----:B------:R2:W-:Y:S02]  /*6cc30*/  STL.64 [R1+0x418], R18 ;  /* 0x0004181201007387 */ /* 0x0005e40000100a00 */
[C---:B--2---:R-:W-:Y:S02]  /*6cc40*/  HMMA.1688.F32.TF32 R16, R36.reuse, R200, R84 ;  /* 0x000000c82410723c */ /* 0x044fe40000081054 */
[----:B------:R-:W-:Y:S04]  /*6cc50*/  STL.64 [R1+0x400], R24 ;  /* 0x0004001801007387 */ /* 0x000fe80000100a00 */
[----:B------:R2:W-:Y:S04]  /*6cc60*/  STL.64 [R1+0x408], R26 ;  /* 0x0004081a01007387 */ /* 0x0005e80000100a00 */
[----:B------:R-:W-:Y:S04]  /*6cc70*/  STL.64 [R1+0x3f0], R20 ;  /* 0x0003f01401007387 */ /* 0x000fe80000100a00 */
[----:B------:R4:W-:Y:S01]  /*6cc80*/  STL.64 [R1+0x3f8], R22 ;  /* 0x0003f81601007387 */ /* 0x0009e20000100a00 */
[----:B--2---:R-:W-:Y:S08]  /*6cc90*/  HMMA.1688.F32.TF32 R24, R36, R208, R80 ;  /* 0x000000d02418723c */ /* 0x004ff00000081050 */
[----:B------:R-:W-:Y:S01]  /*6cca0*/  STL.64 [R1+0x3e0], R16 ;  /* 0x0003e01001007387 */ /* 0x000fe20000100a00 */
[C---:B----4-:R-:W-:Y:S03]  /*6ccb0*/  HMMA.1688.F32.TF32 R20, R40.reuse, R12, R76 ;  /* 0x0000000c2814723c */ /* 0x050fe6000008104c */
[----:B------:R2:W-:Y:S03]  /*6ccc0*/  STL.64 [R1+0x3e8], R18 ;  /* 0x0003e81201007387 */ /* 0x0005e60000100a00 */
[C---:B--2---:R-:W-:Y:S08]  /*6ccd0*/  HMMA.1688.F32.TF32 R16, R40.reuse, R8, R72 ;  /* 0x000000082810723c */ /* 0x044ff00000081048 */
[----:B------:R-:W-:Y:S04]  /*6cce0*/  STL.64 [R1+0x360], R24 ;  /* 0x0003601801007387 */ /* 0x000fe80000100a00 */
[----:B------:R2:W-:Y:S05]  /*6ccf0*/  STL.64 [R1+0x368], R26 ;  /* 0x0003681a01007387 */ /* 0x0005ea0000100a00 */
[----:B------:R-:W-:Y:S04]  /*6cd00*/  STL.64 [R1+0x350], R20 ;  /* 0x0003501401007387 */ /* 0x000fe80000100a00 */
[----:B------:R4:W-:Y:S01]  /*6cd10*/  STL.64 [R1+0x358], R22 ;  /* 0x0003581601007387 */ /* 0x0009e20000100a00 */
[C---:B--2---:R-:W-:Y:S03]  /*6cd20*/  HMMA.1688.F32.TF32 R24, R40.reuse, R196, R68 ;  /* 0x000000c42818723c */ /* 0x044fe60000081044 */
[----:B------:R-:W-:Y:S03]  /*6cd30*/  STL.64 [R1+0x340], R16 ;  /* 0x0003401001007387 */ /* 0x000fe60000100a00 */
[C---:B----4-:R-:W-:Y:S01]  /*6cd40*/  HMMA.1688.F32.TF32 R20, R40.reuse, R212, R64 ;  /* 0x000000d42814723c */ /* 0x050fe20000081040 */
[----:B------:R2:W-:Y:S04]  /*6cd50*/  STL.64 [R1+0x348], R18 ;  /* 0x0003481201007387 */ /* 0x0005e80000100a00 */
[----:B------:R-:W-:Y:S04]  /*6cd60*/  LDS R64, [R250+UR12+0x18500] ;  /* 0x0185000cfa407984 */ /* 0x000fe80008000800 */
[----:B------:R-:W-:Y:S01]  /*6cd70*/  LDS R66, [R250+UR12+0x1a500] ;  /* 0x01a5000cfa427984 */ /* 0x000fe20008000800 */
[C---:B--2---:R-:W-:Y:S07]  /*6cd80*/  HMMA.1688.F32.TF32 R16, R40.reuse, R204, R60 ;  /* 0x000000cc2810723c */ /* 0x044fee000008103c */
[----:B------:R-:W-:Y:S04]  /*6cd90*/  STL.64 [R1+0x330], R24 ;  /* 0x0003301801007387 */ /* 0x000fe80000100a00 */
[----:B------:R2:W-:Y:S04]  /*6cda0*/  STL.64 [R1+0x338], R26 ;  /* 0x0003381a01007387 */ /* 0x0005e80000100a00 */
[----:B------:R-:W-:Y:S04]  /*6cdb0*/  STL.64 [R1+0x320], R20 ;  /* 0x0003201401007387 */ /* 0x000fe80000100a00 */
[----:B------:R4:W-:Y:S01]  /*6cdc0*/  STL.64 [R1+0x328], R22 ;  /* 0x0003281601007387 */ /* 0x0009e20000100a00 */
[C---:B--2---:R-:W-:Y:S03]  /*6cdd0*/  HMMA.1688.F32.TF32 R24, R40.reuse, R4, R192 ;  /* 0x000000042818723c */ /* 0x044fe600000810c0 */
[----:B------:R-:W-:Y:S04]  /*6cde0*/  LDS R65, [R251+UR12+0x18500] ;  /* 0x0185000cfb417984 */ /* 0x000fe80008000800 */
[----:B------:R-:W2:Y:S01]  /*6cdf0*/  LDS R67, [R251+UR12+0x1a500] ;  /* 0x01a5000cfb437984 */ /* 0x000ea20008000800 */
[C---:B----4-:R-:W-:Y:S03]  /*6ce00*/  HMMA.1688.F32.TF32 R20, R40.reuse, R200, R56 ;  /* 0x000000c82814723c */ /* 0x050fe60000081038 */
[----:B------:R-:W-:Y:S04]  /*6ce10*/  STL.64 [R1+0x310], R16 ;  /* 0x0003101001007387 */ /* 0x000fe80000100a00 */
[----:B------:R4:W-:Y:S02]  /*6ce20*/  STL.64 [R1+0x318], R18 ;  /* 0x0003181201007387 */ /* 0x0009e40000100a00 */
[----:B----4-:R-:W-:Y:S06]  /*6ce30*/  HMMA.1688.F32.TF32 R16, R40, R208, R52 ;  /* 0x000000d02810723c */ /* 0x010fec0000081034 */
[----:B------:R-:W-:Y:S04]  /*6ce40*/  STL.64 [R1+0x300], R24 ;  /* 0x0003001801007387 */ /* 0x000fe80000100a00 */
[----:B------:R-:W-:Y:S04]  /*6ce50*/  STL.64 [R1+0x308], R26 ;  /* 0x0003081a01007387 */ /* 0x000fe80000100a00 */
[----:B------:R-:W-:Y:S04]  /*6ce60*/  STL.64 [R1+0x2f0], R20 ;  /* 0x0002f01401007387 */ /* 0x000fe80000100a00 */
[----:B------:R1:W-:Y:S05]  /*6ce70*/  STL.64 [R1+0x2f8], R22 ;  /* 0x0002f81601007387 */ /* 0x0003ea0000100a00 */
[----:B------:R-:W-:Y:S04]  /*6ce80*/  STL.64 [R1+0x2a0], R16 ;  /* 0x0002a01001007387 */ /* 0x000fe80000100a00 */
[----:B------:R3:W-:Y:S04]  /*6ce90*/  STL.64 [R1+0x2a8], R18 ;  /* 0x0002a81201007387 */ /* 0x0007e80000100a00 */
[----:B------:R-:W2:Y:S01]  /*6cea0*/  LDL.LU R52, [R1+0xdd0] ;  /* 0x000dd00001347983 */ /* 0x000ea20000300800 */
[C---:B-1----:R-:W-:Y:S06]  /*6ceb0*/  HMMA.1688.F32.TF32 R20, R28.reuse, R12, R44 ;  /* 0x0000000c1c14723c */ /* 0x042fec000008102c */
[----:B---3--:R-:W-:-:S15]  /*6cec0*/  HMMA.1688.F32.TF32 R16, R28, R8, R188 ;  /* 0x000000081c10723c */ /* 0x008fde00000810bc */
[----:B------:R-:W-:-:S02]  /*6ced0*/  NOP ;  /* 0x0000000000007918 */ /* 0x000fc40000000000 */
        /* <DEDUP_REMOVED lines=79> */
[----:B--2---:R-:W-:Y:S06]  /*6d3d0*/  HMMA.1688.F32.TF32 R40, R64, R8, R52 ;  /* 0x000000084028723c */ /* 0x004fec0000081034 */
[C---:B-1----:R-:W-:Y:S06]  /*6d3e0*/  HMMA.1688.F32.TF32 R20, R28.reuse, R212, R112 ;  /* 0x000000d41c14723c */ /* 0x042fec0000081070 */
[C---:B---3--:R-:W-:Y:S06]  /*6d3f0*/  HMMA.1688.F32.TF32 R24, R28.reuse, R196, R116 ;  /* 0x000000c41c18723c */ /* 0x048fec0000081074 */
[----:B----4-:R-:W-:-:S15]  /*6d400*/  HMMA.1688.F32.TF32 R16, R28, R204, R108 ;  /* 0x000000cc1c10723c */ /* 0x010fde000008106c */
        /* <DEDUP_REMOVED lines=21> */
[----:B------:R-:W-:Y:S01]  /*6d560*/  STL.64 [R1+0x510], R20 ;  /* 0x0005101401007387 */ /* 0x000fe20000100a00 */
[C---:B------:R-:W-:Y:S03]  /*6d570*/  HMMA.1688.F32.TF32 R28, R32.reuse, R200, R60 ;  /* 0x000000c8201c723c */ /* 0x040fe6000008103c */
[----:B------:R2:W-:Y:S03]  /*6d580*/  STL.64 [R1+0x518], R22 ;  /* 0x0005181601007387 */ /* 0x0005e60000100a00 */
[C---:B-1----:R-:W-:Y:S01]  /*6d590*/  HMMA.1688.F32.TF32 R24, R32.reuse, R212, R76 ;  /* 0x000000d42018723c */ /* 0x042fe2000008104c */
[----:B------:R-:W-:Y:S04]  /*6d5a0*/  STL.64 [R1+0x500], R16 ;  /* 0x0005001001007387 */ /* 0x000fe80000100a00 */
[----:B------:R1:W-:Y:S01]  /*6d5b0*/  STL.64 [R1+0x508], R18 ;  /* 0x0005081201007387 */ /* 0x0003e20000100a00 */
[C---:B--2---:R-:W-:Y:S06]  /*6d5c0*/  HMMA.1688.F32.TF32 R20, R32.reuse, R204, R72 ;  /* 0x000000cc2014723c */ /* 0x044fec0000081048 */
[C---:B-1----:R-:W-:Y:S06]  /*6d5d0*/  HMMA.1688.F32.TF32 R16, R32.reuse, R4, R68 ;  /* 0x000000042010723c */ /* 0x042fec0000081044 */
[----:B------:R-:W-:Y:S06]  /*6d5e0*/  HMMA.1688.F32.TF32 R32, R32, R208, R192 ;  /* 0x000000d02020723c */ /* 0x000fec00000810c0 */
        /* <DEDUP_REMOVED lines=61> */
[----:B------:R-:W-:Y:S03]  /*6d9c0*/  HMMA.1688.F32.TF32 R52, R64, R204, R188 ;  /* 0x000000cc4034723c */ /* 0x000fe600000810bc */
[----:B------:R-:W2:Y:S04]  /*6d9d0*/  LDL.LU R188, [R1+0x70] ;  /* 0x0000700001bc7983 */ /* 0x000ea80000300800 */
[----:B------:R-:W2:Y:S04]  /*6d9e0*/  LDL.LU R189, [R1+0x74] ;  /* 0x0000740001bd7983 */ /* 0x000ea80000300800 */
[----:B------:R-:W2:Y:S04]  /*6d9f0*/  LDL.LU R190, [R1+0x78] ;  /* 0x0000780001be7983 */ /* 0x000ea80000300800 */
[----:B------:R-:W2:Y:S08]  /*6da00*/  LDL.LU R191, [R1+0x7c] ;  /* 0x00007c0001bf7983 */ /* 0x000eb00000300800 */
[----:B------:R-:W-:Y:S04]  /*6da10*/  STL.64 [R1+0x4928], R54 ;  /* 0x0049283601007387 */ /* 0x000fe80000100a00 */
[----:B------:R-:W-:Y:S01]  /*6da20*/  STL.64 [R1+0x4920], R52 ;  /* 0x0049203401007387 */ /* 0x000fe20000100a00 */
[----:B---3--:R-:W-:Y:S06]  /*6da30*/  HMMA.1688.F32.TF32 R76, R96, R196, R76 ;  /* 0x000000c4604c723c */ /* 0x008fec000008104c */
[C---:B----4-:R-:W-:Y:S06]  /*6da40*/  HMMA.1688.F32.TF32 R60, R64.reuse, R200, R60 ;  /* 0x000000c8403c723c */ /* 0x050fec000008103c */
[C---:B--2---:R-:W-:Y:S06]  /*6da50*/  HMMA.1688.F32.TF32 R56, R64.reuse, R4, R56 ;  /* 0x000000044038723c */ /* 0x044fec0000081038 */
[----:B------:R-:W-:Y:S06]  /*6da60*/  HMMA.1688.F32.TF32 R64, R64, R208, R92 ;  /* 0x000000d04040723c */ /* 0x000fec000008105c */
[C---:B------:R-:W-:Y:S11]  /*6da70*/  HMMA.1688.F32.TF32 R68, R96.reuse, R12, R68 ;  /* 0x0000000c6044723c */ /* 0x040ff60000081044 */
[----:B------:R-:W-:Y:S01]  /*6da80*/  STL.64 [R1+0x4938], R58 ;  /* 0x0049383a01007387 */ /* 0x000fe20000100a00 */
[C---:B------:R-:W-:Y:S06]  /*6da90*/  HMMA.1688.F32.TF32 R92, R96.reuse, R200, R192 ;  /* 0x000000c8605c723c */ /* 0x040fec00000810c0 */
[C---:B------:R-:W-:Y:S01]  /*6daa0*/  HMMA.1688.F32.TF32 R72, R96.reuse, R8, R72 ;  /* 0x000000086048723c */ /* 0x040fe20000081048 */
[----:B------:R-:W-:Y:S05]  /*6dab0*/  STL.64 [R1+0x4930], R56 ;  /* 0x0049303801007387 */ /* 0x000fea0000100a00 */
[C---:B------:R-:W-:Y:S01]  /*6dac0*/  HMMA.1688.F32.TF32 R80, R96.reuse, R212, R80 ;  /* 0x000000d46050723c */ /* 0x040fe20000081050 */
[----:B------:R-:W-:Y:S05]  /*6dad0*/  STL.64 [R1+0x4948], R62 ;  /* 0x0049483e01007387 */ /* 0x000fea0000100a00 */
[C---:B------:R-:W-:Y:S01]  /*6dae0*/  HMMA.1688.F32.TF32 R84, R96.reuse, R204, R84 ;  /* 0x000000cc6054723c */ /* 0x040fe20000081054 */
        /* <DEDUP_REMOVED lines=17> */
[----:B------:R-:W-:-:S03]  /*6dc00*/  MOV R190, R220 ;  /* 0x000000dc00be7202 */ /* 0x000fc60000000f00 */
[----:B------:R-:W-:Y:S01]  /*6dc10*/  STL.64 [R1+0x49c8], R94 ;  /* 0x0049c85e01007387 */ /* 0x000fe20000100a00 */
[----:B------:R-:W-:-:S03]  /*6dc20*/  IMAD.MOV.U32 R191, RZ, RZ, R221 ;  /* 0x000000ffffbf7224 */ /* 0x000fc600078e00dd */
[----:B------:R-:W-:Y:S04]  /*6dc30*/  STL.64 [R1+0x49c0], R92 ;  /* 0x0049c05c01007387 */ /* 0x000fe80000100a00 */
[----:B------:R-:W2:Y:S04]  /*6dc40*/  LDL.LU R188, [R1+0x1340] ;  /* 0x0013400001bc7983 */ /* 0x000ea80000300800 */
[----:B------:R-:W2:Y:S04]  /*6dc50*/  LDL.LU R189, [R1+0x1344] ;  /* 0x0013440001bd7983 */ /* 0x000ea80000300800 */
        /* <DEDUP_REMOVED lines=22> */
[----:B-1----:R-:W-:-:S03]  /*6ddc0*/  LOP3.LUT R47, R252, 0x20, RZ, 0x3c, !PT ;  /* 0x00000020fc2f7812 */ /* 0x002fc600078e3cff */
[----:B------:R-:W-:Y:S04]  /*6ddd0*/  LDS R192, [R250+UR12+0x18600] ;  /* 0x0186000cfac07984 */ /* 0x000fe80008000800 */
[----:B------:R-:W-:Y:S04]  /*6dde0*/  LDS R161, [R47+UR12+0x18600] ;  /* 0x0186000c2fa17984 */ /* 0x000fe80008000800 */
[----:B------:R-:W1:Y:S04]  /*6ddf0*/  LDS R163, [R47+UR12+0x1a600] ;  /* 0x01a6000c2fa37984 */ /* 0x000e680008000800 */
[----:B------:R-:W-:Y:S04]  /*6de00*/  LDS R223, [R47+UR12+0x1a680] ;  /* 0x01a6800c2fdf7984 */ /* 0x000fe80008000800 */
[----:B------:R-:W-:Y:S04]  /*6de10*/  LDS R194, [R250+UR12+0x1a600] ;  /* 0x01a6000cfac27984 */ /* 0x000fe80008000800 */
[----:B------:R-:W-:Y:S04]  /*6de20*/  LDS R193, [R251+UR12+0x18600] ;  /* 0x0186000cfbc17984 */ /* 0x000fe80008000800 */
[----:B------:R-:W-:Y:S01]  /*6de30*/  LDS R195, [R251+UR12+0x1a600] ;  /* 0x01a6000cfbc37984 */ /* 0x000fe20008000800 */
[----:B---3--:R-:W-:Y:S01]  /*6de40*/  MOV R115, R220 ;  /* 0x000000dc00737202 */ /* 0x008fe20000000f00 */
[----:B--2---:R-:W-:Y:S02]  /*6de50*/  HMMA.1688.F32.TF32 R120, R128, R4, R188 ;  /* 0x000000048078723c */ /* 0x004fe400000810bc */
[----:B------:R-:W-:Y:S01]  /*6de60*/  LDS R220, [R252+UR12+0x18680] ;  /* 0x0186800cfcdc7984 */ /* 0x000fe20008000800 */
[----:B----4-:R-:W-:-:S03]  /*6de70*/  IMAD.MOV.U32 R114, RZ, RZ, R221 ;  /* 0x000000ffff727224 */ /* 0x010fc600078e00dd */
[----:B------:R-:W2:Y:S01]  /*6de80*/  LDS R221, [R47+UR12+0x18680] ;  /* 0x0186800c2fdd7984 */ /* 0x000ea20008000800 */
[C---:B------:R-:W-:Y:S06]  /*6de90*/  HMMA.1688.F32.TF32 R116, R128.reuse, R204, R116 ;  /* 0x000000cc8074723c */ /* 0x040fec0000081074 */
[C---:B------:R-:W-:Y:S06]  /*6dea0*/  HMMA.1688.F32.TF32 R100, R128.reuse, R12, R100 ;  /* 0x0000000c8064723c */ /* 0x040fec0000081064 */
[C---:B------:R-:W-:Y:S06]  /*6deb0*/  HMMA.1688.F32.TF32 R104, R128.reuse, R8, R104 ;  /* 0x000000088068723c */ /* 0x040fec0000081068 */
[C---:B------:R-:W-:Y:S06]  /*6dec0*/  HMMA.1688.F32.TF32 R108, R128.reuse, R196, R108 ;  /* 0x000000c4806c723c */ /* 0x040fec000008106c */
[-C--:B------:R-:W-:Y:S05]  /*6ded0*/  HMMA.1688.F32.TF32 R112, R128, R212.reuse, R112 ;  /* 0x000000d48070723c */ /* 0x080fea0000081070 */
[----:B------:R-:W-:Y:S04]  /*6dee0*/  STL.64 [R1+0x49e8], R102 ;  /* 0x0049e86601007387 */ /* 0x000fe80000100a00 */
[----:B------:R-:W-:Y:S04]  /*6def0*/  STL.64 [R1+0x49e0], R100 ;  /* 0x0049e06401007387 */ /* 0x000fe80000100a00 */
[----:B------:R-:W-:Y:S04]  /*6df00*/  STL [R1+0x4880], R104 ;  /* 0x0048806801007387 */ /* 0x000fe80000100800 */
[----:B------:R-:W-:Y:S04]  /*6df10*/  STL [R1+0x487c], R105 ;  /* 0x00487c6901007387 */ /* 0x000fe80000100800 */
[----:B------:R-:W-:Y:S04]  /*6df20*/  STL [R1+0x4878], R106 ;  /* 0x0048786a01007387 */ /* 0x000fe80000100800 */
[----:B------:R-:W-:Y:S04]  /*6df30*/  STL [R1+0x4874], R107 ;  /* 0x0048746b01007387 */ /* 0x000fe80000100800 */
[----:B------:R-:W-:Y:S04]  /*6df40*/  STL [R1+0x4890], R108 ;  /* 0x0048906c01007387 */ /* 0x000fe80000100800 */
[----:B------:R3:W-:Y:S04]  /*6df50*/  STL [R1+0x488c], R109 ;  /* 0x00488c6d01007387 */ /* 0x0007e80000100800 */
[----:B------:R-:W-:Y:S04]  /*6df60*/  STL [R1+0x4888], R110 ;  /* 0x0048886e01007387 */ /* 0x000fe80000100800 */
[----:B------:R4:W-:Y:S04]  /*6df70*/  STL [R1+0x4884], R111 ;  /* 0x0048846f01007387 */ /* 0x0009e80000100800 */
[----:B------:R-:W-:Y:S04]  /*6df80*/  STL [R1+0x489c], R112 ;  /* 0x00489c7001007387 */ /* 0x000fe80000100800 */
[----:B------:R-:W-:Y:S04]  /*6df90*/  STL [R1+0x4898], R113 ;  /* 0x0048987101007387 */ /* 0x000fe80000100800 */
[----:B------:R-:W-:Y:S04]  /*6dfa0*/  STL [R1+0x4894], R114 ;  /* 0x0048947201007387 */ /* 0x000fe80000100800 */
[----:B------:R4:W-:Y:S04]  /*6dfb0*/  STL [R1+0x4870], R115 ;  /* 0x0048707301007387 */ /* 0x0009e80000100800 */
        /* <DEDUP_REMOVED lines=44> */
[----:B------:R-:W-:Y:S04]  /*6e280*/  STL [R1+0x48b0], R120 ;  /* 0x0048b07801007387 */ /* 0x000fe80000100800 */
[----:B------:R2:W-:Y:S04]  /*6e290*/  STL [R1+0x48ac], R121 ;  /* 0x0048ac7901007387 */ /* 0x0005e80000100800 */
[----:B------:R-:W-:Y:S04]  /*6e2a0*/  STL [R1+0x4868], R122 ;  /* 0x0048687a01007387 */ /* 0x000fe80000100800 */
[----:B------:R-:W-:Y:S01]  /*6e2b0*/  STL [R1+0x4864], R123 ;  /* 0x0048647b01007387 */ /* 0x000fe20000100800 */
[----:B-1----:R-:W-:Y:S06]  /*6e2c0*/  HMMA.1688.F32.TF32 R144, R160, R212, R144 ;  /* 0x000000d4a090723c */ /* 0x002fec0000081090 */
[C---:B---3--:R-:W-:Y:S06]  /*6e2d0*/  HMMA.1688.F32.TF32 R124, R128.reuse, R200, R124 ;  /* 0x000000c8807c723c */ /* 0x048fec000008107c */
[----:B----4-:R-:W-:Y:S06]  /*6e2e0*/  HMMA.1688.F32.TF32 R128, R128, R208, R164 ;  /* 0x000000d08080723c */ /* 0x010fec00000810a4 */
[C---:B--2---:R-:W-:Y:S11]  /*6e2f0*/  HMMA.1688.F32.TF32 R132, R160.reuse, R12, R132 ;  /* 0x0000000ca084723c */ /* 0x044ff60000081084 */
[----:B------:R1:W-:Y:S01]  /*6e300*/  STL [R1+0x48bc], R124 ;  /* 0x0048bc7c01007387 */ /* 0x0003e20000100800 */
[C---:B------:R-:W-:Y:S03]  /*6e310*/  HMMA.1688.F32.TF32 R136, R160.reuse, R8, R136 ;  /* 0x00000008a088723c */ /* 0x040fe60000081088 */
[----:B------:R2:W-:Y:S03]  /*6e320*/  STL [R1+0x48b8], R125 ;  /* 0x0048b87d01007387 */ /* 0x0005e60000100800 */
[C---:B------:R-:W-:Y:S01]  /*6e330*/  HMMA.1688.F32.TF32 R140, R160.reuse, R196, R140 ;  /* 0x000000c4a08c723c */ /* 0x040fe2000008108c */
[----:B------:R3:W-:Y:S05]  /*6e340*/  STL [R1+0x48b4], R126 ;  /* 0x0048b47e01007387 */ /* 0x0007ea0000100800 */
[C---:B------:R-:W-:Y:S01]  /*6e350*/  HMMA.1688.F32.TF32 R148, R160.reuse, R204, R148 ;  /* 0x000000cca094723c */ /* 0x040fe20000081094 */
[----:B------:R4:W-:Y:S04]  /*6e360*/  STL [R1+0x4860], R127 ;  /* 0x0048607f01007387 */ /* 0x0009e80000100800 */
        /* <DEDUP_REMOVED lines=33> */
[----:B------:R-:W4:Y:S01]  /*6e580*/  LDL.LU R178, [R1+0xc98] ;  /* 0x000c980001b27983 */ /* 0x000f220000300800 */
[C---:B------:R-:W-:Y:S03]  /*6e590*/  HMMA.1688.F32.TF32 R156, R160.reuse, R200, R156 ;  /* 0x000000c8a09c723c */ /* 0x040fe6000008109c */
[----:B------:R-:W4:Y:S04]  /*6e5a0*/  LDL.LU R179, [R1+0xc9c] ;  /* 0x000c9c0001b37983 */ /* 0x000f280000300800 */
[----:B------:R-:W4:Y:S01]  /*6e5b0*/  LDL.LU R172, [R1+0xca0] ;  /* 0x000ca00001ac7983 */ /* 0x000f220000300800 */
[----:B------:R-:W-:Y:S03]  /*6e5c0*/  HMMA.1688.F32.TF32 R160, R160, R208, R188 ;  /* 0x000000d0a0a0723c */ /* 0x000fe600000810bc */
        /* <DEDUP_REMOVED lines=36> */
[----:B----4-:R-:W-:-:S15]  /*6e810*/  HMMA.1688.F32.TF32 R16, R220, R196, R236 ;  /* 0x000000c4dc10723c */ /* 0x010fde00000810ec */
[----:B------:R-:W-:-:S09]  /*6e820*/  NOP ;  /* 0x0000000000007918 */ /* 0x000fd20000000000 */
[----:B------:R-:W-:Y:S01]  /*6e830*/  IMAD.MOV.U32 R109, RZ, RZ, R16 ;  /* 0x000000ffff6d7224 */ /* 0x000fe200078e0010 */
[----:B------:R-:W-:Y:S01]  /*6e840*/  MOV R111, R18 ;  /* 0x00000012006f7202 */ /* 0x000fe20000000f00 */
[----:B------:R-:W-:Y:S02]  /*6e850*/  IMAD.MOV.U32 R110, RZ, RZ, R17 ;  /* 0x000000ffff6e7224 */ /* 0x000fe400078e0011 */
[----:B------:R-:W-:Y:S02]  /*6e860*/  IMAD.MOV.U32 R104, RZ, RZ, R19 ;  /* 0x000000ffff687224 */ /* 0x000fe400078e0013 */
[----:B---3--:R-:W-:Y:S01]  /*6e870*/  HMMA.1688.F32.TF32 R16, R220, R212, R240 ;  /* 0x000000d4dc10723c */ /* 0x008fe200000810f0 */
[----:B------:R-:W-:Y:S04]  /*6e880*/  STL.64 [R1+0x70], R20 ;  /* 0x0000701401007387 */ /* 0x000fe80000100a00 */
[----:B------:R-:W-:-:S15]  /*6e890*/  STL.64 [R1+0x78], R22 ;  /* 0x0000781601007387 */ /* 0x000fde0000100a00 */
[----:B------:R-:W-:-:S04]  /*6e8a0*/  NOP ;  /* 0x0000000000007918 */ /* 0x000fc80000000000 */
[----:B------:R-:W-:Y:S01]  /*6e8b0*/  IMAD.MOV.U32 R105, RZ, RZ, R16 ;  /* 0x000000ffff697224 */ /* 0x000fe200078e0010 */
[----:B------:R-:W-:Y:S01]  /*6e8c0*/  MOV R106, R17 ;  /* 0x00000011006a7202 */ /* 0x000fe20000000f00 */
[----:B------:R-:W-:Y:S02]  /*6e8d0*/  IMAD.MOV.U32 R107, RZ, RZ, R18 ;  /* 0x000000ffff6b7224 */ /* 0x000fe400078e0012 */
[----:B------:R-:W-:Y:S02]  /*6e8e0*/  IMAD.MOV.U32 R115, RZ, RZ, R19 ;  /* 0x000000ffff737224 */ /* 0x000fe400078e0013 */
[----:B------:R-:W-:Y:S01]  /*6e8f0*/  HMMA.1688.F32.TF32 R16, R220, R204, R244 ;  /* 0x000000ccdc10723c */ /* 0x000fe200000810f4 */
[----:B------:R-:W2:Y:S04]  /*6e900*/  LDL.LU R244, [R1+0x1320] ;  /* 0x0013200001f47983 */ /* 0x000ea80000300800 */
[----:B------:R-:W2:Y:S04]  /*6e910*/  LDL.LU R245, [R1+0x1324] ;  /* 0x0013240001f57983 */ /* 0x000ea80000300800 */
[----:B------:R-:W2:Y:S04]  /*6e920*/  LDL.LU R246, [R1+0x1328] ;  /* 0x0013280001f67983 */ /* 0x000ea80000300800 */
[----:B------:R-:W2:Y:S11]  /*6e930*/  LDL.LU R247, [R1+0x132c] ;  /* 0x00132c0001f77983 */ /* 0x000eb60000300800 */
[----:B------:R-:W-:Y:S01]  /*6e940*/  MOV R112, R16 ;  /* 0x0000001000707202 */ /* 0x000fe20000000f00 */
[----:B------:R-:W-:Y:S01]  /*6e950*/  IMAD.MOV.U32 R113, RZ, RZ, R17 ;  /* 0x000000ffff717224 */ /* 0x000fe200078e0011 */
[----:B------:R-:W-:Y:S01]  /*6e960*/  MOV R108, R19 ;  /* 0x00000013006c7202 */ /* 0x000fe20000000f00 */
[----:B------:R-:W-:-:S02]  /*6e970*/  IMAD.MOV.U32 R114, RZ, RZ, R18 ;  /* 0x000000ffff727224 */ /* 0x000fc400078e0012 */
[C---:B------:R-:W-:Y:S01]  /*6e980*/  HMMA.1688.F32.TF32 R16, R220.reuse, R4, R232 ;  /* 0x00000004dc10723c */ /* 0x040fe200000810e8 */
[----:B------:R-:W-:Y:S04]  /*6e990*/  LDS R232, [R252+UR12+0x18780] ;  /* 0x0187800cfce87984 */ /* 0x000fe80008000800 */
[----:B------:R-:W-:Y:S01]  /*6e9a0*/  LDS R234, [R252+UR12+0x1a780] ;  /* 0x01a7800cfcea7984 */ /* 0x000fe20008000800 */
[-C--:B------:R-:W-:Y:S03]  /*6e9b0*/  HMMA.1688.F32.TF32 R216, R220, R12.reuse, R216 ;  /* 0x0000000cdcd8723c */ /* 0x080fe600000810d8 */
[----:B------:R-:W-:Y:S03]  /*6e9c0*/  LDS R233, [R47+UR12+0x18780] ;  /* 0x0187800c2fe97984 */ /* 0x000fe60008000800 */
[----:B------:R-:W-:Y:S01]  /*6e9d0*/  HMMA.1688.F32.TF32 R164, R192, R12, R164 ;  /* 0x0000000cc0a4723c */ /* 0x000fe200000810a4 */
[----:B------:R-:W-:Y:S11]  /*6e9e0*/  LDS R235, [R47+UR12+0x1a780] ;  /* 0x01a7800c2feb7984 */ /* 0x000ff60008000800 */
[----:B------:R-:W-:Y:S01]  /*6e9f0*/  IMAD.MOV.U32 R121, RZ, RZ, R16 ;  /* 0x000000ffff797224 */ /* 0x000fe200078e0010 */
[----:B------:R-:W-:Y:S01]  /*6ea00*/  MOV R117, R18 ;  /* 0x0000001200757202 */ /* 0x000fe20000000f00 */
[----:B------:R-:W-:-:S02]  /*6ea10*/  IMAD.MOV.U32 R116, RZ, RZ, R17 ;  /* 0x000000ffff747224 */ /* 0x000fc400078e0011 */
[----:B------:R-:W-:Y:S02]  /*6ea20*/  IMAD.MOV.U32 R118, RZ, RZ, R19 ;  /* 0x000000ffff767224 */ /* 0x000fe400078e0013 */
[----:B------:R-:W-:Y:S01]  /*6ea30*/  HMMA.1688.F32.TF32 R16, R220, R200, R228 ;  /* 0x000000c8dc10723c */ /* 0x000fe200000810e4 */
[----:B------:R-:W-:Y:S04]  /*6ea40*/  LDS R228, [R250+UR12+0x18700] ;  /* 0x0187000cfae47984 */ /* 0x000fe80008000800 */
[----:B------:R-:W-:Y:S01]  /*6ea50*/  LDS R230, [R250+UR12+0x1a700] ;  /* 0x01a7000cfae67984 */ /* 0x000fe20008000800 */
[C---:B------:R-:W-:Y:S03]  /*6ea60*/  HMMA.1688.F32.TF32 R168, R192.reuse, R8, R168 ;  /* 0x00000008c0a8723c */ /* 0x040fe600000810a8 */
[----:B------:R-:W-:Y:S03]  /*6ea70*/  LDS R229, [R251+UR12+0x18700] ;  /* 0x0187000cfbe57984 */ /* 0x000fe60008000800 */
[----:B------:R-:W-:Y:S01]  /*6ea80*/  HMMA.1688.F32.TF32 R172, R192, R196, R172 ;  /* 0x000000c4c0ac723c */ /* 0x000fe200000810ac */
[----:B------:R-:W-:Y:S11]  /*6ea90*/  LDS R231, [R251+UR12+0x1a700] ;  /* 0x01a7000cfbe77984 */ /* 0x000ff60008000800 */
[----:B-1----:R-:W-:Y:S01]  /*6eaa0*/  IMAD.MOV.U32 R124, RZ, RZ, R16 ;  /* 0x000000ffff7c7224 */ /* 0x002fe200078e0010 */
[----:B------:R-:W-:Y:S01]  /*6eab0*/  MOV R125, R17 ;  /* 0x00000011007d7202 */ /* 0x000fe20000000f00 */
[----:B------:R-:W-:-:S02]  /*6eac0*/  IMAD.MOV.U32 R126, RZ, RZ, R18 ;  /* 0x000000ffff7e7224 */ /* 0x000fc400078e0012 */
[----:B------:R-:W-:Y:S02]  /*6ead0*/  IMAD.MOV.U32 R120, RZ, RZ, R19 ;  /* 0x000000ffff787224 */ /* 0x000fe400078e0013 */
[----:B------:R-:W-:Y:S01]  /*6eae0*/  HMMA.1688.F32.TF32 R16, R220, R208, R224 ;  /* 0x000000d0dc10723c */ /* 0x000fe200000810e0 */
[----:B------:R-:W-:Y:S04]  /*6eaf0*/  LDS R220, [R250+UR12+0x18680] ;  /* 0x0186800cfadc7984 */ /* 0x000fe80008000800 */
[----:B------:R-:W-:Y:S04]  /*6eb00*/  LDS R222, [R250+UR12+0x1a680] ;  /* 0x01a6800cfade7984 */ /* 0x000fe80008000800 */
[----:B------:R-:W-:Y:S04]  /*6eb10*/  LDS R221, [R251+UR12+0x18680] ;  /* 0x0186800cfbdd7984 */ /* 0x000fe80008000800 */
[----:B------:R-:W2:Y:S01]  /*6eb20*/  LDS R223, [R251+UR12+0x1a680] ;  /* 0x01a6800cfbdf7984 */ /* 0x000ea20008000800 */
[C---:B------:R-:W-:Y:S03]  /*6eb30*/  HMMA.1688.F32.TF32 R176, R192.reuse, R212, R176 ;  /* 0x000000d4c0b0723c */ /* 0x040fe600000810b0 */
[----:B------:R-:W-:Y:S03]  /*6eb40*/  LDS R224, [R252+UR12+0x18700] ;  /* 0x0187000cfce07984 */ /* 0x000fe60008000800 */
[----:B------:R-:W-:Y:S01]  /*6eb50*/  HMMA.1688.F32.TF32 R180, R192, R204, R180 ;  /* 0x000000ccc0b4723c */ /* 0x000fe200000810b4 */
[----:B------:R-:W-:Y:S03]  /*6eb60*/  LDS R226, [R252+UR12+0x1a700] ;  /* 0x01a7000cfce27984 */ /* 0x000fe60008000800 */
[----:B------:R-:W-:Y:S01]  /*6eb70*/  MOV R119, R16 ;  /* 0x0000001000777202 */ /* 0x000fe20000000f00 */
[----:B------:R-:W-:Y:S01]  /*6eb80*/  LDS R225, [R47+UR12+0x18700] ;  /* 0x0187000c2fe17984 */ /* 0x000fe20008000800 */
[----:B------:R-:W-:-:S03]  /*6eb90*/  IMAD.MOV.U32 R122, RZ, RZ, R17 ;  /* 0x000000ffff7a7224 */ /* 0x000fc600078e0011 */
[----:B------:R-:W3:Y:S01]  /*6eba0*/  LDL.LU R16, [R1+0xa80] ;  /* 0x000a800001107983 */ /* 0x000ee20000300800 */
[----:B------:R-:W-:Y:S01]  /*6ebb0*/  IMAD.MOV.U32 R123, RZ, RZ, R18 ;  /* 0x000000ffff7b7224 */ /* 0x000fe200078e0012 */
[C---:B------:R-:W-:Y:S01]  /*6ebc0*/  HMMA.1688.F32.TF32 R184, R192.reuse, R4, R184 ;  /* 0x00000004c0b8723c */ /* 0x040fe200000810b8 */
[----:B------:R-:W-:Y:S01]  /*6ebd0*/  MOV R127, R19 ;  /* 0x00000013007f7202 */ /* 0x000fe20000000f00 */
[----:B------:R-:W1:Y:S04]  /*6ebe0*/  LDS R227, [R47+UR12+0x1a700] ;  /* 0x01a7000c2fe37984 */ /* 0x000e680008000800 */
[C---:B------:R-:W-:Y:S06]  /*6ebf0*/  HMMA.1688.F32.TF32 R188, R192.reuse, R200, R188 ;  /* 0x000000c8c0bc723c */ /* 0x040fec00000810bc */
[----:B------:R-:W-:Y:S06]  /*6ec00*/  HMMA.1688.F32.TF32 R192, R192, R208, R24 ;  /* 0x000000d0c0c0723c */ /* 0x000fec0000081018 */
        /* <DEDUP_REMOVED lines=127> */
[-C--:B---3--:R-:W-:Y:S06]  /*6f400*/  HMMA.1688.F32.TF32 R24, R232, R4.reuse, R24 ;  /* 0x00000004e818723c */ /* 0x088fec0000081018 */
[C---:B--2---:R-:W-:Y:S06]  /*6f410*/  HMMA.1688.F32.TF32 R144, R220.reuse, R4, R144 ;  /* 0x00000004dc90723c */ /* 0x044fec0000081090 */
[C---:B----4-:R-:W-:Y:S06]  /*6f420*/  HMMA.1688.F32.TF32 R240, R220.reuse, R204, R240 ;  /* 0x000000ccdcf0723c */ /* 0x050fec00000810f0 */
[C---:B------:R-:W-:Y:S06]  /*6f430*/  HMMA.1688.F32.TF32 R148, R220.reuse, R196, R148 ;  /* 0x000000c4dc94723c */ /* 0x040fec0000081094 */
[C---:B------:R-:W-:Y:S06]  /*6f440*/  HMMA.1688.F32.TF32 R152, R220.reuse, R8, R152 ;  /* 0x00000008dc98723c */ /* 0x040fec0000081098 */
[----:B------:R-:W-:-:S15]  /*6f450*/  HMMA.1688.F32.TF32 R236, R220, R212, R236 ;  /* 0x000000d4dcec723c */ /* 0x000fde00000810ec */
[----:B------:R-:W-:-:S02]  /*6f460*/  NOP ;  /* 0x0000000000007918 */ /* 0x000fc40000000000 */
[----:B------:R-:W-:Y:S04]  /*6f470*/  STL.64 [R1+0xcb0], R152 ;  /* 0x000cb09801007387 */ /* 0x000fe80000100a00 */
[----:B------:R2:W-:Y:S04]  /*6f480*/  STL.64 [R1+0xcb8], R154 ;  /* 0x000cb89a01007387 */ /* 0x0005e80000100a00 */
[----:B--2---:R-:W2:Y:S04]  /*6f490*/  LDL.LU.64 R154, [R1+0x4cb0] ;  /* 0x004cb000019a7983 */ /* 0x004ea80000300a00 */
[----:B------:R-:W2:Y:S04]  /*6f4a0*/  LDL.LU.64 R152, [R1+0x4ca8] ;  /* 0x004ca80001987983 */ /* 0x000ea80000300a00 */
[----:B------:R-:W-:Y:S04]  /*6f4b0*/  STL.64 [R1+0xca0], R148 ;  /* 0x000ca09401007387 */ /* 0x000fe80000100a00 */
[----:B------:R3:W-:Y:S04]  /*6f4c0*/  STL.64 [R1+0xca8], R150 ;  /* 0x000ca89601007387 */ /* 0x0007e80000100a00 */
[----:B---3--:R-:W3:Y:S04]  /*6f4d0*/  LDL.LU.64 R150, [R1+0x4ca0] ;  /* 0x004ca00001967983 */ /* 0x008ee80000300a00 */
[----:B------:R-:W3:Y:S04]  /*6f4e0*/  LDL.LU.64 R148, [R1+0x4c98] ;  /* 0x004c980001947983 */ /* 0x000ee80000300a00 */
[----:B------:R-:W-:Y:S04]  /*6f4f0*/  STL.64 [R1+0xc90], R236 ;  /* 0x000c90ec01007387 */ /* 0x000fe80000100a00 */
[----:B------:R4:W-:Y:S04]  /*6f500*/  STL.64 [R1+0xc98], R238 ;  /* 0x000c98ee01007387 */ /* 0x0009e80000100a00 */
[----:B----4-:R-:W4:Y:S04]  /*6f510*/  LDL.LU.64 R238, [R1+0x4c90] ;  /* 0x004c900001ee7983 */ /* 0x010f280000300a00 */
[----:B------:R-:W2:Y:S04]  /*6f520*/  LDL.LU.64 R236, [R1+0x4c88] ;  /* 0x004c880001ec7983 */ /* 0x000ea80000300a00 */
[----:B------:R-:W-:Y:S04]  /*6f530*/  STL.64 [R1+0xc80], R240 ;  /* 0x000c80f001007387 */ /* 0x000fe80000100a00 */
[----:B------:R1:W-:Y:S04]  /*6f540*/  STL.64 [R1+0xc88], R242 ;  /* 0x000c88f201007387 */ /* 0x0003e80000100a00 */
[----:B-1----:R-:W3:Y:S04]  /*6f550*/  LDL.LU.64 R242, [R1+0x4c80] ;  /* 0x004c800001f27983 */ /* 0x002ee80000300a00 */
[----:B------:R-:W3:Y:S04]  /*6f560*/  LDL.LU.64 R240, [R1+0x4c78] ;  /* 0x004c780001f07983 */ /* 0x000ee80000300a00 */
        /* <DEDUP_REMOVED lines=82> */
[----:B------:R2:W-:Y:S04]  /*6fa90*/  STL.64 [R1+0xab8], R22 ;  /* 0x000ab81601007387 */ /* 0x0005e80000100a00 */
[----:B------:R3:W-:Y:S04]  /*6faa0*/  STL [R1+0xa70], R16 ;  /* 0x000a701001007387 */ /* 0x0007e80000100800 */
[----:B-1----:R-:W3:Y:S04]  /*6fab0*/  LDL.LU R24, [R1+0x1280] ;  /* 0x0012800001187983 */ /* 0x002ee80000300800 */
[----:B------:R-:W3:Y:S04]  /*6fac0*/  LDL.LU R25, [R1+0x1284] ;  /* 0x0012840001197983 */ /* 0x000ee80000300800 */
[----:B----4-:R-:W4:Y:S04]  /*6fad0*/  LDL.LU R26, [R1+0x1288] ;  /* 0x00128800011a7983 */ /* 0x010f280000300800 */
[----:B------:R-:W4:Y:S04]  /*6fae0*/  LDL.LU R27, [R1+0x128c] ;  /* 0x00128c00011b7983 */ /* 0x000f280000300800 */
[----:B--2---:R-:W2:Y:S04]  /*6faf0*/  LDL.LU R20, [R1+0x1290] ;  /* 0x0012900001147983 */ /* 0x004ea80000300800 */
        /* <DEDUP_REMOVED lines=10> */
[----:B------:R-:W2:Y:S01]  /*6fba0*/  LDL.LU R35, [R1+0x12bc] ;  /* 0x0012bc0001237983 */ /* 0x000ea20000300800 */
[----:B------:R-:W-:Y:S01]  /*6fbb0*/  MOV R0, R19 ;  /* 0x0000001300007202 */ /* 0x000fe20000000f00 */
[----:B------:R-:W-:-:S02]  /*6fbc0*/  IMAD.MOV.U32 R3, RZ, RZ, R18 ;  /* 0x000000ffff037224 */ /* 0x000fc400078e0012 */
[----:B------:R-:W-:Y:S01]  /*6fbd0*/  IMAD.MOV.U32 R2, RZ, RZ, R17 ;  /* 0x000000ffff027224 */ /* 0x000fe200078e0011 */
[----:B------:R-:W-:Y:S04]  /*6fbe0*/  LDS R228, [R250+UR12+0x1c000] ;  /* 0x01c0000cfae47984 */ /* 0x000fe80008000800 */
[----:B------:R-:W-:Y:S04]  /*6fbf0*/  STL [R1+0x4844], R0 ;  /* 0x0048440001007387 */ /* 0x000fe80000100800 */
[----:B------:R-:W-:Y:S04]  /*6fc00*/  STL [R1+0x4840], R3 ;  /* 0x0048400301007387 */ /* 0x000fe80000100800 */
[----:B------:R-:W-:Y:S04]  /*6fc10*/  STL [R1+0x483c], R2 ;  /* 0x00483c0201007387 */ /* 0x000fe80000100800 */
        /* <DEDUP_REMOVED lines=9> */
[----:B------:R1:W-:Y:S04]  /*6fcb0*/  LDS R230, [R250+UR12+0x1e000] ;  /* 0x01e0000cfae67984 */ /* 0x0003e80008000800 */
[----:B------:R-:W3:Y:S04]  /*6fcc0*/  LDL.LU R249, [R1+0x1254] ;  /* 0x0012540001f97983 */ /* 0x000ee80000300800 */
[----:B------:R-:W-:Y:S04]  /*6fcd0*/  LDS R229, [R251+UR12+0x1c000] ;  /* 0x01c0000cfbe57984 */ /* 0x000fe80008000800 */
[----:B------:R1:W-:Y:S04]  /*6fce0*/  LDS R231, [R251+UR12+0x1e000] ;  /* 0x01e0000cfbe77984 */ /* 0x0003e80008000800 */
[----:B-1----:R-:W3:Y:S04]  /*6fcf0*/  LDL.LU R250, [R1+0x1258] ;  /* 0x0012580001fa7983 */ /* 0x002ee80000300800 */
[----:B------:R-:W3:Y:S04]  /*6fd00*/  LDL.LU R251, [R1+0x125c] ;  /* 0x00125c0001fb7983 */ /* 0x000ee80000300800 */
[----:B------:R-:W-:Y:S04]  /*6fd10*/  LDS R225, [R47+UR12+0x1c000] ;  /* 0x01c0000c2fe17984 */ /* 0x000fe80008000800 */
[----:B------:R-:W1:Y:S04]  /*6fd20*/  LDS R227, [R47+UR12+0x1e000] ;  /* 0x01e0000c2fe37984 */ /* 0x000e680008000800 */
[----:B------:R-:W-:Y:S04]  /*6fd30*/  LDS R232, [R252+UR12+0x1c080] ;  /* 0x01c0800cfce87984 */ /* 0x000fe80008000800 */
[----:B------:R-:W-:Y:S04]  /*6fd40*/  LDS R234, [R252+UR12+0x1e080] ;  /* 0x01e0800cfcea7984 */ /* 0x000fe80008000800 */
[----:B------:R-:W-:Y:S04]  /*6fd50*/  LDS R233, [R47+UR12+0x1c080] ;  /* 0x01c0800c2fe97984 */ /* 0x000fe80008000800 */
[----:B------:R-:W1:Y:S01]  /*6fd60*/  LDS R235, [R47+UR12+0x1e080] ;  /* 0x01e0800c2feb7984 */ /* 0x000e620008000800 */
[C---:B----4-:R-:W-:Y:S06]  /*6fd70*/  HMMA.1688.F32.TF32 R28, R220.reuse, R8, R28 ;  /* 0x00000008dc1c723c */ /* 0x050fec000008101c */
[----:B--2---:R-:W-:-:S15]  /*6fd80*/  HMMA.1688.F32.TF32 R32, R220, R12, R32 ;  /* 0x0000000cdc20723c */ /* 0x004fde0000081020 */
[----:B------:R-:W-:-:S03]  /*6fd90*/  NOP ;  /* 0x0000000000007918 */ /* 0x000fc60000000000 */
[----:B------:R-:W-:Y:S01]  /*6fda0*/  IMAD.MOV.U32 R0, RZ, RZ, R29 ;  /* 0x000000ffff007224 */ /* 0x000fe200078e001d */
[----:B------:R-:W-:Y:S01]  /*6fdb0*/  MOV R2, R31 ;  /* 0x0000001f00027202 */ /* 0x000fe20000000f00 */
[----:B------:R-:W-:-:S03]  /*6fdc0*/  IMAD.MOV.U32 R3, RZ, RZ, R30 ;  /* 0x000000ffff037224 */ /* 0x000fc600078e001e */
[----:B------:R-:W-:Y:S04]  /*6fdd0*/  STL.64 [R1+0xaa0], R32 ;  /* 0x000aa02001007387 */ /* 0x000fe80000100a00 */
[----:B------:R-:W-:Y:S04]  /*6fde0*/  STL.64 [R1+0xaa8], R34 ;  /* 0x000aa82201007387 */ /* 0x000fe80000100a00 */
[----:B------:R2:W-:Y:S01]  /*6fdf0*/  STL [R1+0xa90], R28 ;  /* 0x000a901c01007387 */ /* 0x0005e20000100800 */
[C---:B---3--:R-:W-:Y:S06]  /*6fe00*/  HMMA.1688.F32.TF32 R16, R220.reuse, R204, R16 ;  /* 0x000000ccdc10723c */ /* 0x048fec0000081010 */
[C---:B--2---:R-:W-:Y:S06]  /*6fe10*/  HMMA.1688.F32.TF32 R28, R220.reuse, R196, R20 ;  /* 0x000000c4dc1c723c */ /* 0x044fec0000081014 */
[----:B------:R-:W-:Y:S01]  /*6fe20*/  HMMA.1688.F32.TF32 R20, R220, R212, R24 ;  /* 0x000000d4dc14723c */ /* 0x000fe20000081018 */
[----:B------:R-:W-:Y:S04]  /*6fe30*/  STL [R1+0x4850], R2 ;  /* 0x0048500201007387 */ /* 0x000fe80000100800 */
[----:B------:R-:W-:Y:S04]  /*6fe40*/  STL [R1+0x484c], R3 ;  /* 0x00484c0301007387 */ /* 0x000fe80000100800 */
[----:B------:R-:W-:Y:S03]  /*6fe50*/  STL [R1+0x4848], R0 ;  /* 0x0048480001007387 */ /* 0x000fe60000100800 */
[----:B------:R-:W-:Y:S01]  /*6fe60*/  IMAD.MOV.U32 R213, RZ, RZ, R16 ;  /* 0x000000ffffd57224 */ /* 0x000fe200078e0010 */
[----:B------:R-:W-:Y:S01]  /*6fe70*/  MOV R212, R17 ;  /* 0x0000001100d47202 */ /* 0x000fe20000000f00 */
[----:B------:R-:W-:-:S02]  /*6fe80*/  IMAD.MOV.U32 R205, RZ, RZ, R18 ;  /* 0x000000ffffcd7224 */ /* 0x000fc400078e0012 */
[----:B------:R-:W-:Y:S01]  /*6fe90*/  IMAD.MOV.U32 R204, RZ, RZ, R19 ;  /* 0x000000ffffcc7224 */ /* 0x000fe200078e0013 */
[----:B------:R-:W-:Y:S01]  /*6fea0*/  STL.64 [R1+0xa80], R28 ;  /* 0x000a801c01007387 */ /* 0x000fe20000100a00 */
[----:B------:R-:W-:Y:S06]  /*6feb0*/  HMMA.1688.F32.TF32 R16, R220, R4, R244 ;  /* 0x00000004dc10723c */ /* 0x000fec00000810f4 */
[----:B------:R-:W-:Y:S01]  /*6fec0*/  MOV R13, R22 ;  /* 0x00000016000d7202 */ /* 0x000fe20000000f00 */
[----:B------:R-:W-:Y:S02]  /*6fed0*/  IMAD.MOV.U32 R196, RZ, RZ, R21 ;  /* 0x000000ffffc47224 */ /* 0x000fe400078e0015 */
[----:B------:R-:W-:Y:S01]  /*6fee0*/  IMAD.MOV.U32 R197, RZ, RZ, R20 ;  /* 0x000000ffffc57224 */ /* 0x000fe200078e0014 */
[----:B------:R2:W-:Y:S01]  /*6fef0*/  STL.64 [R1+0xa88], R30 ;  /* 0x000a881e01007387 */ /* 0x0005e20000100a00 */
[----:B------:R-:W-:-:S03]  /*6ff00*/  IMAD.MOV.U32 R244, RZ, RZ, R6 ;  /* 0x000000fffff47224 */ /* 0x000fc600078e0006 */
[----:B------:R-:W-:Y:S01]  /*6ff10*/  STL [R1+0x485c], R13 ;  /* 0x00485c0d01007387 */ /* 0x000fe20000100800 */
[----:B------:R-:W-:-:S03]  /*6ff20*/  MOV R245, R7 ;  /* 0x0000000700f57202 */ /* 0x000fc60000000f00 */
[----:B------:R-:W-:Y:S01]  /*6ff30*/  STL [R1+0x4858], R196 ;  /* 0x004858c401007387 */ /* 0x000fe20000100800 */
[----:B------:R-:W-:-:S03]  /*6ff40*/  IMAD.MOV.U32 R246, RZ, RZ, R207 ;  /* 0x000000fffff67224 */ /* 0x000fc600078e00cf */
[----:B------:R3:W-:Y:S01]  /*6ff50*/  STL [R1+0x4854], R197 ;  /* 0x004854c501007387 */ /* 0x0007e20000100800 */
[----:B------:R-:W-:-:S03]  /*6ff60*/  IMAD.MOV.U32 R247, RZ, RZ, R206 ;  /* 0x000000fffff77224 */ /* 0x000fc600078e00ce */
[----:B------:R-:W4:Y:S01]  /*6ff70*/  LDL.LU R6, [R1+0x4c74] ;  /* 0x004c740001067983 */ /* 0x000f220000300800 */
[----:B------:R-:W-:-:S03]  /*6ff80*/  MOV R24, R202 ;  /* 0x000000ca00187202 */ /* 0x000fc60000000f00 */
[----:B------:R-:W2:Y:S01]  /*6ff90*/  LDL.LU R7, [R1+0x4c70] ;  /* 0x004c700001077983 */ /* 0x000ea20000300800 */
[----:B------:R-:W-:-:S03]  /*6ffa0*/  IMAD.MOV.U32 R25, RZ, RZ, R203 ;  /* 0x000000ffff197224 */ /* 0x000fc600078e00cb */
[----:B------:R-:W3:Y:S01]  /*6ffb0*/  LDL.LU R207, [R1+0x4c6c] ;  /* 0x004c6c0001cf7983 */ /* 0x000ee20000300800 */
[----:B------:R-:W-:-:S03]  /*6ffc0*/  IMAD.MOV.U32 R26, RZ, RZ, R210 ;  /* 0x000000ffff1a7224 */ /* 0x000fc600078e00d2 */
[----:B------:R-:W3:Y:S01]  /*6ffd0*/  LDL.LU R206, [R1+0x4c68] ;  /* 0x004c680001ce7983 */ /* 0x000ee20000300800 */
[----:B------:R-:W-:-:S03]  /*6ffe0*/  MOV R27, R211 ;  /* 0x000000d3001b7202 */ /* 0x000fc60000000f00 */
[----:B------:R-:W3:Y:S04]  /*6fff0*/  LDL.LU R202, [R1+0x4c64] ;  /* 0x004c640001ca7983 */ /* 0x000ee80000300800 */
[----:B------:R-:W3:Y:S04]  /*70000*/  LDL.LU R203, [R1+0x4c60] ;  /* 0x004c600001cb7983 */ /* 0x000ee80000300800 */
[----:B------:R-:W3:Y:S04]  /*70010*/  LDL.LU R210, [R1+0x4c5c] ;  /* 0x004c5c0001d27983 */ /* 0x000ee80000300800 */
[----:B------:R-:W3:Y:S01]  /*70020*/  LDL.LU R211, [R1+0x4c58] ;  /* 0x004c580001d37983 */ /* 0x000ee20000300800 */
[----:B------:R-:W-:-:S02]  /*70030*/  IMAD.MOV.U32 R12, RZ, RZ, R23 ;  /* 0x000000ffff0c7224 */ /* 0x000fc400078e0017 */
[----:B----4-:R-:W-:Y:S01]  /*70040*/  IMAD.MOV.U32 R23, RZ, RZ, R6 ;  /* 0x000000ffff177224 */ /* 0x010fe200078e0006 */
[----:B--2---:R-:W-:Y:S01]  /*70050*/  MOV R22, R7 ;  /* 0x0000000700167202 */ /* 0x004fe20000000f00 */
[----:B---3--:R-:W-:Y:S02]  /*70060*/  IMAD.MOV.U32 R20, RZ, RZ, R207 ;  /* 0x000000ffff147224 */ /* 0x008fe400078e00cf */
[----:B------:R-:W2:Y:S01]  /*70070*/  LDL.LU R207, [R1+0x4c54] ;  /* 0x004c540001cf7983 */ /* 0x000ea20000300800 */
[----:B------:R-:W-:-:S03]  /*70080*/  IMAD.MOV.U32 R21, RZ, RZ, R206 ;  /* 0x000000ffff157224 */ /* 0x000fc600078e00ce */
[----:B------:R-:W3:Y:S04]  /*70090*/  LDL.LU R206, [R1+0x4c50] ;  /* 0x004c500001ce7983 */ /* 0x000ee80000300800 */
[----:B------:R-:W4:Y:S01]  /*700a0*/  LDL.LU R7, [R1+0x4c4c] ;  /* 0x004c4c0001077983 */ /* 0x000f220000300800 */
[----:B------:R-:W-:-:S03]  /*700b0*/  IMAD.MOV.U32 R31, RZ, RZ, R202 ;  /* 0x000000ffff1f7224 */ /* 0x000fc600078e00ca */
[----:B------:R-:W2:Y:S01]  /*700c0*/  LDL.LU R6, [R1+0x4c48] ;  /* 0x004c480001067983 */ /* 0x000ea20000300800 */
[----:B------:R-:W-:-:S03]  /*700d0*/  IMAD.MOV.U32 R28, RZ, RZ, R210 ;  /* 0x000000ffff1c7224 */ /* 0x000fc600078e00d2 */
[----:B------:R-:W3:Y:S01]  /*700e0*/  LDL.LU R210, [R1+0x4c44] ;  /* 0x004c440001d27983 */ /* 0x000ee20000300800 */
[----:B------:R-:W-:Y:S01]  /*700f0*/  IMAD.MOV.U32 R30, RZ, RZ, R203 ;  /* 0x000000ffff1e7224 */ /* 0x000fe200078e00cb */
[----:B------:R-:W-:Y:S02]  /*70100*/  MOV R29, R211 ;  /* 0x000000d3001d7202 */ /* 0x000fe40000000f00 */
[----:B------:R-:W4:Y:S04]  /*70110*/  LDL.LU R211, [R1+0x4c40] ;  /* 0x004c400001d37983 */ /* 0x000f280000300800 */
[----:B------:R-:W2:Y:S04]  /*70120*/  LDL.LU R203, [R1+0x4c3c] ;  /* 0x004c3c0001cb7983 */ /* 0x000ea80000300800 */
[----:B------:R-:W2:Y:S04]  /*70130*/  LDL.LU R202, [R1+0x4c38] ;  /* 0x004c380001ca7983 */ /* 0x000ea80000300800 */
[----:B------:R-:W2:Y:S04]  /*70140*/  LDL.LU R36, [R1+0x910] ;  /* 0x0009100001247983 */ /* 0x000ea80000300800 */
[----:B------:R-:W2:Y:S04]  /*70150*/  LDL.LU R37, [R1+0x914] ;  /* 0x0009140001257983 */ /* 0x000ea80000300800 */
[----:B------:R-:W2:Y:S04]  /*70160*/  LDL.LU R38, [R1+0x918] ;  /* 0x0009180001267983 */ /* 0x000ea80000300800 */
[----:B------:R-:W2:Y:S01]  /*70170*/  LDL.LU R39, [R1+0x91c] ;  /* 0x00091c0001277983 */ /* 0x000ea20000300800 */
[----:B---3--:R-:W-:Y:S01]  /*70180*/  MOV R43, R210 ;  /* 0x000000d2002b7202 */ /* 0x008fe20000000f00 */
[----:B----4-:R-:W-:Y:S01]  /*70190*/  IMAD.MOV.U32 R42, RZ, RZ, R211 ;  /* 0x000000ffff2a7224 */ /* 0x010fe200078e00d3 */
[----:B--2---:R-:W-:-:S02]  /*701a0*/  MOV R40, R203 ;  /* 0x000000cb00287202 */ /* 0x004fc40000000f00 */
        /* <DEDUP_REMOVED lines=45> */
[----:B------:R-:W-:Y:S01]  /*70480*/  IMAD.MOV.U32 R2, RZ, RZ, R17 ;  /* 0x000000ffff027224 */ /* 0x000fe200078e0011 */
[----:B------:R-:W-:Y:S02]  /*70490*/  MOV R0, R19 ;  /* 0x0000001300007202 */ /* 0x000fe40000000f00 */
[----:B------:R-:W4:Y:S01]  /*704a0*/  LDL.LU R99, [R1+0x9fc] ;  /* 0x0009fc0001637983 */ /* 0x000f220000300800 */
[----:B------:R-:W-:-:S03]  /*704b0*/  IMAD.MOV.U32 R3, RZ, RZ, R18 ;  /* 0x000000ffff037224 */ /* 0x000fc600078e0012 */
[----:B------:R-:W4:Y:S01]  /*704c0*/  LDL.LU R132, [R1+0xce0] ;  /* 0x000ce00001847983 */ /* 0x000f220000300800 */
[----:B------:R-:W-:Y:S03]  /*704d0*/  HMMA.1688.F32.TF32 R16, R220, R200, R248 ;  /* 0x000000c8dc10723c */ /* 0x000fe600000810f8 */
        /* <DEDUP_REMOVED lines=23> */
[----:B------:R-:W-:Y:S01]  /*70650*/  MOV R16, R198 ;  /* 0x000000c600107202 */ /* 0x000fe20000000f00 */
[----:B------:R-:W-:Y:S01]  /*70660*/  IMAD.MOV.U32 R35, RZ, RZ, R207 ;  /* 0x000000ffff237224 */ /* 0x000fe200078e00cf */
[----:B------:R-:W-:Y:S01]  /*70670*/  MOV R201, R18 ;  /* 0x0000001200c97202 */ /* 0x000fe20000000f00 */
[----:B------:R-:W-:Y:S02]  /*70680*/  IMAD.MOV.U32 R196, RZ, RZ, R17 ;  /* 0x000000ffffc47224 */ /* 0x000fe400078e0011 */
[----:B------:R-:W-:Y:S02]  /*70690*/  IMAD.MOV.U32 R17, RZ, RZ, R199 ;  /* 0x000000ffff117224 */ /* 0x000fe400078e00c7 */
[----:B------:R-:W-:Y:S01]  /*706a0*/  IMAD.MOV.U32 R200, RZ, RZ, R19 ;  /* 0x000000ffffc87224 */ /* 0x000fe200078e0013 */
[----:B------:R-:W-:Y:S01]  /*706b0*/  MOV R19, R14 ;  /* 0x0000000e00137202 */ /* 0x000fe20000000f00 */
[----:B------:R-:W-:-:S02]  /*706c0*/  IMAD.MOV.U32 R18, RZ, RZ, R10 ;  /* 0x000000ffff127224 */ /* 0x000fc400078e000a */
[----:B------:R-:W-:Y:S02]  /*706d0*/  IMAD.MOV.U32 R248, RZ, RZ, R15 ;  /* 0x000000fffff87224 */ /* 0x000fe400078e000f */
[----:B------:R-:W-:Y:S01]  /*706e0*/  IMAD.MOV.U32 R249, RZ, RZ, R11 ;  /* 0x000000fffff97224 */ /* 0x000fe200078e000b */
[----:B------:R-:W-:Y:S01]  /*706f0*/  MOV R250, R214 ;  /* 0x000000d600fa7202 */ /* 0x000fe20000000f00 */
[----:B------:R-:W-:Y:S02]  /*70700*/  IMAD.MOV.U32 R251, RZ, RZ, R215 ;  /* 0x000000fffffb7224 */ /* 0x000fe400078e00d7 */
[----:B--2---:R-:W-:Y:S01]  /*70710*/  IMAD.MOV.U32 R55, RZ, RZ, R203 ;  /* 0x000000ffff377224 */ /* 0x004fe200078e00cb */
[----:B---3--:R-:W-:Y:S01]  /*70720*/  MOV R54, R202 ;  /* 0x000000ca00367202 */ /* 0x008fe20000000f00 */
[----:B----4-:R-:W-:Y:S02]  /*70730*/  IMAD.MOV.U32 R53, RZ, RZ, R211 ;  /* 0x000000ffff357224 */ /* 0x010fe400078e00d3 */
[----:B------:R-:W-:-:S02]  /*70740*/  IMAD.MOV.U32 R52, RZ, RZ, R210 ;  /* 0x000000ffff347224 */ /* 0x000fc400078e00d2 */
[----:B------:R-:W2:Y:S04]  /*70750*/  LDL.LU R210, [R1+0x4c24] ;  /* 0x004c240001d27983 */ /* 0x000ea80000300800 */
[----:B------:R-:W2:Y:S04]  /*70760*/  LDL.LU R211, [R1+0x4c20] ;  /* 0x004c200001d37983 */ /* 0x000ea80000300800 */
[----:B------:R-:W3:Y:S04]  /*70770*/  LDL.LU R202, [R1+0x4c1c] ;  /* 0x004c1c0001ca7983 */ /* 0x000ee80000300800 */
[----:B------:R-:W3:Y:S04]  /*70780*/  LDL.LU R203, [R1+0x4c18] ;  /* 0x004c180001cb7983 */ /* 0x000ee80000300800 */
[----:B------:R-:W4:Y:S04]  /*70790*/  LDL.LU R6, [R1+0x4c14] ;  /* 0x004c140001067983 */ /* 0x000f280000300800 */
[----:B------:R-:W4:Y:S04]  /*707a0*/  LDL.LU R7, [R1+0x4c10] ;  /* 0x004c100001077983 */ /* 0x000f280000300800 */
[----:B------:R-:W2:Y:S04]  /*707b0*/  LDL.LU R206, [R1+0x4c0c] ;  /* 0x004c0c0001ce7983 */ /* 0x000ea80000300800 */
[----:B------:R-:W2:Y:S04]  /*707c0*/  LDL.LU R207, [R1+0x4c08] ;  /* 0x004c080001cf7983 */ /* 0x000ea80000300800 */
[----:B------:R-:W3:Y:S04]  /*707d0*/  LDL.LU R198, [R1+0x4c04] ;  /* 0x004c040001c67983 */ /* 0x000ee80000300800 */
[----:B------:R-:W3:Y:S04]  /*707e0*/  LDL.LU R199, [R1+0x4c00] ;  /* 0x004c000001c77983 */ /* 0x000ee80000300800 */
[----:B------:R-:W4:Y:S04]  /*707f0*/  LDL.LU R10, [R1+0x4bfc] ;  /* 0x004bfc00010a7983 */ /* 0x000f280000300800 */
[----:B------:R-:W1:Y:S04]  /*70800*/  LDL.LU R14, [R1+0x4bf8] ;  /* 0x004bf800010e7983 */ /* 0x000e680000300800 */
[----:B------:R-:W1:Y:S04]  /*70810*/  LDL.LU R15, [R1+0x4bf4] ;  /* 0x004bf400010f7983 */ /* 0x000e680000300800 */
[----:B------:R-:W4:Y:S04]  /*70820*/  LDL.LU R11, [R1+0x4bf0] ;  /* 0x004bf000010b7983 */ /* 0x000f280000300800 */
[----:B------:R-:W2:Y:S04]  /*70830*/  LDL.LU R214, [R1+0x4bec] ;  /* 0x004bec0001d67983 */ /* 0x000ea80000300800 */
[----:B------:R-:W2:Y:S01]  /*70840*/  LDL.LU R215, [R1+0x4be8] ;  /* 0x004be80001d77983 */ /* 0x000ea20000300800 */
[----:B------:R-:W-:-:S15]  /*70850*/  HMMA.1688.F32.TF32 R132, R220, R208, R132 ;  /* 0x000000d0dc84723c */ /* 0x000fde0000081084 */
[----:B------:R-:W-:-:S09]  /*70860*/  NOP ;  /* 0x0000000000007918 */ /* 0x000fd20000000000 */
[----:B------:R-:W-:Y:S01]  /*70870*/  IMAD.MOV.U32 R9, RZ, RZ, R132 ;  /* 0x000000ffff097224 */ /* 0x000fe200078e0084 */
[----:B------:R-:W-:Y:S01]  /*70880*/  MOV R8, R133 ;  /* 0x0000008500087202 */ /* 0x000fe20000000f00 */
[----:B------:R-:W-:Y:S02]  /*70890*/  IMAD.MOV.U32 R5, RZ, RZ, R134 ;  /* 0x000000ffff057224 */ /* 0x000fe400078e0086 */
[----:B------:R-:W-:Y:S02]  /*708a0*/  IMAD.MOV.U32 R4, RZ, RZ, R135 ;  /* 0x000000ffff047224 */ /* 0x000fe400078e0087 */
[C---:B-1----:R-:W-:Y:S06]  /*708b0*/  HMMA.1688.F32.TF32 R132, R224.reuse, R14, R128 ;  /* 0x0000000ee084723c */ /* 0x042fec0000081080 */
[C---:B----4-:R-:W-:Y:S06]  /*708c0*/  HMMA.1688.F32.TF32 R128, R224.reuse, R10, R100 ;  /* 0x0000000ae080723c */ /* 0x050fec0000081064 */
[C---:B---3--:R-:W-:Y:S06]  /*708d0*/  HMMA.1688.F32.TF32 R100, R224.reuse, R198, R96 ;  /* 0x000000c6e064723c */ /* 0x048fec0000081060 */
[C---:B--2---:R-:W-:Y:S06]  /*708e0*/  HMMA.1688.F32.TF32 R96, R224.reuse, R214, R92 ;  /* 0x000000d6e060723c */ /* 0x044fec000008105c */
[C---:B------:R-:W-:Y:S06]  /*708f0*/  HMMA.1688.F32.TF32 R92, R224.reuse, R206, R88 ;  /* 0x000000cee05c723c */ /* 0x040fec0000081058 */
[C---:B------:R-:W-:Y:S06]  /*70900*/  HMMA.1688.F32.TF32 R88, R224.reuse, R6, R84 ;  /* 0x00000006e058723c */ /* 0x040fec0000081054 */
[C---:B------:R-:W-:Y:S06]  /*70910*/  HMMA.1688.F32.TF32 R84, R224.reuse, R202, R80 ;  /* 0x000000cae054723c */ /* 0x040fec0000081050 */
[----:B------:R-:W-:Y:S01]  /*70920*/  HMMA.1688.F32.TF32 R80, R224, R210, R76 ;  /* 0x000000d2e050723c */ /* 0x000fe2000008104c */
[----:B------:R-:W-:Y:S05]  /*70930*/  STL.64 [R1+0x13b0], R132 ;  /* 0x0013b08401007387 */ /* 0x000fea0000100a00 */
[----:B------:R-:W-:Y:S01]  /*70940*/  HMMA.1688.F32.TF32 R24, R232, R206, R24 ;  /* 0x000000cee818723c */ /* 0x000fe20000081018 */
[C---:B------:R-:W-:Y:S01]  /*70950*/  LOP3.LUT R208, R252.reuse, 0x40, RZ, 0x3c, !PT ;  /* 0x00000040fcd07812 */ /* 0x040fe200078e3cff */
[----:B------:R-:W-:Y:S04]  /*70960*/  LDS R224, [R252+UR12+0x1c100] ;  /* 0x01c1000cfce07984 */ /* 0x000fe80008000800 */
[----:B------:R-:W-:Y:S01]  /*70970*/  HMMA.1688.F32.TF32 R76, R228, R14, R72 ;  /* 0x0000000ee44c723c */ /* 0x000fe20000081048 */
[----:B------:R-:W-:Y:S01]  /*70980*/  STL.64 [R1+0x13b8], R134 ;  /* 0x0013b88601007387 */ /* 0x000fe20000100a00 */
[----:B------:R-:W-:-:S03]  /*70990*/  LOP3.LUT R209, R252, 0x60, RZ, 0x3c, !PT ;  /* 0x00000060fcd17812 */ /* 0x000fc600078e3cff */
        /* <DEDUP_REMOVED lines=16> */
[----:B------:R-:W-:Y:S03]  /*70aa0*/  HMMA.1688.F32.TF32 R48, R228, R210, R40 ;  /* 0x000000d2e430723c */ /* 0x000fe60000081028 */
        /* <DEDUP_REMOVED lines=41> */
[----:B------:R-:W2:Y:S04]  /*70d40*/  LDS R223, [R209+UR12+0x1e080] ;  /* 0x01e0800cd1df7984 */ /* 0x000ea80008000800 */
[----:B------:R-:W-:Y:S01]  /*70d50*/  LDS R226, [R252+UR12+0x1e100] ;  /* 0x01e1000cfce27984 */ /* 0x000fe20008000800 */
[----:B-1----:R-:W-:Y:S03]  /*70d60*/  HMMA.1688.F32.TF32 R20, R232, R210, R248 ;  /* 0x000000d2e814723c */ /* 0x002fe600000810f8 */
[----:B------:R1:W-:Y:S04]  /*70d70*/  STL.64 [R1+0x970], R16 ;  /* 0x0009701001007387 */ /* 0x0003e80000100a00 */
[----:B------:R3:W-:Y:S04]  /*70d80*/  STL.64 [R1+0x978], R18 ;  /* 0x0009781201007387 */ /* 0x0007e80000100a00 */
[----:B------:R-:W-:Y:S04]  /*70d90*/  LDS R225, [R47+UR12+0x1c100] ;  /* 0x01c1000c2fe17984 */ /* 0x000fe80008000800 */
[----:B-1----:R-:W4:Y:S04]  /*70da0*/  LDL.LU R16, [R1] ;  /* 0x0000000001107983 */ /* 0x002f280000300800 */
[----:B------:R-:W1:Y:S04]  /*70db0*/  LDS R227, [R47+UR12+0x1e100] ;  /* 0x01e1000c2fe37984 */ /* 0x000e680008000800 */
[----:B------:R-:W-:Y:S04]  /*70dc0*/  LDS R228, [R208+UR12+0x1c100] ;  /* 0x01c1000cd0e47984 */ /* 0x000fe80008000800 */
        /* <DEDUP_REMOVED lines=121> */
[----:B---3--:R-:W-:-:S15]  /*71560*/  HMMA.1688.F32.TF32 R244, R220, R14, R244 ;  /* 0x0000000edcf4723c */ /* 0x008fde00000810f4 */
[----:B------:R-:W-:-:S08]  /*71570*/  NOP ;  /* 0x0000000000007918 */ /* 0x000fd00000000000 */
[----:B------:R-:W-:Y:S04]  /*71580*/  STL.64 [R1+0x1670], R244 ;  /* 0x001670f401007387 */ /* 0x000fe80000100a00 */
[----:B------:R3:W-:Y:S04]  /*71590*/  STL.64 [R1+0x1678], R246 ;  /* 0x001678f601007387 */ /* 0x0007e80000100a00 */
[----:B---3--:R-:W3:Y:S04]  /*715a0*/  LDL.LU.64 R246, [R1+0x4be0] ;  /* 0x004be00001f67983 */ /* 0x008ee80000300a00 */
[----:B------:R-:W3:Y:S04]  /*715b0*/  LDL.LU.64 R244, [R1+0x4bd8] ;  /* 0x004bd80001f47983 */ /* 0x000ee80000300a00 */
[----:B------:R-:W-:Y:S04]  /*715c0*/  STL.64 [R1+0x1660], R248 ;  /* 0x001660f801007387 */ /* 0x000fe80000100a00 */
[----:B------:R4:W-:Y:S04]  /*715d0*/  STL.64 [R1+0x1668], R250 ;  /* 0x001668fa01007387 */ /* 0x0009e80000100a00 */
[----:B----4-:R-:W4:Y:S04]  /*715e0*/  LDL.LU.64 R250, [R1+0x4bd0] ;  /* 0x004bd00001fa7983 */ /* 0x010f280000300a00 */
[----:B------:R-:W4:Y:S01]  /*715f0*/  LDL.LU.64 R248, [R1+0x4bc8] ;  /* 0x004bc80001f87983 */ /* 0x000f220000300a00 */
[----:B--2---:R-:W-:-:S15]  /*71600*/  HMMA.1688.F32.TF32 R144, R220, R198, R144 ;  /* 0x000000c6dc90723c */ /* 0x004fde0000081090 */
[----:B------:R-:W-:-:S08]  /*71610*/  NOP ;  /* 0x0000000000007918 */ /* 0x000fd00000000000 */
[----:B------:R-:W-:Y:S04]  /*71620*/  STL.64 [R1+0x1650], R144 ;  /* 0x0016509001007387 */ /* 0x000fe80000100a00 */
[----:B------:R2:W-:Y:S02]  /*71630*/  STL.64 [R1+0x1658], R146 ;  /* 0x0016589201007387 */ /* 0x0005e40000100a00 */
[C---:B--2---:R-:W-:Y:S06]  /*71640*/  HMMA.1688.F32.TF32 R144, R220.reuse, R214, R140 ;  /* 0x000000d6dc90723c */ /* 0x044fec000008108c */
        /* <DEDUP_REMOVED lines=9> */
[----:B------:R-:W-:Y:S04]  /*716e0*/  LDS R221, [R209+UR12+0x1c180] ;  /* 0x01c1800cd1dd7984 */ /* 0x000fe80008000800 */
[----:B------:R-:W1:Y:S01]  /*716f0*/  LDS R223, [R209+UR12+0x1e180] ;  /* 0x01e1800cd1df7984 */ /* 0x000e620008000800 */
[C---:B------:R-:W-:Y:S06]  /*71700*/  HMMA.1688.F32.TF32 R92, R224.reuse, R198, R88 ;  /* 0x000000c6e05c723c */ /* 0x040fec0000081058 */
[C---:B------:R-:W-:Y:S06]  /*71710*/  HMMA.1688.F32.TF32 R88, R224.reuse, R214, R84 ;  /* 0x000000d6e058723c */ /* 0x040fec0000081054 */
        /* <DEDUP_REMOVED lines=65> */
[----:B------:R-:W-:Y:S01]  /*71b30*/  LDS R226, [R252+UR12+0x1e200] ;  /* 0x01e2000cfce27984 */ /* 0x000fe20008000800 */
[C---:B----4-:R-:W-:Y:S03]  /*71b40*/  HMMA.1688.F32.TF32 R24, R232.reuse, R206, R248 ;  /* 0x000000cee818723c */ /* 0x050fe600000810f8 */
[----:B------:R2:W-:Y:S04]  /*71b50*/  STL.64 [R1+0x928], R18 ;  /* 0x0009281201007387 */ /* 0x0005e80000100a00 */
[----:B------:R-:W-:Y:S01]  /*71b60*/  LDS R225, [R47+UR12+0x1c200] ;  /* 0x01c2000c2fe17984 */ /* 0x000fe20008000800 */
[C---:B---3--:R-:W-:Y:S03]  /*71b70*/  HMMA.1688.F32.TF32 R20, R232.reuse, R6, R244 ;  /* 0x00000006e814723c */ /* 0x048fe600000810f4 */
[----:B------:R-:W3:Y:S03]  /*71b80*/  LDS R227, [R47+UR12+0x1e200] ;  /* 0x01e2000c2fe37984 */ /* 0x000ee60008000800 */
[----:B--2---:R-:W-:Y:S01]  /*71b90*/  HMMA.1688.F32.TF32 R16, R232, R202, R240 ;  /* 0x000000cae810723c */ /* 0x004fe200000810f0 */
[----:B------:R-:W-:Y:S01]  /*71ba0*/  MOV R28, R238 ;  /* 0x000000ee001c7202 */ /* 0x000fe20000000f00 */
[----:B------:R-:W-:Y:S01]  /*71bb0*/  IMAD.MOV.U32 R29, RZ, RZ, R239 ;  /* 0x000000ffff1d7224 */ /* 0x000fe200078e00ef */
[----:B------:R-:W-:Y:S04]  /*71bc0*/  LDS R228, [R208+UR12+0x1c200] ;  /* 0x01c2000cd0e47984 */ /* 0x000fe80008000800 */
[----:B------:R-:W-:Y:S04]  /*71bd0*/  LDS R230, [R208+UR12+0x1e200] ;  /* 0x01e2000cd0e67984 */ /* 0x000fe80008000800 */
[----:B------:R-:W-:Y:S04]  /*71be0*/  STL.64 [R1+0x910], R24 ;  /* 0x0009101801007387 */ /* 0x000fe80000100a00 */
[----:B------:R-:W-:Y:S04]  /*71bf0*/  STL.64 [R1+0x918], R26 ;  /* 0x0009181a01007387 */ /* 0x000fe80000100a00 */
[----:B------:R-:W-:Y:S04]  /*71c00*/  STL.64 [R1+0x900], R20 ;  /* 0x0009001401007387 */ /* 0x000fe80000100a00 */
[----:B------:R-:W-:Y:S01]  /*71c10*/  STL.64 [R1+0x908], R22 ;  /* 0x0009081601007387 */ /* 0x000fe20000100a00 */
[----:B------:R-:W-:-:S03]  /*71c20*/  IMAD.MOV.U32 R30, RZ, RZ, R237 ;  /* 0x000000ffff1e7224 */ /* 0x000fc600078e00ed */
[----:B------:R-:W2:Y:S01]  /*71c30*/  LDL.LU R238, [R1+0x4bc4] ;  /* 0x004bc40001ee7983 */ /* 0x000ea20000300800 */
[----:B------:R-:W-:-:S03]  /*71c40*/  MOV R31, R236 ;  /* 0x000000ec001f7202 */ /* 0x000fc60000000f00 */
[----:B------:R4:W-:Y:S04]  /*71c50*/  STL.64 [R1+0x8e0], R16 ;  /* 0x0008e01001007387 */ /* 0x0009e80000100a00 */
[----:B------:R1:W-:Y:S04]  /*71c60*/  STL.64 [R1+0x8e8], R18 ;  /* 0x0008e81201007387 */ /* 0x0003e80000100a00 */
[----:B------:R-:W3:Y:S04]  /*71c70*/  LDL.LU R239, [R1+0x4bc0] ;  /* 0x004bc00001ef7983 */ /* 0x000ee80000300800 */
[----:B------:R-:W4:Y:S04]  /*71c80*/  LDL.LU R237, [R1+0x4bbc] ;  /* 0x004bbc0001ed7983 */ /* 0x000f280000300800 */
[----:B------:R-:W4:Y:S04]  /*71c90*/  LDL.LU R236, [R1+0x4bb8] ;  /* 0x004bb80001ec7983 */ /* 0x000f280000300800 */
[----:B------:R-:W4:Y:S04]  /*71ca0*/  LDL.LU R32, [R1+0x50] ;  /* 0x0000500001207983 */ /* 0x000f280000300800 */
[----:B------:R-:W4:Y:S04]  /*71cb0*/  LDL.LU R33, [R1+0x54] ;  /* 0x0000540001217983 */ /* 0x000f280000300800 */
[----:B------:R-:W4:Y:S04]  /*71cc0*/  LDL.LU R34, [R1+0x58] ;  /* 0x0000580001227983 */ /* 0x000f280000300800 */
[----:B------:R-:W4:Y:S04]  /*71cd0*/  LDL.LU R35, [R1+0x5c] ;  /* 0x00005c0001237983 */ /* 0x000f280000300800 */
[----:B------:R-:W-:Y:S04]  /*71ce0*/  LDS R229, [R209+UR12+0x1c200] ;  /* 0x01c2000cd1e57984 */ /* 0x000fe80008000800 */
[----:B------:R-:W1:Y:S01]  /*71cf0*/  LDS R231, [R209+UR12+0x1e200] ;  /* 0x01e2000cd1e77984 */ /* 0x000e620008000800 */
        /* <DEDUP_REMOVED lines=25> */
[----:B---3--:R-:W-:Y:S01]  /*71e90*/  IMAD.MOV.U32 R58, RZ, RZ, R238 ;  /* 0x000000ffff3a7224 */ /* 0x008fe200078e00ee */
[----:B----4-:R-:W-:-:S02]  /*71ea0*/  MOV R56, R236 ;  /* 0x000000ec00387202 */ /* 0x010fc40000000f00 */
        /* <DEDUP_REMOVED lines=29> */
[----:B------:R-:W2:Y:S04]  /*72080*/  LDL.LU R76, [R1+0x110] ;  /* 0x00011000014c7983 */ /* 0x000ea80000300800 */
[----:B------:R-:W2:Y:S04]  /*72090*/  LDL.LU R77, [R1+0x114] ;  /* 0x00011400014d7983 */ /* 0x000ea80000300800 */
[----:B------:R-:W2:Y:S04]  /*720a0*/  LDL.LU R78, [R1+0x118] ;  /* 0x00011800014e7983 */ /* 0x000ea80000300800 */
[----:B------:R-:W2:Y:S01]  /*720b0*/  LDL.LU R79, [R1+0x11c] ;  /* 0x00011c00014f7983 */ /* 0x000ea20000300800 */
[----:B---3--:R-:W-:Y:S01]  /*720c0*/  IMAD.MOV.U32 R82, RZ, RZ, R236 ;  /* 0x000000ffff527224 */ /* 0x008fe200078e00ec */
[----:B----4-:R-:W-:-:S02]  /*720d0*/  MOV R80, R239 ;  /* 0x000000ef00507202 */ /* 0x010fc40000000f00 */
[----:B------:R-:W3:Y:S01]  /*720e0*/  LDL.LU R239, [R1+0x4b64] ;  /* 0x004b640001ef7983 */ /* 0x000ee20000300800 */
[----:B--2---:R-:W-:-:S03]  /*720f0*/  IMAD.MOV.U32 R81, RZ, RZ, R238 ;  /* 0x000000ffff517224 */ /* 0x004fc600078e00ee */
[----:B------:R-:W2:Y:S04]  /*72100*/  LDL.LU R238, [R1+0x4b60] ;  /* 0x004b600001ee7983 */ /* 0x000ea80000300800 */
[----:B------:R-:W4:Y:S01]  /*72110*/  LDL.LU R236, [R1+0x4b5c] ;  /* 0x004b5c0001ec7983 */ /* 0x000f220000300800 */
[----:B------:R-:W-:-:S03]  /*72120*/  MOV R83, R237 ;  /* 0x000000ed00537202 */ /* 0x000fc60000000f00 */
[----:B------:R-:W3:Y:S04]  /*72130*/  LDL.LU R237, [R1+0x4b58] ;  /* 0x004b580001ed7983 */ /* 0x000ee80000300800 */
[----:B------:R-:W3:Y:S04]  /*72140*/  LDL.LU R84, [R1+0x130] ;  /* 0x0001300001547983 */ /* 0x000ee80000300800 */
[----:B------:R-:W3:Y:S04]  /*72150*/  LDL.LU R85, [R1+0x134] ;  /* 0x0001340001557983 */ /* 0x000ee80000300800 */
[----:B------:R-:W3:Y:S04]  /*72160*/  LDL.LU R86, [R1+0x138] ;  /* 0x0001380001567983 */ /* 0x000ee80000300800 */
[----:B------:R-:W3:Y:S01]  /*72170*/  LDL.LU R87, [R1+0x13c] ;  /* 0x00013c0001577983 */ /* 0x000ee20000300800 */
[----:B----4-:R-:W-:-:S03]  /*72180*/  IMAD.MOV.U32 R88, RZ, RZ, R236 ;  /* 0x000000ffff587224 */ /* 0x010fc600078e00ec */
[----:B------:R-:W4:Y:S01]  /*72190*/  LDL.LU R236, [R1+0x4b54] ;  /* 0x004b540001ec7983 */ /* 0x000f220000300800 */
[----:B--2---:R-:W-:Y:S01]  /*721a0*/  MOV R90, R238 ;  /* 0x000000ee005a7202 */ /* 0x004fe20000000f00 */
[----:B---3--:R-:W-:Y:S02]  /*721b0*/  IMAD.MOV.U32 R89, RZ, RZ, R237 ;  /* 0x000000ffff597224 */ /* 0x008fe400078e00ed */
[----:B------:R-:W2:Y:S01]  /*721c0*/  LDL.LU R237, [R1+0x4b50] ;  /* 0x004b500001ed7983 */ /* 0x000ea20000300800 */
[----:B------:R-:W-:-:S03]  /*721d0*/  IMAD.MOV.U32 R91, RZ, RZ, R239 ;  /* 0x000000ffff5b7224 */ /* 0x000fc600078e00ef */
[----:B------:R-:W3:Y:S04]  /*721e0*/  LDL.LU R238, [R1+0x4b4c] ;  /* 0x004b4c0001ee7983 */ /* 0x000ee80000300800 */
[----:B------:R-:W3:Y:S04]  /*721f0*/  LDL.LU R239, [R1+0x4b48] ;  /* 0x004b480001ef7983 */ /* 0x000ee80000300800 */
[----:B------:R-:W3:Y:S04]  /*72200*/  LDL.LU R96, [R1+0x160] ;  /* 0x0001600001607983 */ /* 0x000ee80000300800 */
[----:B------:R-:W3:Y:S04]  /*72210*/  LDL.LU R97, [R1+0x164] ;  /* 0x0001640001617983 */ /* 0x000ee80000300800 */
[----:B------:R-:W3:Y:S01]  /*72220*/  LDL.LU R98, [R1+0x168] ;  /* 0x0001680001627983 */ /* 0x000ee20000300800 */
[----:B----4-:R-:W-:-:S03]  /*72230*/  IMAD.MOV.U32 R99, RZ, RZ, R236 ;  /* 0x000000ffff637224 */ /* 0x010fc600078e00ec */
[----:B------:R-:W4:Y:S01]  /*72240*/  LDL.LU R236, [R1+0x4b44] ;  /* 0x004b440001ec7983 */ /* 0x000f220000300800 */
[----:B--2---:R-:W-:-:S03]  /*72250*/  IMAD.MOV.U32 R103, RZ, RZ, R237 ;  /* 0x000000ffff677224 */ /* 0x004fc600078e00ed */
[----:B------:R-:W2:Y:S01]  /*72260*/  LDL.LU R100, [R1+0x170] ;  /* 0x0001700001647983 */ /* 0x000ea20000300800 */
[----:B---3--:R-:W-:Y:S01]  /*72270*/  IMAD.MOV.U32 R102, RZ, RZ, R238 ;  /* 0x000000ffff667224 */ /* 0x008fe200078e00ee */
[----:B------:R-:W-:Y:S02]  /*72280*/  MOV R101, R239 ;  /* 0x000000ef00657202 */ /* 0x000fe40000000f00 */
[----:B------:R-:W3:Y:S04]  /*72290*/  LDL.LU R239, [R1+0x4b40] ;  /* 0x004b400001ef7983 */ /* 0x000ee80000300800 */
[----:B------:R-:W2:Y:S04]  /*722a0*/  LDL.LU R238, [R1+0x4b3c] ;  /* 0x004b3c0001ee7983 */ /* 0x000ea80000300800 */
[----:B------:R-:W3:Y:S04]  /*722b0*/  LDL.LU R237, [R1+0x4b38] ;  /* 0x004b380001ed7983 */ /* 0x000ee80000300800 */
[----:B------:R-:W2:Y:S04]  /*722c0*/  LDL.LU R128, [R1+0x180] ;  /* 0x0001800001807983 */ /* 0x000ea80000300800 */
[----:B------:R-:W2:Y:S04]  /*722d0*/  LDL.LU R129, [R1+0x184] ;  /* 0x0001840001817983 */ /* 0x000ea80000300800 */
[----:B------:R-:W2:Y:S01]  /*722e0*/  LDL.LU R130, [R1+0x188] ;  /* 0x0001880001827983 */ /* 0x000ea20000300800 */
[----:B----4-:R-:W-:-:S03]  /*722f0*/  MOV R131, R236 ;  /* 0x000000ec00837202 */ /* 0x010fc60000000f00 */
[----:B------:R-:W4:Y:S04]  /*72300*/  LDL.LU R236, [R1+0x4b34] ;  /* 0x004b340001ec7983 */ /* 0x000f280000300800 */
        /* <DEDUP_REMOVED lines=33> */
[----:B---3--:R-:W-:-:S03]  /*72520*/  MOV R132, R237 ;  /* 0x000000ed00847202 */ /* 0x008fc60000000f00 */
[----:B------:R-:W3:Y:S01]  /*72530*/  LDL.LU R244, [R1+0x1e0] ;  /* 0x0001e00001f47983 */ /* 0x000ee20000300800 */
[----:B--2---:R-:W-:-:S03]  /*72540*/  IMAD.MOV.U32 R133, RZ, RZ, R238 ;  /* 0x000000ffff857224 */ /* 0x004fc600078e00ee */
[----:B------:R-:W3:Y:S01]  /*72550*/  LDL.LU R245, [R1+0x1e4] ;  /* 0x0001e40001f57983 */ /* 0x000ee20000300800 */
[----:B------:R-:W-:-:S03]  /*72560*/  IMAD.MOV.U32 R134, RZ, RZ, R239 ;  /* 0x000000ffff867224 */ /* 0x000fc600078e00ef */
[----:B------:R-:W3:Y:S01]  /*72570*/  LDL.LU R246, [R1+0x1e8] ;  /* 0x0001e80001f67983 */ /* 0x000ee20000300800 */
[----:B----4-:R-:W-:-:S03]  /*72580*/  IMAD.MOV.U32 R247, RZ, RZ, R236 ;  /* 0x000000fffff77224 */ /* 0x010fc600078e00ec */
        /* <DEDUP_REMOVED lines=8> */
[----:B------:R-:W4:Y:S01]  /*72610*/  LDL.LU R95, [R1+0x15c] ;  /* 0x00015c00015f7983 */ /* 0x000f220000300800 */
[C---:B------:R-:W-:Y:S06]  /*72620*/  HMMA.1688.F32.TF32 R16, R220.reuse, R214, R16 ;  /* 0x000000d6dc10723c */ /* 0x040fec0000081010 */
[C---:B------:R-:W-:Y:S06]  /*72630*/  HMMA.1688.F32.TF32 R20, R220.reuse, R198, R20 ;  /* 0x000000c6dc14723c */ /* 0x040fec0000081014 */
[C---:B------:R-:W-:Y:S06]  /*72640*/  HMMA.1688.F32.TF32 R144, R220.reuse, R14, R144 ;  /* 0x0000000edc90723c */ /* 0x040fec0000081090 */
[----:B------:R-:W-:-:S15]  /*72650*/  HMMA.1688.F32.TF32 R24, R220, R10, R24 ;  /* 0x0000000adc18723c */ /* 0x000fde0000081018 */
[----:B------:R-:W-:-:S02]  /*72660*/  NOP ;  /* 0x0000000000007918 */ /* 0x000fc40000000000 */
        /* <DEDUP_REMOVED lines=17> */
[----:B---3--:R-:W-:-:S15]  /*72780*/  HMMA.1688.F32.TF32 R244, R220, R6, R244 ;  /* 0x00000006dcf4723c */ /* 0x008fde00000810f4 */
[----:B------:R-:W-:-:S02]  /*72790*/  NOP ;  /* 0x0000000000007918 */ /* 0x000fc40000000000 */
[----:B------:R-:W-:Y:S04]  /*727a0*/  STL.64 [R1+0x15c0], R240 ;  /* 0x0015c0f001007387 */ /* 0x000fe80000100a00 */
[----:B------:R1:W-:Y:S02]  /*727b0*/  STL.64 [R1+0x15c8], R242 ;  /* 0x0015c8f201007387 */ /* 0x0003e40000100a00 */
[C---:B-1----:R-:W-:Y:S06]  /*727c0*/  HMMA.1688.F32.TF32 R240, R220.reuse, R202, R248 ;  /* 0x000000cadcf0723c */ /* 0x042fec00000810f8 */
[----:B------:R-:W-:Y:S06]  /*727d0*/  HMMA.1688.F32.TF32 R220, R220, R210, R140 ;  /* 0x000000d2dcdc723c */ /* 0x000fec000008108c */
[----:B------:R-:W-:Y:S01]  /*727e0*/  HMMA.1688.F32.TF32 R140, R224, R14, R136 ;  /* 0x0000000ee08c723c */ /* 0x000fe20000081088 */
[----:B------:R-:W-:Y:S04]  /*727f0*/  STL.64 [R1+0x15b0], R244 ;  /* 0x0015b0f401007387 */ /* 0x000fe80000100a00 */
[----:B------:R-:W-:Y:S06]  /*72800*/  STL.64 [R1+0x15b8], R246 ;  /* 0x0015b8f601007387 */ /* 0x000fec0000100a00 */
        /* <DEDUP_REMOVED lines=9> */
[----:B------:R-:W-:Y:S01]  /*728a0*/  LDS R223, [R47+UR12+0x1e380] ;  /* 0x01e3800c2fdf7984 */ /* 0x000fe20008000800 */
[----:B--2---:R-:W-:Y:S03]  /*728b0*/  HMMA.1688.F32.TF32 R236, R232, R210, R236 ;  /* 0x000000d2e8ec723c */ /* 0x004fe600000810ec */
[----:B------:R-:W-:Y:S04]  /*728c0*/  LDS R232, [R252+UR12+0x1c280] ;  /* 0x01c2800cfce87984 */ /* 0x000fe80008000800 */
[----:B------:R-:W-:Y:S04]  /*728d0*/  LDS R234, [R252+UR12+0x1e280] ;  /* 0x01e2800cfcea7984 */ /* 0x000fe80008000800 */
[----:B------:R-:W-:Y:S04]  /*728e0*/  LDS R233, [R47+UR12+0x1c280] ;  /* 0x01c2800c2fe97984 */ /* 0x000fe80008000800 */
[----:B------:R-:W1:Y:S01]  /*728f0*/  LDS R235, [R47+UR12+0x1e280] ;  /* 0x01e2800c2feb7984 */ /* 0x000e620008000800 */
[C---:B----4-:R-:W-:Y:S06]  /*72900*/  HMMA.1688.F32.TF32 R136, R224.reuse, R10, R132 ;  /* 0x0000000ae088723c */ /* 0x050fec0000081084 */
        /* <DEDUP_REMOVED lines=18> */
[----:B------:R-:W-:Y:S04]  /*72a30*/  STL.64 [R1+0x12a8], R130 ;  /* 0x0012a88201007387 */ /* 0x000fe80000100a00 */
[----:B------:R-:W-:Y:S01]  /*72a40*/  STL.64 [R1+0x1290], R100 ;  /* 0x0012906401007387 */ /* 0x000fe20000100a00 */
[----:B------:R-:W-:Y:S03]  /*72a50*/  HMMA.1688.F32.TF32 R56, R228, R210, R52 ;  /* 0x000000d2e438723c */ /* 0x000fe60000081034 */
[----:B------:R-:W-:Y:S03]  /*72a60*/  STL.64 [R1+0x1298], R102 ;  /* 0x0012986601007387 */ /* 0x000fe60000100a00 */
[C---:B-1----:R-:W-:Y:S01]  /*72a70*/  HMMA.1688.F32.TF32 R52, R232.reuse, R14, R48 ;  /* 0x0000000ee834723c */ /* 0x042fe20000081030 */
        /* <DEDUP_REMOVED lines=33> */
[----:B------:R-:W-:-:S03]  /*72c90*/  MOV R28, R20 ;  /* 0x00000014001c7202 */ /* 0x000fc60000000f00 */
[----:B------:R-:W-:Y:S04]  /*72ca0*/  STL.64 [R1+0xa0], R36 ;  /* 0x0000a02401007387 */ /* 0x000fe80000100a00 */
[----:B------:R-:W-:Y:S04]  /*72cb0*/  STL.64 [R1+0xa8], R38 ;  /* 0x0000a82601007387 */ /* 0x000fe80000100a00 */
[----:B------:R1:W-:Y:S01]  /*72cc0*/  STL.64 [R1+0x90], R32 ;  /* 0x0000902001007387 */ /* 0x0003e20000100a00 */
[----:B------:R-:W-:-:S03]  /*72cd0*/  IMAD.MOV.U32 R29, RZ, RZ, R27 ;  /* 0x000000ffff1d7224 */ /* 0x000fc600078e001b */
[----:B------:R2:W-:Y:S01]  /*72ce0*/  STL.64 [R1+0x98], R34 ;  /* 0x0000982201007387 */ /* 0x0005e20000100a00 */
[----:B------:R-:W-:-:S03]  /*72cf0*/  IMAD.MOV.U32 R30, RZ, RZ, R26 ;  /* 0x000000ffff1e7224 */ /* 0x000fc600078e001a */
[----:B------:R-:W3:Y:S01]  /*72d00*/  LDL.LU R20, [R1+0x4ad8] ;  /* 0x004ad80001147983 */ /* 0x000ee20000300800 */
[----:B------:R-:W-:-:S03]  /*72d10*/  MOV R31, R25 ;  /* 0x00000019001f7202 */ /* 0x000fc60000000f00 */
[----:B------:R-:W-:Y:S04]  /*72d20*/  STL.64 [R1+0x80], R16 ;  /* 0x0000801001007387 */ /* 0x000fe80000100a00 */
[----:B------:R-:W-:Y:S04]  /*72d30*/  STL.64 [R1+0x88], R18 ;  /* 0x0000881201007387 */ /* 0x000fe80000100a00 */
[----:B------:R-:W4:Y:S01]  /*72d40*/  LDL.LU R27, [R1+0x4ad4] ;  /* 0x004ad400011b7983 */ /* 0x000f220000300800 */
[----:B-1----:R-:W-:-:S03]  /*72d50*/  IMAD.MOV.U32 R32, RZ, RZ, R22 ;  /* 0x000000ffff207224 */ /* 0x002fc600078e0016 */
[----:B------:R-:W4:Y:S01]  /*72d60*/  LDL.LU R26, [R1+0x4ad0] ;  /* 0x004ad000011a7983 */ /* 0x000f220000300800 */
[----:B------:R-:W-:-:S03]  /*72d70*/  IMAD.MOV.U32 R33, RZ, RZ, R23 ;  /* 0x000000ffff217224 */ /* 0x000fc600078e0017 */
[----:B------:R-:W4:Y:S01]  /*72d80*/  LDL.LU R25, [R1+0x4acc] ;  /* 0x004acc0001197983 */ /* 0x000f220000300800 */
[----:B--2---:R-:W-:Y:S01]  /*72d90*/  MOV R34, R24 ;  /* 0x0000001800227202 */ /* 0x004fe20000000f00 */
[----:B------:R-:W-:Y:S02]  /*72da0*/  IMAD.MOV.U32 R35, RZ, RZ, R21 ;  /* 0x000000ffff237224 */ /* 0x000fe400078e0015 */
[----:B------:R-:W2:Y:S04]  /*72db0*/  LDL.LU R22, [R1+0x4ac8] ;  /* 0x004ac80001167983 */ /* 0x000ea80000300800 */
[----:B------:R-:W2:Y:S04]  /*72dc0*/  LDL.LU R23, [R1+0x4ac4] ;  /* 0x004ac40001177983 */ /* 0x000ea80000300800 */
[----:B------:R-:W2:Y:S04]  /*72dd0*/  LDL.LU R24, [R1+0x4ac0] ;  /* 0x004ac00001187983 */ /* 0x000ea80000300800 */
[----:B------:R-:W2:Y:S04]  /*72de0*/  LDL.LU R21, [R1+0x4abc] ;  /* 0x004abc0001157983 */ /* 0x000ea80000300800 */
[----:B------:R-:W-:Y:S04]  /*72df0*/  LDS R16, [R208+UR12+0x1c280] ;  /* 0x01c2800cd0107984 */ /* 0x000fe80008000800 */
[----:B------:R-:W-:Y:S04]  /*72e00*/  LDS R18, [R208+UR12+0x1e280] ;  /* 0x01e2800cd0127984 */ /* 0x000fe80008000800 */
[----:B------:R-:W-:Y:S04]  /*72e10*/  LDS R17, [R209+UR12+0x1c280] ;  /* 0x01c2800cd1117984 */ /* 0x000fe80008000800 */
[----:B------:R-:W1:Y:S01]  /*72e20*/  LDS R19, [R209+UR12+0x1e280] ;  /* 0x01e2800cd1137984 */ /* 0x000e620008000800 */
[----:B---3--:R-:W-:-:S02]  /*72e30*/  IMAD.MOV.U32 R39, RZ, RZ, R20 ;  /* 0x000000ffff277224 */ /* 0x008fc400078e0014 */
[----:B----4-:R-:W-:Y:S02]  /*72e40*/  IMAD.MOV.U32 R38, RZ, RZ, R27 ;  /* 0x000000ffff267224 */ /* 0x010fe400078e001b */
[----:B------:R-:W-:Y:S02]  /*72e50*/  IMAD.MOV.U32 R36, RZ, RZ, R26 ;  /* 0x000000ffff247224 */ /* 0x000fe400078e001a */
[----:B------:R-:W3:Y:S01]  /*72e60*/  LDL.LU R26, [R1+0x4ab8] ;  /* 0x004ab800011a7983 */ /* 0x000ee20000300800 */
[----:B------:R-:W-:-:S03]  /*72e70*/  MOV R37, R25 ;  /* 0x0000001900257202 */ /* 0x000fc60000000f00 */
[----:B------:R-:W4:Y:S04]  /*72e80*/  LDL.LU R25, [R1+0x4ab4] ;  /* 0x004ab40001197983 */ /* 0x000f280000300800 */
[----:B------:R-:W4:Y:S04]  /*72e90*/  LDL.LU R27, [R1+0x4ab0] ;  /* 0x004ab000011b7983 */ /* 0x000f280000300800 */
[----:B------:R-:W4:Y:S01]  /*72ea0*/  LDL.LU R20, [R1+0x4aac] ;  /* 0x004aac0001147983 */ /* 0x000f220000300800 */
[----:B--2---:R-:W-:Y:S01]  /*72eb0*/  MOV R40, R24 ;  /* 0x0000001800287202 */ /* 0x004fe20000000f00 */
[----:B------:R-:W-:-:S02]  /*72ec0*/  IMAD.MOV.U32 R42, RZ, RZ, R23 ;  /* 0x000000ffff2a7224 */ /* 0x000fc400078e0017 */
[----:B------:R-:W2:Y:S01]  /*72ed0*/  LDL.LU R24, [R1+0x4aa8] ;  /* 0x004aa80001187983 */ /* 0x000ea20000300800 */
[----:B------:R-:W-:Y:S01]  /*72ee0*/  IMAD.MOV.U32 R41, RZ, RZ, R21 ;  /* 0x000000ffff297224 */ /* 0x000fe200078e0015 */
[----:B------:R-:W-:Y:S02]  /*72ef0*/  MOV R43, R22 ;  /* 0x00000016002b7202 */ /* 0x000fe40000000f00 */
[----:B------:R-:W2:Y:S04]  /*72f00*/  LDL.LU R21, [R1+0x4aa4] ;  /* 0x004aa40001157983 */ /* 0x000ea80000300800 */
[----:B------:R-:W2:Y:S04]  /*72f10*/  LDL.LU R23, [R1+0x4aa0] ;  /* 0x004aa00001177983 */ /* 0x000ea80000300800 */
[----:B------:R-:W2:Y:S01]  /*72f20*/  LDL.LU R22, [R1+0x4a9c] ;  /* 0x004a9c0001167983 */ /* 0x000ea20000300800 */
[----:B---3--:R-:W-:Y:S01]  /*72f30*/  IMAD.MOV.U32 R55, RZ, RZ, R26 ;  /* 0x000000ffff377224 */ /* 0x008fe200078e001a */
[----:B----4-:R-:W-:Y:S01]  /*72f40*/  MOV R54, R25 ;  /* 0x0000001900367202 */ /* 0x010fe20000000f00 */
[----:B------:R-:W-:-:S02]  /*72f50*/  IMAD.MOV.U32 R52, RZ, RZ, R27 ;  /* 0x000000ffff347224 */ /* 0x000fc400078e001b */
[----:B------:R-:W3:Y:S01]  /*72f60*/  LDL.LU R27, [R1+0x4a98] ;  /* 0x004a9800011b7983 */ /* 0x000ee20000300800 */
[----:B------:R-:W-:-:S03]  /*72f70*/  IMAD.MOV.U32 R53, RZ, RZ, R20 ;  /* 0x000000ffff357224 */ /* 0x000fc600078e0014 */
[----:B------:R-:W4:Y:S04]  /*72f80*/  LDL.LU R20, [R1+0x4a94] ;  /* 0x004a940001147983 */ /* 0x000f280000300800 */
[----:B------:R-:W4:Y:S04]  /*72f90*/  LDL.LU R25, [R1+0x4a90] ;  /* 0x004a900001197983 */ /* 0x000f280000300800 */
[----:B------:R-:W4:Y:S01]  /*72fa0*/  LDL.LU R26, [R1+0x4a8c] ;  /* 0x004a8c00011a7983 */ /* 0x000f220000300800 */
[----:B--2---:R-:W-:-:S03]  /*72fb0*/  IMAD.MOV.U32 R56, RZ, RZ, R23 ;  /* 0x000000ffff387224 */ /* 0x004fc600078e0017 */
[----:B------:R-:W2:Y:S01]  /*72fc0*/  LDL.LU R23, [R1+0x4a88] ;  /* 0x004a880001177983 */ /* 0x000ea20000300800 */
[----:B------:R-:W-:Y:S01]  /*72fd0*/  IMAD.MOV.U32 R58, RZ, RZ, R21 ;  /* 0x000000ffff3a7224 */ /* 0x000fe200078e0015 */
[----:B------:R-:W-:Y:S01]  /*72fe0*/  MOV R57, R22 ;  /* 0x0000001600397202 */ /* 0x000fe20000000f00 */
[----:B------:R-:W-:Y:S01]  /*72ff0*/  IMAD.MOV.U32 R59, RZ, RZ, R24 ;  /* 0x000000ffff3b7224 */ /* 0x000fe200078e0018 */
[----:B------:R-:W2:Y:S04]  /*73000*/  LDL.LU R22, [R1+0x4a84] ;  /* 0x004a840001167983 */ /* 0x000ea80000300800 */
[----:B------:R-:W2:Y:S04]  /*73010*/  LDL.LU R21, [R1+0x4a80] ;  /* 0x004a800001157983 */ /* 0x000ea80000300800 */
[----:B------:R-:W2:Y:S01]  /*73020*/  LDL.LU R24, [R1+0x4a7c] ;  /* 0x004a7c0001187983 */ /* 0x000ea20000300800 */
[----:B---3--:R-:W-:Y:S01]  /*73030*/  MOV R63, R27 ;  /* 0x0000001b003f7202 */ /* 0x008fe20000000f00 */
[----:B----4-:R-:W-:Y:S01]  /*73040*/  IMAD.MOV.U32 R62, RZ, RZ, R20 ;  /* 0x000000ffff3e7224 */ /* 0x010fe200078e0014 */
[----:B------:R-:W-:-:S02]  /*73050*/  MOV R60, R25 ;  /* 0x00000019003c7202 */ /* 0x000fc40000000f00 */
[----:B------:R-:W3:Y:S01]  /*73060*/  LDL.LU R25, [R1+0x4a78] ;  /* 0x004a780001197983 */ /* 0x000ee20000300800 */
[----:B------:R-:W-:-:S03]  /*73070*/  IMAD.MOV.U32 R61, RZ, RZ, R26 ;  /* 0x000000ffff3d7224 */ /* 0x000fc600078e001a */
[----:B------:R-:W4:Y:S04]  /*73080*/  LDL.LU R26, [R1+0x4a74] ;  /* 0x004a7400011a7983 */ /* 0x000f280000300800 */
[----:B------:R-:W4:Y:S04]  /*73090*/  LDL.LU R20, [R1+0x4a70] ;  /* 0x004a700001147983 */ /* 0x000f280000300800 */
[----:B------:R-:W4:Y:S04]  /*730a0*/  LDL.LU R27, [R1+0x4a6c] ;  /* 0x004a6c00011b7983 */ /* 0x000f280000300800 */
[----:B------:R-:W4:Y:S01]  /*730b0*/  LDL.LU R68, [R1+0x5c0] ;  /* 0x0005c00001447983 */ /* 0x000f220000300800 */
[----:B--2---:R-:W-:-:S03]  /*730c0*/  IMAD.MOV.U32 R71, RZ, RZ, R24 ;  /* 0x000000ffff477224 */ /* 0x004fc600078e0018 */
[----:B------:R-:W2:Y:S04]  /*730d0*/  LDL.LU R69, [R1+0x5c4] ;  /* 0x0005c40001457983 */ /* 0x000ea80000300800 */
[----:B------:R-:W2:Y:S04]  /*730e0*/  LDL.LU R70, [R1+0x5c8] ;  /* 0x0005c80001467983 */ /* 0x000ea80000300800 */
[----:B------:R-:W2:Y:S01]  /*730f0*/  LDL.LU R24, [R1+0x4a68] ;  /* 0x004a680001187983 */ /* 0x000ea20000300800 */
[----:B---3--:R-:W-:Y:S02]  /*73100*/  IMAD.MOV.U32 R75, RZ, RZ, R25 ;  /* 0x000000ffff4b7224 */ /* 0x008fe400078e0019 */
[----:B----4-:R-:W-:-:S02]  /*73110*/  IMAD.MOV.U32 R74, RZ, RZ, R26 ;  /* 0x000000ffff4a7224 */ /* 0x010fc400078e001a */
[----:B------:R-:W-:Y:S02]  /*73120*/  IMAD.MOV.U32 R72, RZ, RZ, R20 ;  /* 0x000000ffff487224 */ /* 0x000fe400078e0014 */
[----:B------:R-:W3:Y:S01]  /*73130*/  LDL.LU R20, [R1+0x4a64] ;  /* 0x004a640001147983 */ /* 0x000ee20000300800 */
[----:B------:R-:W-:-:S03]  /*73140*/  MOV R73, R27 ;  /* 0x0000001b00497202 */ /* 0x000fc60000000f00 */
[----:B------:R-:W4:Y:S04]  /*73150*/  LDL.LU R27, [R1+0x4a60] ;  /* 0x004a6000011b7983 */ /* 0x000f280000300800 */
[----:B------:R-:W3:Y:S04]  /*73160*/  LDL.LU R26, [R1+0x4a5c] ;  /* 0x004a5c00011a7983 */ /* 0x000ee80000300800 */
[----:B------:R-:W4:Y:S04]  /*73170*/  LDL.LU R25, [R1+0x4a58] ;  /* 0x004a580001197983 */ /* 0x000f280000300800 */
[----:B------:R-:W3:Y:S01]  /*73180*/  LDL.LU R76, [R1+0x5e0] ;  /* 0x0005e000014c7983 */ /* 0x000ee20000300800 */
[----:B--2---:R-:W-:-:S03]  /*73190*/  MOV R77, R24 ;  /* 0x00000018004d7202 */ /* 0x004fc60000000f00 */
[----:B------:R-:W2:Y:S04]  /*731a0*/  LDL.LU R24, [R1+0x4a54] ;  /* 0x004a540001187983 */ /* 0x000ea80000300800 */
[----:B------:R-:W3:Y:S04]  /*731b0*/  LDL.LU R78, [R1+0x5e8] ;  /* 0x0005e800014e7983 */ /* 0x000ee80000300800 */
[----:B------:R-:W3:Y:S04]  /*731c0*/  LDL.LU R79, [R1+0x5ec] ;  /* 0x0005ec00014f7983 */ /* 0x000ee80000300800 */
[----:B------:R-:W3:Y:S04]  /*731d0*/  LDL.LU R84, [R1+0x600] ;  /* 0x0006000001547983 */ /* 0x000ee80000300800 */
[----:B------:R-:W3:Y:S04]  /*731e0*/  LDL.LU R85, [R1+0x604] ;  /* 0x0006040001557983 */ /* 0x000ee80000300800 */
[----:B------:R-:W3:Y:S01]  /*731f0*/  LDL.LU R86, [R1+0x608] ;  /* 0x0006080001567983 */ /* 0x000ee20000300800 */
[----:B--2---:R-:W-:-:S03]  /*73200*/  IMAD.MOV.U32 R87, RZ, RZ, R24 ;  /* 0x000000ffff577224 */ /* 0x004fc600078e0018 */
[----:B------:R-:W2:Y:S04]  /*73210*/  LDL.LU R24, [R1+0x4a50] ;  /* 0x004a500001187983 */ /* 0x000ea80000300800 */
[----:B------:R-:W2:Y:S04]  /*73220*/  LDL.LU R88, [R1+0x610] ;  /* 0x0006100001587983 */ /* 0x000ea80000300800 */
[----:B------:R-:W2:Y:S04]  /*73230*/  LDL.LU R89, [R1+0x614] ;  /* 0x0006140001597983 */ /* 0x000ea80000300800 */
[----:B------:R-:W2:Y:S04]  /*73240*/  LDL.LU R90, [R1+0x618] ;  /* 0x00061800015a7983 */ /* 0x000ea80000300800 */
[----:B------:R-:W2:Y:S04]  /*73250*/  LDL.LU R91, [R1+0x61c] ;  /* 0x00061c00015b7983 */ /* 0x000ea80000300800 */
[----:B------:R-:W1:Y:S04]  /*73260*/  LDL.LU R92, [R1+0x620] ;  /* 0x00062000015c7983 */ /* 0x000e680000300800 */
[----:B------:R-:W1:Y:S04]  /*73270*/  LDL.LU R93, [R1+0x624] ;  /* 0x00062400015d7983 */ /* 0x000e680000300800 */
[----:B------:R-:W1:Y:S01]  /*73280*/  LDL.LU R94, [R1+0x628] ;  /* 0x00062800015e7983 */ /* 0x000e620000300800 */
[----:B----4-:R-:W-:Y:S01]  /*73290*/  MOV R80, R25 ;  /* 0x0000001900507202 */ /* 0x010fe20000000f00 */
[----:B---3--:R-:W-:Y:S01]  /*732a0*/  IMAD.MOV.U32 R81, RZ, RZ, R26 ;  /* 0x000000ffff517224 */ /* 0x008fe200078e001a */
[----:B------:R-:W-:Y:S01]  /*732b0*/  MOV R83, R20 ;  /* 0x0000001400537202 */ /* 0x000fe20000000f00 */
[----:B------:R-:W-:-:S02]  /*732c0*/  IMAD.MOV.U32 R82, RZ, RZ, R27 ;  /* 0x000000ffff527224 */ /* 0x000fc400078e001b */
[----:B------:R-:W-:Y:S01]  /*732d0*/  IMAD.MOV.U32 R64, RZ, RZ, R21 ;  /* 0x000000ffff407224 */ /* 0x000fe200078e0015 */
[----:B------:R-:W-:Y:S01]  /*732e0*/  MOV R66, R23 ;  /* 0x0000001700427202 */ /* 0x000fe20000000f00 */
[----:B------:R-:W-:Y:S02]  /*732f0*/  IMAD.MOV.U32 R65, RZ, RZ, R22 ;  /* 0x000000ffff417224 */ /* 0x000fe400078e0016 */
[----:B--2---:R-:W-:Y:S02]  /*73300*/  IMAD.MOV.U32 R95, RZ, RZ, R24 ;  /* 0x000000ffff5f7224 */ /* 0x004fe400078e0018 */
        /* <DEDUP_REMOVED lines=16> */
[----:B------:R-:W2:Y:S01]  /*73410*/  LDL.LU R51, [R1+0x48c] ;  /* 0x00048c0001337983 */ /* 0x000ea20000300800 */
[C---:B-1----:R-:W-:Y:S06]  /*73420*/  HMMA.1688.F32.TF32 R92, R16.reuse, R10, R92 ;  /* 0x0000000a105c723c */ /* 0x042fec000008105c */
[C---:B------:R-:W-:Y:S06]  /*73430*/  HMMA.1688.F32.TF32 R88, R16.reuse, R198, R88 ;  /* 0x000000c61058723c */ /* 0x040fec0000081058 */
[C---:B------:R-:W-:Y:S06]  /*73440*/  HMMA.1688.F32.TF32 R84, R16.reuse, R214, R84 ;  /* 0x000000d61054723c */ /* 0x040fec0000081054 */
[C---:B------:R-:W-:Y:S06]  /*73450*/  HMMA.1688.F32.TF32 R80, R16.reuse, R206, R80 ;  /* 0x000000ce1050723c */ /* 0x040fec0000081050 */
[C---:B------:R-:W-:Y:S06]  /*73460*/  HMMA.1688.F32.TF32 R76, R16.reuse, R6, R76 ;  /* 0x00000006104c723c */ /* 0x040fec000008104c */
[C---:B------:R-:W-:Y:S06]  /*73470*/  HMMA.1688.F32.TF32 R72, R16.reuse, R202, R72 ;  /* 0x000000ca1048723c */ /* 0x040fec0000081048 */
[C---:B---3--:R-:W-:Y:S06]  /*73480*/  HMMA.1688.F32.TF32 R96, R16.reuse, R14, R96 ;  /* 0x0000000e1060723c */ /* 0x048fec0000081060 */
[----:B------:R-:W-:Y:S06]  /*73490*/  HMMA.1688.F32.TF32 R16, R16, R210, R68 ;  /* 0x000000d21010723c */ /* 0x000fec0000081044 */
[----:B----4-:R-:W-:Y:S01]  /*734a0*/  HMMA.1688.F32.TF32 R244, R232, R202, R20 ;  /* 0x000000cae8f4723c */ /* 0x010fe20000081014 */
        /* <DEDUP_REMOVED lines=16> */
[----:B------:R-:W-:Y:S01]  /*735b0*/  STL.64 [R1+0x1548], R78 ;  /* 0x0015484e01007387 */ /* 0x000fe20000100a00 */
[----:B------:R-:W-:Y:S03]  /*735c0*/  HMMA.1688.F32.TF32 R60, R20, R10, R60 ;  /* 0x0000000a143c723c */ /* 0x000fe6000008103c */
[----:B------:R-:W-:Y:S04]  /*735d0*/  STL.64 [R1+0x1710], R72 ;  /* 0x0017104801007387 */ /* 0x000fe80000100a00 */
[----:B------:R-:W-:Y:S04]  /*735e0*/  STL.64 [R1+0x1718], R74 ;  /* 0x0017184a01007387 */ /* 0x000fe80000100a00 */
[----:B------:R-:W-:Y:S04]  /*735f0*/  STL.64 [R1+0x16a0], R16 ;  /* 0x0016a01001007387 */ /* 0x000fe80000100a00 */
[----:B------:R1:W-:Y:S01]  /*73600*/  STL.64 [R1+0x16a8], R18 ;  /* 0x0016a81201007387 */ /* 0x0003e20000100a00 */
[----:B------:R-:W-:Y:S03]  /*73610*/  HMMA.1688.F32.TF32 R232, R232, R210, R24 ;  /* 0x000000d2e8e8723c */ /* 0x000fe60000081018 */
[----:B------:R-:W-:Y:S04]  /*73620*/  LDS R24, [R208+UR12+0x1c300] ;  /* 0x01c3000cd0187984 */ /* 0x000fe80008000800 */
[----:B------:R-:W-:Y:S01]  /*73630*/  LDS R26, [R208+UR12+0x1e300] ;  /* 0x01e3000cd01a7984 */ /* 0x000fe20008000800 */
[C---:B-1----:R-:W-:Y:S03]  /*73640*/  HMMA.1688.F32.TF32 R16, R20.reuse, R198, R56 ;  /* 0x000000c61410723c */ /* 0x042fe60000081038 */
[----:B------:R-:W-:Y:S04]  /*73650*/  LDS R25, [R209+UR12+0x1c300] ;  /* 0x01c3000cd1197984 */ /* 0x000fe80008000800 */
[----:B------:R-:W1:Y:S01]  /*73660*/  LDS R27, [R209+UR12+0x1e300] ;  /* 0x01e3000cd11b7984 */ /* 0x000e620008000800 */
[C---:B------:R-:W-:Y:S03]  /*73670*/  HMMA.1688.F32.TF32 R52, R20.reuse, R214, R52 ;  /* 0x000000d61434723c */ /* 0x040fe60000081034 */
[----:B------:R-:W-:Y:S04]  /*73680*/  STL.64 [R1+0x1260], R64 ;  /* 0x0012604001007387 */ /* 0x000fe80000100a00 */
[----:B------:R-:W-:Y:S01]  /*73690*/  STL.64 [R1+0x1268], R66 ;  /* 0x0012684201007387 */ /* 0x000fe20000100a00 */
[C---:B------:R-:W-:Y:S03]  /*736a0*/  HMMA.1688.F32.TF32 R48, R20.reuse, R206, R48 ;  /* 0x000000ce1430723c */ /* 0x040fe60000081030 */
[----:B------:R-:W-:Y:S04]  /*736b0*/  STL.64 [R1+0x1250], R60 ;  /* 0x0012503c01007387 */ /* 0x000fe80000100a00 */
[----:B------:R-:W-:Y:S04]  /*736c0*/  STL.64 [R1+0x1258], R62 ;  /* 0x0012583e01007387 */ /* 0x000fe80000100a00 */
[----:B------:R-:W-:Y:S04]  /*736d0*/  STL.64 [R1+0x1240], R16 ;  /* 0x0012401001007387 */ /* 0x000fe80000100a00 */
[----:B------:R2:W-:Y:S02]  /*736e0*/  STL.64 [R1+0x1248], R18 ;  /* 0x0012481201007387 */ /* 0x0005e40000100a00 */
[C---:B--2---:R-:W-:Y:S02]  /*736f0*/  HMMA.1688.F32.TF32 R16, R20.reuse, R6, R40 ;  /* 0x000000061410723c */ /* 0x044fe40000081028 */
[----:B------:R-:W-:Y:S04]  /*73700*/  STL.64 [R1+0x1230], R52 ;  /* 0x0012303401007387 */ /* 0x000fe80000100a00 */
[----:B------:R-:W-:Y:S01]  /*73710*/  STL.64 [R1+0x1238], R54 ;  /* 0x0012383601007387 */ /* 0x000fe20000100a00 */
[C---:B------:R-:W-:Y:S03]  /*73720*/  HMMA.1688.F32.TF32 R36, R20.reuse, R202, R36 ;  /* 0x000000ca1424723c */ /* 0x040fe60000081024 */
[----:B------:R-:W-:Y:S03]  /*73730*/  STL.64 [R1+0x1220], R48 ;  /* 0x0012203001007387 */ /* 0x000fe60000100a00 */
[----:B------:R-:W-:Y:S01]  /*73740*/  HMMA.1688.F32.TF32 R20, R20, R210, R32 ;  /* 0x000000d21414723c */ /* 0x000fe20000081020 */
[----:B------:R-:W-:Y:S09]  /*73750*/  STL.64 [R1+0x1228], R50 ;  /* 0x0012283201007387 */ /* 0x000ff20000100a00 */
[----:B------:R-:W-:Y:S04]  /*73760*/  STL.64 [R1+0x1210], R16 ;  /* 0x0012101001007387 */ /* 0x000fe80000100a00 */
[----:B------:R1:W-:Y:S02]  /*73770*/  STL.64 [R1+0x1218], R18 ;  /* 0x0012181201007387 */ /* 0x0003e40000100a00 */
[C---:B-1----:R-:W-:Y:S02]  /*73780*/  HMMA.1688.F32.TF32 R16, R24.reuse, R14, R28 ;  /* 0x0000000e1810723c */ /* 0x042fe4000008101c */
[----:B------:R1:W-:Y:S04]  /*73790*/  STL.64 [R1+0x1690], R36 ;  /* 0x0016902401007387 */ /* 0x0003e80000100a00 */
[----:B------:R2:W-:Y:S04]  /*737a0*/  STL.64 [R1+0x1698], R38 ;  /* 0x0016982601007387 */ /* 0x0005e80000100a00 */
[----:B------:R-:W3:Y:S04]  /*737b0*/  LDL.LU R52, [R1+0x250] ;  /* 0x0002500001347983 */ /* 0x000ee80000300800 */
[----:B------:R-:W-:Y:S04]  /*737c0*/  STL.64 [R1+0xef0], R20 ;  /* 0x000ef01401007387 */ /* 0x000fe80000100a00 */
[----:B------:R-:W-:Y:S05]  /*737d0*/  STL.64 [R1+0xef8], R22 ;  /* 0x000ef81601007387 */ /* 0x000fea0000100a00 */
        /* <DEDUP_REMOVED lines=23> */
[----:B--2---:R-:W3:Y:S04]  /*73950*/  LDL.LU R38, [R1+0x3a8] ;  /* 0x0003a80001267983 */ /* 0x004ee80000300800 */
        /* <DEDUP_REMOVED lines=39> */
[C---:B--2---:R-:W-:Y:S11]  /*73bd0*/  HMMA.1688.F32.TF32 R20, R24.reuse, R214, R32 ;  /* 0x000000d61814723c */ /* 0x044ff60000081020 */
        /* <DEDUP_REMOVED lines=37> */
[----:B------:R1:W-:Y:S01]  /*73e30*/  STL.64 [R1+0x8c8], R26 ;  /* 0x0008c81a01007387 */ /* 0x0003e20000100a00 */
[C---:B------:R-:W-:Y:S06]  /*73e40*/  HMMA.1688.F32.TF32 R20, R220.reuse, R214, R64 ;  /* 0x000000d6dc14723c */ /* 0x040fec0000081040 */
[C---:B-1----:R-:W-:Y:S10]  /*73e50*/  HMMA.1688.F32.TF32 R24, R220.reuse, R206, R60 ;  /* 0x000000cedc18723c */ /* 0x042ff4000008103c */
[----:B------:R-:W-:Y:S04]  /*73e60*/  STL.64 [R1+0x8b0], R16 ;  /* 0x0008b01001007387 */ /* 0x000fe80000100a00 */
[----:B------:R1:W-:Y:S02]  /*73e70*/  STL.64 [R1+0x8b8], R18 ;  /* 0x0008b81201007387 */ /* 0x0003e40000100a00 */
[C---:B-1----:R-:W-:Y:S02]  /*73e80*/  HMMA.1688.F32.TF32 R16, R220.reuse, R6, R56 ;  /* 0x00000006dc10723c */ /* 0x042fe40000081038 */
[----:B------:R-:W-:Y:S04]  /*73e90*/  STL.64 [R1+0x8a0], R20 ;  /* 0x0008a01401007387 */ /* 0x000fe80000100a00 */
[----:B------:R1:W-:Y:S04]  /*73ea0*/  STL.64 [R1+0x8a8], R22 ;  /* 0x0008a81601007387 */ /* 0x0003e80000100a00 */
[----:B------:R-:W-:Y:S04]  /*73eb0*/  STL.64 [R1+0x890], R24 ;  /* 0x0008901801007387 */ /* 0x000fe80000100a00 */
[----:B------:R-:W-:Y:S01]  /*73ec0*/  STL.64 [R1+0x898], R26 ;  /* 0x0008981a01007387 */ /* 0x000fe20000100a00 */
[C---:B-1----:R-:W-:Y:S03]  /*73ed0*/  HMMA.1688.F32.TF32 R20, R220.reuse, R202, R52 ;  /* 0x000000cadc14723c */ /* 0x042fe60000081034 */
[----:B------:R-:W-:Y:S04]  /*73ee0*/  LDS R24, [R208+UR12+0x1c400] ;  /* 0x01c4000cd0187984 */ /* 0x000fe80008000800 */
[----:B------:R-:W-:Y:S04]  /*73ef0*/  LDS R26, [R208+UR12+0x1e400] ;  /* 0x01e4000cd01a7984 */ /* 0x000fe80008000800 */
[----:B------:R-:W-:Y:S04]  /*73f00*/  STL.64 [R1+0x870], R16 ;  /* 0x0008701001007387 */ /* 0x000fe80000100a00 */
[----:B------:R-:W-:Y:S04]  /*73f10*/  STL.64 [R1+0x878], R18 ;  /* 0x0008781201007387 */ /* 0x000fe80000100a00 */
[----:B------:R-:W-:Y:S04]  /*73f20*/  LDS R16, [R208+UR12+0x1c380] ;  /* 0x01c3800cd0107984 */ /* 0x000fe80008000800 */
[----:B------:R-:W-:Y:S04]  /*73f30*/  LDS R18, [R208+UR12+0x1e380] ;  /* 0x01e3800cd0127984 */ /* 0x000fe80008000800 */
[----:B------:R-:W-:Y:S04]  /*73f40*/  LDS R17, [R209+UR12+0x1c380] ;  /* 0x01c3800cd1117984 */ /* 0x000fe80008000800 */
[----:B------:R-:W3:Y:S04]  /*73f50*/  LDS R19, [R209+UR12+0x1e380] ;  /* 0x01e3800cd1137984 */ /* 0x000ee80008000800 */
[----:B------:R-:W-:Y:S04]  /*73f60*/  STL.64 [R1+0x860], R20 ;  /* 0x0008601401007387 */ /* 0x000fe80000100a00 */
[----:B------:R-:W-:Y:S01]  /*73f70*/  STL.64 [R1+0x868], R22 ;  /* 0x0008681601007387 */ /* 0x000fe20000100a00 */
[C---:B------:R-:W-:Y:S03]  /*73f80*/  HMMA.1688.F32.TF32 R240, R220.reuse, R14, R76 ;  /* 0x0000000edcf0723c */ /* 0x040fe6000008104c */
[----:B------:R-:W-:Y:S03]  /*73f90*/  LDS R21, [R47+UR12+0x1c400] ;  /* 0x01c4000c2f157984 */ /* 0x000fe60008000800 */
[----:B------:R-:W-:Y:S01]  /*73fa0*/  HMMA.1688.F32.TF32 R228, R220, R210, R48 ;  /* 0x000000d2dce4723c */ /* 0x000fe20000081030 */
[----:B------:R-:W-:Y:S04]  /*73fb0*/  LDS R23, [R47+UR12+0x1e400] ;  /* 0x01e4000c2f177984 */ /* 0x000fe80008000800 */
[----:B------:R-:W-:Y:S04]  /*73fc0*/  LDS R221, [R47+UR12+0x1c480] ;  /* 0x01c4800c2fdd7984 */ /* 0x000fe80008000800 */
[----:B------:R-:W-:Y:S04]  /*73fd0*/  LDS R223, [R47+UR12+0x1e480] ;  /* 0x01e4800c2fdf7984 */ /* 0x000fe80008000800 */
[----:B------:R-:W-:Y:S04]  /*73fe0*/  LDS R20, [R252+UR12+0x1c400] ;  /* 0x01c4000cfc147984 */ /* 0x000fe80008000800 */
[----:B------:R-:W1:Y:S04]  /*73ff0*/  LDS R22, [R252+UR12+0x1e400] ;  /* 0x01e4000cfc167984 */ /* 0x000e680008000800 */
[----:B------:R-:W-:Y:S04]  /*74000*/  LDS R25, [R209+UR12+0x1c400] ;  /* 0x01c4000cd1197984 */ /* 0x000fe80008000800 */
[----:B------:R-:W4:Y:S04]  /*74010*/  LDS R27, [R209+UR12+0x1e400] ;  /* 0x01e4000cd11b7984 */ /* 0x000f280008000800 */
        /* <DEDUP_REMOVED lines=12> */
[----:B------:R-:W-:Y:S04]  /*740e0*/  STL.64 [R1+0x1510], R32 ;  /* 0x0015102001007387 */ /* 0x000fe80000100a00 */
[----:B------:R-:W-:Y:S04]  /*740f0*/  STL.64 [R1+0x1518], R34 ;  /* 0x0015182201007387 */ /* 0x000fe80000100a00 */
[----:B------:R1:W-:Y:S04]  /*74100*/  STL.64 [R1+0x1500], R28 ;  /* 0x0015001c01007387 */ /* 0x0003e80000100a00 */
[----:B------:R4:W-:Y:S04]  /*74110*/  STL.64 [R1+0x1508], R30 ;  /* 0x0015081e01007387 */ /* 0x0009e80000100a00 */
        /* <DEDUP_REMOVED lines=65> */
[----:B----4-:R-:W4:Y:S04]  /*74530*/  LDL.LU R30, [R1+0x6c8] ;  /* 0x0006c800011e7983 */ /* 0x010f280000300800 */
        /* <DEDUP_REMOVED lines=35> */
[C---:B------:R-:W-:Y:S06]  /*74770*/  HMMA.1688.F32.TF32 R92, R20.reuse, R214, R92 ;  /* 0x000000d6145c723c */ /* 0x040fec000008105c */
[----:B------:R-:W-:Y:S06]  /*74780*/  HMMA.1688.F32.TF32 R100, R20, R10, R100 ;  /* 0x0000000a1464723c */ /* 0x000fec0000081064 */
[C---:B----4-:R-:W-:Y:S06]  /*74790*/  HMMA.1688.F32.TF32 R28, R16.reuse, R206, R28 ;  /* 0x000000ce101c723c */ /* 0x050fec000008101c */
[C---:B------:R-:W-:Y:S06]  /*747a0*/  HMMA.1688.F32.TF32 R140, R16.reuse, R6, R140 ;  /* 0x00000006108c723c */ /* 0x040fec000008108c */
[C---:B------:R-:W-:Y:S06]  /*747b0*/  HMMA.1688.F32.TF32 R136, R16.reuse, R202, R136 ;  /* 0x000000ca1088723c */ /* 0x040fec0000081088 */
[----:B------:R-:W-:Y:S05]  /*747c0*/  HMMA.1688.F32.TF32 R16, R16, R210, R132 ;  /* 0x000000d21010723c */ /* 0x000fea0000081084 */
[----:B------:R1:W-:Y:S04]  /*747d0*/  STL.64 [R1+0x14f0], R28 ;  /* 0x0014f01c01007387 */ /* 0x0003e80000100a00 */
[----:B------:R2:W-:Y:S01]  /*747e0*/  STL.64 [R1+0x14f8], R30 ;  /* 0x0014f81e01007387 */ /* 0x0005e20000100a00 */
[C---:B------:R-:W-:Y:S03]  /*747f0*/  HMMA.1688.F32.TF32 R128, R20.reuse, R14, R128 ;  /* 0x0000000e1480723c */ /* 0x040fe60000081080 */
[----:B-1----:R-:W3:Y:S04]  /*74800*/  LDL.LU R28, [R1+0x2a0] ;  /* 0x0002a000011c7983 */ /* 0x002ee80000300800 */
[----:B------:R-:W3:Y:S04]  /*74810*/  LDL.LU R29, [R1+0x2a4] ;  /* 0x0002a400011d7983 */ /* 0x000ee80000300800 */
[----:B--2---:R-:W3:Y:S04]  /*74820*/  LDL.LU R30, [R1+0x2a8] ;  /* 0x0002a800011e7983 */ /* 0x004ee80000300800 */
[----:B------:R-:W3:Y:S01]  /*74830*/  LDL.LU R31, [R1+0x2ac] ;  /* 0x0002ac00011f7983 */ /* 0x000ee20000300800 */
[C---:B------:R-:W-:Y:S03]  /*74840*/  HMMA.1688.F32.TF32 R96, R20.reuse, R198, R96 ;  /* 0x000000c61460723c */ /* 0x040fe60000081060 */
[----:B------:R-:W-:Y:S04]  /*74850*/  STL.64 [R1+0x14e0], R140 ;  /* 0x0014e08c01007387 */ /* 0x000fe80000100a00 */
[----:B------:R1:W-:Y:S04]  /*74860*/  STL.64 [R1+0x14e8], R142 ;  /* 0x0014e88e01007387 */ /* 0x0003e80000100a00 */
[----:B-1----:R-:W2:Y:S04]  /*74870*/  LDL.LU.64 R142, [R1+0x4a28] ;  /* 0x004a2800018e7983 */ /* 0x002ea80000300a00 */
[----:B------:R-:W2:Y:S04]  /*74880*/  LDL.LU.64 R140, [R1+0x4a20] ;  /* 0x004a2000018c7983 */ /* 0x000ea80000300a00 */
[----:B------:R-:W-:Y:S04]  /*74890*/  STL.64 [R1+0x1700], R136 ;  /* 0x0017008801007387 */ /* 0x000fe80000100a00 */
[----:B------:R1:W-:Y:S01]  /*748a0*/  STL.64 [R1+0x1708], R138 ;  /* 0x0017088a01007387 */ /* 0x0003e20000100a00 */
[C---:B------:R-:W-:Y:S03]  /*748b0*/  HMMA.1688.F32.TF32 R80, R20.reuse, R202, R80 ;  /* 0x000000ca1450723c */ /* 0x040fe60000081050 */
[----:B-1----:R-:W4:Y:S04]  /*748c0*/  LDL.LU.64 R138, [R1+0x4a18] ;  /* 0x004a1800018a7983 */ /* 0x002f280000300a00 */
[----:B------:R-:W4:Y:S04]  /*748d0*/  LDL.LU.64 R136, [R1+0x4a10] ;  /* 0x004a100001887983 */ /* 0x000f280000300a00 */
[----:B------:R-:W2:Y:S04]  /*748e0*/  LDL.LU.64 R134, [R1+0x4a08] ;  /* 0x004a080001867983 */ /* 0x000ea80000300a00 */
[----:B------:R-:W2:Y:S04]  /*748f0*/  LDL.LU.64 R132, [R1+0x4a00] ;  /* 0x004a000001847983 */ /* 0x000ea80000300a00 */
[----:B------:R1:W-:Y:S04]  /*74900*/  STL.64 [R1+0x1680], R16 ;  /* 0x0016801001007387 */ /* 0x0003e80000100a00 */
[----:B------:R1:W-:Y:S04]  /*74910*/  STL.64 [R1+0x1688], R18 ;  /* 0x0016881201007387 */ /* 0x0003e80000100a00 */
[----:B-1----:R-:W3:Y:S04]  /*74920*/  LDL.LU R16, [R1+0x430] ;  /* 0x0004300001107983 */ /* 0x002ee80000300800 */
[----:B------:R-:W3:Y:S04]  /*74930*/  LDL.LU R17, [R1+0x434] ;  /* 0x0004340001117983 */ /* 0x000ee80000300800 */
[----:B------:R-:W3:Y:S04]  /*74940*/  LDL.LU R18, [R1+0x438] ;  /* 0x0004380001127983 */ /* 0x000ee80000300800 */
[----:B------:R-:W3:Y:S04]  /*74950*/  LDL.LU R19, [R1+0x43c] ;  /* 0x00043c0001137983 */ /* 0x000ee80000300800 */
[----:B------:R-:W-:Y:S04]  /*74960*/  STL.64 [R1+0x1200], R128 ;  /* 0x0012008001007387 */ /* 0x000fe80000100a00 */
[----:B------:R1:W-:Y:S01]  /*74970*/  STL.64 [R1+0x1208], R130 ;  /* 0x0012088201007387 */ /* 0x0003e20000100a00 */
[----:B------:R-:W-:Y:S03]  /*74980*/  HMMA.1688.F32.TF32 R20, R20, R210, R76 ;  /* 0x000000d21414723c */ /* 0x000fe6000008104c */
        /* <DEDUP_REMOVED lines=33> */
[----:B------:R-:W3:Y:S01]  /*74ba0*/  LDL.LU R23, [R1+0x44c] ;  /* 0x00044c0001177983 */ /* 0x000ee20000300800 */
[C---:B------:R-:W-:Y:S06]  /*74bb0*/  HMMA.1688.F32.TF32 R64, R24.reuse, R202, R64 ;  /* 0x000000ca1840723c */ /* 0x040fec0000081040 */
[----:B---3--:R-:W-:-:S15]  /*74bc0*/  HMMA.1688.F32.TF32 R20, R24, R14, R20 ;  /* 0x0000000e1814723c */ /* 0x008fde0000081014 */
[----:B------:R-:W-:-:S08]  /*74bd0*/  NOP ;  /* 0x0000000000007918 */ /* 0x000fd00000000000 */
[----:B------:R-:W-:Y:S04]  /*74be0*/  STL.64 [R1+0xe60], R20 ;  /* 0x000e601401007387 */ /* 0x000fe80000100a00 */
[----:B------:R1:W-:Y:S02]  /*74bf0*/  STL.64 [R1+0xe68], R22 ;  /* 0x000e681601007387 */ /* 0x0003e40000100a00 */
        /* <DEDUP_REMOVED lines=8> */
[----:B---3--:R-:W-:Y:S01]  /*74c80*/  HMMA.1688.F32.TF32 R16, R24, R6, R68 ;  /* 0x000000061810723c */ /* 0x008fe20000081044 */
[----:B------:R-:W-:Y:S04]  /*74c90*/  STL.64 [R1+0xe30], R224 ;  /* 0x000e30e001007387 */ /* 0x000fe80000100a00 */
[----:B------:R-:W-:-:S12]  /*74ca0*/  STL.64 [R1+0xe38], R226 ;  /* 0x000e38e201007387 */ /* 0x000fd80000100a00 */
[----:B------:R-:W-:Y:S04]  /*74cb0*/  STL.64 [R1+0xe20], R20 ;  /* 0x000e201401007387 */ /* 0x000fe80000100a00 */
[----:B------:R1:W-:Y:S04]  /*74cc0*/  STL.64 [R1+0xe28], R22 ;  /* 0x000e281601007387 */ /* 0x0003e80000100a00 */
[----:B------:R-:W-:Y:S04]  /*74cd0*/  STL.64 [R1+0xe10], R16 ;  /* 0x000e101001007387 */ /* 0x000fe80000100a00 */
[----:B------:R3:W-:Y:S01]  /*74ce0*/  STL.64 [R1+0xe18], R18 ;  /* 0x000e181201007387 */ /* 0x0007e20000100a00 */
[----:B-1----:R-:W-:Y:S06]  /*74cf0*/  HMMA.1688.F32.TF32 R20, R24, R210, R60 ;  /* 0x000000d21814723c */ /* 0x002fec000008103c */
[C---:B---3--:R-:W-:Y:S01]  /*74d00*/  HMMA.1688.F32.TF32 R16, R220.reuse, R14, R56 ;  /* 0x0000000edc10723c */ /* 0x048fe20000081038 */
[----:B------:R-:W-:Y:S04]  /*74d10*/  STL.64 [R1+0xe00], R64 ;  /* 0x000e004001007387 */ /* 0x000fe80000100a00 */
[----:B------:R-:W-:Y:S01]  /*74d20*/  STL.64 [R1+0xe08], R66 ;  /* 0x000e084201007387 */ /* 0x000fe20000100a00 */
        /* <DEDUP_REMOVED lines=17> */
[----:B------:R-:W-:Y:S04]  /*74e40*/  STL.64 [R1+0x7c8], R26 ;  /* 0x0007c81a01007387 */ /* 0x000fe80000100a00 */
[----:B------:R-:W3:Y:S01]  /*74e50*/  LDL.LU R248, [R1+0x4d0] ;  /* 0x0004d00001f87983 */ /* 0x000ee20000300800 */
[----:B------:R-:W-:Y:S03]  /*74e60*/  HMMA.1688.F32.TF32 R224, R220, R210, R28 ;  /* 0x000000d2dce0723c */ /* 0x000fe6000008101c */
[----:B------:R-:W-:Y:S04]  /*74e70*/  LDS R24, [R208+UR12+0x1c500] ;  /* 0x01c5000cd0187984 */ /* 0x000fe80008000800 */
[----:B------:R-:W-:Y:S04]  /*74e80*/  STL.64 [R1+0x7f0], R20 ;  /* 0x0007f01401007387 */ /* 0x000fe80000100a00 */
[----:B------:R-:W-:Y:S04]  /*74e90*/  STL.64 [R1+0x7f8], R22 ;  /* 0x0007f81601007387 */ /* 0x000fe80000100a00 */
[----:B------:R-:W-:Y:S04]  /*74ea0*/  STL.64 [R1+0x810], R16 ;  /* 0x0008101001007387 */ /* 0x000fe80000100a00 */
[----:B------:R-:W-:Y:S04]  /*74eb0*/  STL.64 [R1+0x818], R18 ;  /* 0x0008181201007387 */ /* 0x000fe80000100a00 */
        /* <DEDUP_REMOVED lines=54> */
[----:B------:R-:W4:Y:S01]  /*75220*/  LDS R19, [R209+UR12+0x1e480] ;  /* 0x01e4800cd1137984 */ /* 0x000f220008000800 */
[----:B------:R-:W-:-:S03]  /*75230*/  LOP3.LUT R223, R252, 0x20, RZ, 0x3c, !PT ;  /* 0x00000020fcdf7812 */ /* 0x000fc600078e3cff */
[----:B------:R-:W-:Y:S04]  /*75240*/  LDS R20, [R252+UR12+0x1c500] ;  /* 0x01c5000cfc147984 */ /* 0x000fe80008000800 */
[----:B------:R-:W-:Y:S04]  /*75250*/  LDS R22, [R252+UR12+0x1e500] ;  /* 0x01e5000cfc167984 */ /* 0x000fe80008000800 */
        /* <DEDUP_REMOVED lines=78> */
[----:B-1----:R-:W-:-:S15]  /*75740*/  HMMA.1688.F32.TF32 R16, R20, R6, R248 ;  /* 0x000000061410723c */ /* 0x002fde00000810f8 */
[----:B------:R-:W-:-:S08]  /*75750*/  NOP ;  /* 0x0000000000007918 */ /* 0x000fd00000000000 */
[----:B------:R-:W-:Y:S04]  /*75760*/  STL.64 [R1+0x1130], R16 ;  /* 0x0011301001007387 */ /* 0x000fe80000100a00 */
[----:B------:R3:W-:Y:S02]  /*75770*/  STL.64 [R1+0x1138], R18 ;  /* 0x0011381201007387 */ /* 0x0007e40000100a00 */
[----:B---3--:R-:W-:Y:S06]  /*75780*/  HMMA.1688.F32.TF32 R16, R24, R14, R36 ;  /* 0x0000000e1810723c */ /* 0x008fec0000081024 */
[C---:B--2---:R-:W-:Y:S06]  /*75790*/  HMMA.1688.F32.TF32 R248, R20.reuse, R202, R28 ;  /* 0x000000ca14f8723c */ /* 0x044fec000008101c */
[----:B------:R-:W-:Y:S06]  /*757a0*/  HMMA.1688.F32.TF32 R28, R20, R210, R32 ;  /* 0x000000d2141c723c */ /* 0x000fec0000081020 */
[C---:B------:R-:W-:Y:S11]  /*757b0*/  HMMA.1688.F32.TF32 R20, R24.reuse, R10, R40 ;  /* 0x0000000a1814723c */ /* 0x040ff60000081028 */
        /* <DEDUP_REMOVED lines=20> */
[----:B------:R-:W-:Y:S01]  /*75900*/  STL.64 [R1+0xa20], R28 ;  /* 0x000a201c01007387 */ /* 0x000fe20000100a00 */
[----:B------:R-:W-:Y:S03]  /*75910*/  HMMA.1688.F32.TF32 R24, R220, R14, R68 ;  /* 0x0000000edc18723c */ /* 0x000fe60000081044 */
[----:B------:R-:W-:Y:S04]  /*75920*/  STL.64 [R1+0xa28], R30 ;  /* 0x000a281e01007387 */ /* 0x000fe80000100a00 */
[----:B------:R-:W-:Y:S04]  /*75930*/  STL.64 [R1+0x9f0], R16 ;  /* 0x0009f01001007387 */ /* 0x000fe80000100a00 */
[----:B------:R1:W-:Y:S01]  /*75940*/  STL.64 [R1+0x9f8], R18 ;  /* 0x0009f81201007387 */ /* 0x0003e20000100a00 */
[----:B------:R-:W-:Y:S01]  /*75950*/  IMAD.MOV.U32 R36, RZ, RZ, R124 ;  /* 0x000000ffff247224 */ /* 0x000fe200078e007c */
[----:B------:R-:W-:Y:S01]  /*75960*/  MOV R38, R126 ;  /* 0x0000007e00267202 */ /* 0x000fe20000000f00 */
[----:B------:R-:W-:-:S02]  /*75970*/  IMAD.MOV.U32 R37, RZ, RZ, R125 ;  /* 0x000000ffff257224 */ /* 0x000fc400078e007d */
[----:B------:R-:W-:Y:S01]  /*75980*/  IMAD.MOV.U32 R39, RZ, RZ, R120 ;  /* 0x000000ffff277224 */ /* 0x000fe200078e0078 */
[----:B------:R-:W-:Y:S04]  /*75990*/  STL.64 [R1+0x8f0], R20 ;  /* 0x0008f01401007387 */ /* 0x000fe80000100a00 */
[----:B------:R2:W-:Y:S01]  /*759a0*/  STL.64 [R1+0x8f8], R22 ;  /* 0x0008f81601007387 */ /* 0x0005e20000100a00 */
[----:B-1----:R-:W-:Y:S01]  /*759b0*/  HMMA.1688.F32.TF32 R16, R220, R10, R72 ;  /* 0x0000000adc10723c */ /* 0x002fe20000081048 */
[----:B------:R-:W-:Y:S01]  /*759c0*/  IMAD.MOV.U32 R40, RZ, RZ, R121 ;  /* 0x000000ffff287224 */ /* 0x000fe200078e0079 */
[----:B------:R-:W-:Y:S01]  /*759d0*/  MOV R41, R116 ;  /* 0x0000007400297202 */ /* 0x000fe20000000f00 */
[----:B------:R-:W-:Y:S01]  /*759e0*/  IMAD.MOV.U32 R42, RZ, RZ, R117 ;  /* 0x000000ffff2a7224 */ /* 0x000fe200078e0075 */
[----:B------:R-:W-:Y:S01]  /*759f0*/  MOV R248, R112 ;  /* 0x0000007000f87202 */ /* 0x000fe20000000f00 */
[----:B------:R-:W-:-:S02]  /*75a00*/  IMAD.MOV.U32 R43, RZ, RZ, R118 ;  /* 0x000000ffff2b7224 */ /* 0x000fc400078e0076 */
[----:B------:R-:W-:Y:S01]  /*75a10*/  IMAD.MOV.U32 R249, RZ, RZ, R113 ;  /* 0x000000fffff97224 */ /* 0x000fe200078e0071 */
[----:B------:R-:W-:Y:S01]  /*75a20*/  MOV R251, R108 ;  /* 0x0000006c00fb7202 */ /* 0x000fe20000000f00 */
[----:B------:R-:W-:Y:S01]  /*75a30*/  IMAD.MOV.U32 R250, RZ, RZ, R114 ;  /* 0x000000fffffa7224 */ /* 0x000fe200078e0072 */
[C---:B--2---:R-:W-:Y:S01]  /*75a40*/  HMMA.1688.F32.TF32 R20, R220.reuse, R198, R76 ;  /* 0x000000c6dc14723c */ /* 0x044fe2000008104c */
[----:B------:R-:W-:Y:S04]  /*75a50*/  STL.64 [R1+0x880], R24 ;  /* 0x0008801801007387 */ /* 0x000fe80000100a00 */
[----:B------:R1:W-:Y:S01]  /*75a60*/  STL.64 [R1+0x888], R26 ;  /* 0x0008881a01007387 */ /* 0x0003e20000100a00 */
[----:B------:R-:W-:Y:S01]  /*75a70*/  IMAD.MOV.U32 R48, RZ, RZ, R109 ;  /* 0x000000ffff307224 */ /* 0x000fe200078e006d */
[----:B------:R-:W-:Y:S01]  /*75a80*/  MOV R50, R111 ;  /* 0x0000006f00327202 */ /* 0x000fe20000000f00 */
[----:B------:R-:W-:Y:S01]  /*75a90*/  IMAD.MOV.U32 R49, RZ, RZ, R110 ;  /* 0x000000ffff317224 */ /* 0x000fe200078e006e */
[----:B------:R-:W-:Y:S01]  /*75aa0*/  MOV R45, R106 ;  /* 0x0000006a002d7202 */ /* 0x000fe20000000f00 */
[----:B------:R-:W-:Y:S01]  /*75ab0*/  IMAD.MOV.U32 R51, RZ, RZ, R104 ;  /* 0x000000ffff337224 */ /* 0x000fe200078e0068 */
[----:B------:R-:W-:Y:S04]  /*75ac0*/  LDS R28, [R208+UR12+0x1c600] ;  /* 0x01c6000cd01c7984 */ /* 0x000fe80008000800 */
[----:B------:R-:W-:Y:S01]  /*75ad0*/  STL.64 [R1+0x850], R16 ;  /* 0x0008501001007387 */ /* 0x000fe20000100a00 */
[C---:B-1----:R-:W-:Y:S03]  /*75ae0*/  HMMA.1688.F32.TF32 R24, R220.reuse, R214, R80 ;  /* 0x000000d6dc18723c */ /* 0x042fe60000081050 */
[----:B------:R1:W-:Y:S04]  /*75af0*/  STL.64 [R1+0x858], R18 ;  /* 0x0008581201007387 */ /* 0x0003e80000100a00 */
[----:B------:R-:W-:Y:S04]  /*75b00*/  STL.64 [R1+0x830], R20 ;  /* 0x0008301401007387 */ /* 0x000fe80000100a00 */
[----:B------:R2:W-:Y:S01]  /*75b10*/  STL.64 [R1+0x838], R22 ;  /* 0x0008381601007387 */ /* 0x0005e20000100a00 */
[----:B-1----:R-:W-:Y:S01]  /*75b20*/  HMMA.1688.F32.TF32 R16, R220, R206, R84 ;  /* 0x000000cedc10723c */ /* 0x002fe20000081054 */
[----:B------:R-:W-:-:S02]  /*75b30*/  IMAD.MOV.U32 R44, RZ, RZ, R105 ;  /* 0x000000ffff2c7224 */ /* 0x000fc400078e0069 */
[----:B------:R-:W-:Y:S01]  /*75b40*/  LDS R30, [R208+UR12+0x1e600] ;  /* 0x01e6000cd01e7984 */ /* 0x000fe20008000800 */
[----:B------:R-:W-:Y:S02]  /*75b50*/  IMAD.MOV.U32 R46, RZ, RZ, R107 ;  /* 0x000000ffff2e7224 */ /* 0x000fe400078e006b */
[----:B------:R-:W-:Y:S01]  /*75b60*/  IMAD.MOV.U32 R47, RZ, RZ, R115 ;  /* 0x000000ffff2f7224 */ /* 0x000fe200078e0073 */
[----:B------:R-:W-:Y:S01]  /*75b70*/  LDS R29, [R209+UR12+0x1c600] ;  /* 0x01c6000cd11d7984 */ /* 0x000fe20008000800 */
[C---:B--2---:R-:W-:Y:S03]  /*75b80*/  HMMA.1688.F32.TF32 R20, R220.reuse, R6, R88 ;  /* 0x00000006dc14723c */ /* 0x044fe60000081058 */
[----:B------:R-:W-:Y:S04]  /*75b90*/  STL.64 [R1+0x800], R24 ;  /* 0x0008001801007387 */ /* 0x000fe80000100a00 */
[----:B------:R1:W-:Y:S04]  /*75ba0*/  STL.64 [R1+0x808], R26 ;  /* 0x0008081a01007387 */ /* 0x0003e80000100a00 */
[----:B------:R-:W-:Y:S04]  /*75bb0*/  LDS R31, [R209+UR12+0x1e600] ;  /* 0x01e6000cd11f7984 */ /* 0x000fe80008000800 */
        /* <DEDUP_REMOVED lines=9> */
[----:B--2---:R-:W-:Y:S06]  /*75c50*/  HMMA.1688.F32.TF32 R16, R220, R210, R96 ;  /* 0x000000d2dc10723c */ /* 0x004fec0000081060 */
[----:B---3--:R-:W-:Y:S11]  /*75c60*/  HMMA.1688.F32.TF32 R32, R20, R14, R100 ;  /* 0x0000000e1420723c */ /* 0x008ff60000081064 */
[----:B------:R-:W-:Y:S04]  /*75c70*/  STL.64 [R1+0x790], R24 ;  /* 0x0007901801007387 */ /* 0x000fe80000100a00 */
[----:B------:R-:W-:Y:S04]  /*75c80*/  STL.64 [R1+0x798], R26 ;  /* 0x0007981a01007387 */ /* 0x000fe80000100a00 */
[----:B------:R-:W-:Y:S04]  /*75c90*/  STL.64 [R1+0x720], R16 ;  /* 0x0007201001007387 */ /* 0x000fe80000100a00 */
[----:B------:R-:W-:Y:S04]  /*75ca0*/  STL.64 [R1+0x728], R18 ;  /* 0x0007281201007387 */ /* 0x000fe80000100a00 */
[----:B------:R-:W2:Y:S01]  /*75cb0*/  LDL.LU R124, [R1+0x48bc] ;  /* 0x0048bc00017c7983 */ /* 0x000ea20000300800 */
[----:B------:R-:W-:-:S03]  /*75cc0*/  LOP3.LUT R79, R252, 0x20, RZ, 0x3c, !PT ;  /* 0x00000020fc4f7812 */ /* 0x000fc600078e3cff */
[----:B------:R-:W-:Y:S04]  /*75cd0*/  LDS R24, [R252+UR12+0x1c600] ;  /* 0x01c6000cfc187984 */ /* 0x000fe80008000800 */
[----:B------:R1:W-:Y:S04]  /*75ce0*/  STL.64 [R1+0x1470], R32 ;  /* 0x0014702001007387 */ /* 0x0003e80000100a00 */
[----:B------:R3:W-:Y:S04]  /*75cf0*/  STL.64 [R1+0x1478], R34 ;  /* 0x0014782201007387 */ /* 0x0007e80000100a00 */
[----:B------:R-:W2:Y:S04]  /*75d00*/  LDL.LU R125, [R1+0x48b8] ;  /* 0x0048b800017d7983 */ /* 0x000ea80000300800 */
[----:B------:R-:W2:Y:S04]  /*75d10*/  LDL.LU R126, [R1+0x48b4] ;  /* 0x0048b400017e7983 */ /* 0x000ea80000300800 */
[----:B------:R-:W4:Y:S04]  /*75d20*/  LDL.LU R120, [R1+0x48b0] ;  /* 0x0048b00001787983 */ /* 0x000f280000300800 */
[----:B------:R-:W4:Y:S04]  /*75d30*/  LDL.LU R121, [R1+0x48ac] ;  /* 0x0048ac0001797983 */ /* 0x000f280000300800 */
[----:B------:R-:W2:Y:S04]  /*75d40*/  LDL.LU R116, [R1+0x48a8] ;  /* 0x0048a80001747983 */ /* 0x000ea80000300800 */
[----:B------:R-:W2:Y:S04]  /*75d50*/  LDL.LU R117, [R1+0x48a4] ;  /* 0x0048a40001757983 */ /* 0x000ea80000300800 */
[----:B------:R-:W2:Y:S04]  /*75d60*/  LDL.LU R118, [R1+0x48a0] ;  /* 0x0048a00001767983 */ /* 0x000ea80000300800 */
        /* <DEDUP_REMOVED lines=15> */
[----:B-1----:R-:W-:Y:S01]  /*75e60*/  MOV R32, R119 ;  /* 0x0000007700207202 */ /* 0x002fe20000000f00 */
[----:B------:R-:W-:-:S02]  /*75e70*/  IMAD.MOV.U32 R33, RZ, RZ, R122 ;  /* 0x000000ffff217224 */ /* 0x000fc400078e007a */
[----:B------:R-:W4:Y:S01]  /*75e80*/  LDL.LU R115, [R1+0x4870] ;  /* 0x0048700001737983 */ /* 0x000f220000300800 */
[----:B---3--:R-:W-:-:S03]  /*75e90*/  IMAD.MOV.U32 R34, RZ, RZ, R123 ;  /* 0x000000ffff227224 */ /* 0x008fc600078e007b */
[----:B------:R-:W3:Y:S04]  /*75ea0*/  LDL.LU R119, [R1+0x486c] ;  /* 0x00486c0001777983 */ /* 0x000ee80000300800 */
[----:B------:R-:W3:Y:S04]  /*75eb0*/  LDL.LU R122, [R1+0x4868] ;  /* 0x00486800017a7983 */ /* 0x000ee80000300800 */
[----:B------:R-:W3:Y:S01]  /*75ec0*/  LDL.LU R123, [R1+0x4864] ;  /* 0x00486400017b7983 */ /* 0x000ee20000300800 */
[----:B------:R-:W-:-:S03]  /*75ed0*/  MOV R35, R127 ;  /* 0x0000007f00237202 */ /* 0x000fc60000000f00 */
        /* <DEDUP_REMOVED lines=9> */
[C---:B----4-:R-:W-:Y:S06]  /*75f70*/  HMMA.1688.F32.TF32 R56, R20.reuse, R10, R104 ;  /* 0x0000000a1438723c */ /* 0x050fec0000081068 */
[----:B------:R-:W-:-:S15]  /*75f80*/  HMMA.1688.F32.TF32 R64, R20, R214, R112 ;  /* 0x000000d61440723c */ /* 0x000fde0000081070 */
[----:B------:R-:W-:-:S02]  /*75f90*/  NOP ;  /* 0x0000000000007918 */ /* 0x000fc40000000000 */
[----:B------:R-:W-:Y:S04]  /*75fa0*/  STL.64 [R1+0x1460], R56 ;  /* 0x0014603801007387 */ /* 0x000fe80000100a00 */
[----:B------:R3:W-:Y:S04]  /*75fb0*/  STL.64 [R1+0x1468], R58 ;  /* 0x0014683a01007387 */ /* 0x0007e80000100a00 */
[----:B------:R-:W-:Y:S04]  /*75fc0*/  STL.64 [R1+0x1450], R60 ;  /* 0x0014503c01007387 */ /* 0x000fe80000100a00 */
[----:B------:R2:W-:Y:S01]  /*75fd0*/  STL.64 [R1+0x1458], R62 ;  /* 0x0014583e01007387 */ /* 0x0005e20000100a00 */
[C---:B---3--:R-:W-:Y:S06]  /*75fe0*/  HMMA.1688.F32.TF32 R56, R20.reuse, R206, R116 ;  /* 0x000000ce1438723c */ /* 0x048fec0000081074 */
[----:B--2---:R-:W-:Y:S01]  /*75ff0*/  HMMA.1688.F32.TF32 R60, R20, R6, R120 ;  /* 0x00000006143c723c */ /* 0x004fe20000081078 */
[----:B------:R-:W-:Y:S04]  /*76000*/  STL.64 [R1+0x1440], R64 ;  /* 0x0014404001007387 */ /* 0x000fe80000100a00 */
[----:B------:R2:W-:-:S12]  /*76010*/  STL.64 [R1+0x1448], R66 ;  /* 0x0014484201007387 */ /* 0x0005d80000100a00 */
[----:B------:R-:W-:Y:S01]  /*76020*/  STL.64 [R1+0x1430], R56 ;  /* 0x0014303801007387 */ /* 0x000fe20000100a00 */
[C---:B--2---:R-:W-:Y:S03]  /*76030*/  HMMA.1688.F32.TF32 R64, R20.reuse, R202, R124 ;  /* 0x000000ca1440723c */ /* 0x044fe6000008107c */
[----:B------:R2:W-:Y:S04]  /*76040*/  STL.64 [R1+0x1438], R58 ;  /* 0x0014383a01007387 */ /* 0x0005e80000100a00 */
[----:B------:R-:W-:Y:S04]  /*76050*/  STL.64 [R1+0x1420], R60 ;  /* 0x0014203c01007387 */ /* 0x000fe80000100a00 */
[----:B------:R3:W-:Y:S01]  /*76060*/  STL.64 [R1+0x1428], R62 ;  /* 0x0014283e01007387 */ /* 0x0007e20000100a00 */
[----:B--2---:R-:W-:Y:S06]  /*76070*/  HMMA.1688.F32.TF32 R56, R20, R210, R128 ;  /* 0x000000d21438723c */ /* 0x004fec0000081080 */
        /* <DEDUP_REMOVED lines=23> */
[----:B------:R1:W-:Y:S01]  /*761f0*/  STL.64 [R1+0x10b8], R58 ;  /* 0x0010b83a01007387 */ /* 0x0003e20000100a00 */
[C---:B------:R-:W-:Y:S07]  /*76200*/  HMMA.1688.F32.TF32 R24, R28.reuse, R10, R168 ;  /* 0x0000000a1c18723c */ /* 0x040fee00000810a8 */
[----:B------:R-:W-:Y:S01]  /*76210*/  STL.64 [R1+0x10a0], R60 ;  /* 0x0010a03c01007387 */ /* 0x000fe20000100a00 */
[C---:B-1----:R-:W-:Y:S03]  /*76220*/  HMMA.1688.F32.TF32 R56, R28.reuse, R14, R164 ;  /* 0x0000000e1c38723c */ /* 0x042fe600000810a4 */
[----:B------:R-:W-:Y:S04]  /*76230*/  STL.64 [R1+0x10a8], R62 ;  /* 0x0010a83e01007387 */ /* 0x000fe80000100a00 */
[----:B------:R-:W-:Y:S04]  /*76240*/  STL.64 [R1+0xd90], R20 ;  /* 0x000d901401007387 */ /* 0x000fe80000100a00 */
[----:B------:R1:W-:Y:S02]  /*76250*/  STL.64 [R1+0xd98], R22 ;  /* 0x000d981601007387 */ /* 0x0003e40000100a00 */
[C---:B-1----:R-:W-:Y:S10]  /*76260*/  HMMA.1688.F32.TF32 R20, R28.reuse, R198, R172 ;  /* 0x000000c61c14723c */ /* 0x042ff400000810ac */
        /* <DEDUP_REMOVED lines=15> */
[----:B--2---:R-:W-:Y:S01]  /*76360*/  HMMA.1688.F32.TF32 R24, R28, R210, R192 ;  /* 0x000000d21c18723c */ /* 0x004fe200000810c0 */
[----:B------:R1:W-:Y:S04]  /*76370*/  STL.64 [R1+0xcf8], R22 ;  /* 0x000cf81601007387 */ /* 0x0003e80000100a00 */
[----:B------:R-:W-:Y:S01]  /*76380*/  LDS R195, [R79+UR12+0x1e780] ;  /* 0x01e7800c4fc37984 */ /* 0x000fe20008000800 */
[C---:B------:R-:W-:Y:S03]  /*76390*/  HMMA.1688.F32.TF32 R28, R16.reuse, R10, R52 ;  /* 0x0000000a101c723c */ /* 0x040fe60000081034 */
[----:B------:R-:W-:Y:S03]  /*763a0*/  LDS R193, [R79+UR12+0x1c780] ;  /* 0x01c7800c4fc17984 */ /* 0x000fe60008000800 */
[C---:B-1----:R-:W-:Y:S01]  /*763b0*/  HMMA.1688.F32.TF32 R20, R16.reuse, R14, R216 ;  /* 0x0000000e1014723c */ /* 0x042fe200000810d8 */
[----:B------:R-:W-:Y:S04]  /*763c0*/  LDS R192, [R252+UR12+0x1c780] ;  /* 0x01c7800cfcc07984 */ /* 0x000fe80008000800 */
[----:B------:R-:W-:Y:S04]  /*763d0*/  STL.64 [R1+0xcd0], R56 ;  /* 0x000cd03801007387 */ /* 0x000fe80000100a00 */
[----:B------:R-:W-:Y:S04]  /*763e0*/  STL.64 [R1+0xcd8], R58 ;  /* 0x000cd83a01007387 */ /* 0x000fe80000100a00 */
[----:B------:R-:W-:Y:S04]  /*763f0*/  STL.64 [R1+0x40], R24 ;  /* 0x0000401801007387 */ /* 0x000fe80000100a00 */
[----:B------:R1:W-:Y:S01]  /*76400*/  STL.64 [R1+0x48], R26 ;  /* 0x0000481a01007387 */ /* 0x0003e20000100a00 */
[C---:B------:R-:W-:Y:S03]  /*76410*/  HMMA.1688.F32.TF32 R164, R16.reuse, R202, R36 ;  /* 0x000000ca10a4723c */ /* 0x040fe60000081024 */
[----:B------:R-:W-:Y:S04]  /*76420*/  LDS R194, [R252+UR12+0x1e780] ;  /* 0x01e7800cfcc27984 */ /* 0x000fe80008000800 */
[----:B------:R-:W-:Y:S01]  /*76430*/  STL.64 [R1+0x30], R20 ;  /* 0x0000301401007387 */ /* 0x000fe20000100a00 */
[C---:B-1----:R-:W-:Y:S03]  /*76440*/  HMMA.1688.F32.TF32 R24, R16.reuse, R198, R48 ;  /* 0x000000c61018723c */ /* 0x042fe60000081030 */
[----:B------:R1:W-:Y:S03]  /*76450*/  STL.64 [R1+0x38], R22 ;  /* 0x0000381601007387 */ /* 0x0003e60000100a00 */
[C---:B-1----:R-:W-:Y:S01]  /*76460*/  HMMA.1688.F32.TF32 R20, R16.reuse, R214, R44 ;  /* 0x000000d61014723c */ /* 0x042fe2000008102c */
[----:B------:R-:W-:Y:S04]  /*76470*/  STL.64 [R1+0x20], R28 ;  /* 0x0000201c01007387 */ /* 0x000fe80000100a00 */
[----:B------:R-:W-:Y:S01]  /*76480*/  STL.64 [R1+0x28], R30 ;  /* 0x0000281e01007387 */ /* 0x000fe20000100a00 */
[C---:B------:R-:W-:Y:S03]  /*76490*/  HMMA.1688.F32.TF32 R160, R16.reuse, R6, R40 ;  /* 0x0000000610a0723c */ /* 0x040fe60000081028 */
[----:B------:R-:W-:Y:S08]  /*764a0*/  LDS R28, [R208+UR12+0x1c700] ;  /* 0x01c7000cd01c7984 */ /* 0x000ff00008000800 */
[----:B------:R-:W-:Y:S04]  /*764b0*/  STL.64 [R1+0x10], R24 ;  /* 0x0000101801007387 */ /* 0x000fe80000100a00 */
[----:B------:R-:W-:Y:S01]  /*764c0*/  STL.64 [R1+0x18], R26 ;  /* 0x0000181a01007387 */ /* 0x000fe20000100a00 */
[----:B------:R-:W-:Y:S03]  /*764d0*/  HMMA.1688.F32.TF32 R168, R16, R210, R32 ;  /* 0x000000d210a8723c */ /* 0x000fe60000081020 */
[----:B------:R-:W-:Y:S04]  /*764e0*/  LDS R24, [R252+UR12+0x1c700] ;  /* 0x01c7000cfc187984 */ /* 0x000fe80008000800 */
[----:B------:R-:W-:Y:S04]  /*764f0*/  STL.64 [R1], R20 ;  /* 0x0000001401007387 */ /* 0x000fe80000100a00 */
        /* <DEDUP_REMOVED lines=48> */
[----:B------:R-:W2:Y:S04]  /*76800*/  LDS R23, [R209+UR12+0x1e680] ;  /* 0x01e6800cd1177984 */ /* 0x000ea80008000800 */
[----:B------:R-:W-:Y:S04]  /*76810*/  LDS R26, [R252+UR12+0x1e700] ;  /* 0x01e7000cfc1a7984 */ /* 0x000fe80008000800 */
[----:B------:R-:W-:Y:S04]  /*76820*/  LDS R25, [R79+UR12+0x1c700] ;  /* 0x01c7000c4f197984 */ /* 0x000fe80008000800 */
[----:B------:R-:W1:Y:S04]  /*76830*/  LDS R27, [R79+UR12+0x1e700] ;  /* 0x01e7000c4f1b7984 */ /* 0x000e680008000800 */
[----:B------:R-:W-:Y:S04]  /*76840*/  LDS R30, [R208+UR12+0x1e700] ;  /* 0x01e7000cd01e7984 */ /* 0x000fe80008000800 */
[----:B------:R-:W-:Y:S04]  /*76850*/  LDS R29, [R209+UR12+0x1c700] ;  /* 0x01c7000cd11d7984 */ /* 0x000fe80008000800 */
[----:B------:R-:W1:Y:S01]  /*76860*/  LDS R31, [R209+UR12+0x1e700] ;  /* 0x01e7000cd11f7984 */ /* 0x000e620008000800 */
[C---:B--2---:R-:W-:Y:S06]  /*76870*/  HMMA.1688.F32.TF32 R52, R20.reuse, R6, R52 ;  /* 0x000000061434723c */ /* 0x044fec0000081034 */
[C---:B---3--:R-:W-:Y:S06]  /*76880*/  HMMA.1688.F32.TF32 R56, R20.reuse, R206, R56 ;  /* 0x000000ce1438723c */ /* 0x048fec0000081038 */
[C---:B----4-:R-:W-:Y:S06]  /*76890*/  HMMA.1688.F32.TF32 R60, R20.reuse, R214, R60 ;  /* 0x000000d6143c723c */ /* 0x050fec000008103c */
        /* <DEDUP_REMOVED lines=13> */
[C---:B-1----:R-:W-:Y:S03]  /*76970*/  HMMA.1688.F32.TF32 R44, R24.reuse, R14, R40 ;  /* 0x0000000e182c723c */ /* 0x042fe60000081028 */
        /* <DEDUP_REMOVED lines=9> */
[----:B-1----:R-:W-:Y:S02]  /*76a10*/  HMMA.1688.F32.TF32 R20, R24, R198, R32 ;  /* 0x000000c61814723c */ /* 0x002fe40000081020 */
[----:B------:R-:W-:Y:S01]  /*76a20*/  STL.64 [R1+0x1080], R44 ;  /* 0x0010802c01007387 */ /* 0x000fe20000100a00 */
[----:B------:R-:W-:-:S03]  /*76a30*/  IMAD.MOV.U32 R36, RZ, RZ, R13 ;  /* 0x000000ffff247224 */ /* 0x000fc600078e000d */
[----:B------:R-:W-:Y:S04]  /*76a40*/  STL.64 [R1+0x1088], R46 ;  /* 0x0010882e01007387 */ /* 0x000fe80000100a00 */
[----:B------:R1:W-:Y:S01]  /*76a50*/  STL.64 [R1+0xc90], R40 ;  /* 0x000c902801007387 */ /* 0x0003e20000100a00 */
[----:B------:R-:W-:-:S03]  /*76a60*/  IMAD.MOV.U32 R37, RZ, RZ, R196 ;  /* 0x000000ffff257224 */ /* 0x000fc600078e00c4 */
[----:B------:R2:W-:Y:S04]  /*76a70*/  STL.64 [R1+0xc98], R42 ;  /* 0x000c982a01007387 */ /* 0x0005e80000100a00 */
[----:B------:R-:W3:Y:S01]  /*76a80*/  LDL.LU R13, [R1+0x485c] ;  /* 0x00485c00010d7983 */ /* 0x000ee20000300800 */
[----:B-1----:R-:W-:-:S04]  /*76a90*/  IMAD.MOV.U32 R40, RZ, RZ, R197 ;  /* 0x000000ffff287224 */ /* 0x002fc800078e00c5 */
[----:B------:R-:W-:Y:S01]  /*76aa0*/  STL.64 [R1+0xcb0], R20 ;  /* 0x000cb01401007387 */ /* 0x000fe20000100a00 */
[----:B------:R-:W-:-:S03]  /*76ab0*/  MOV R41, R2 ;  /* 0x0000000200297202 */ /* 0x000fc60000000f00 */
[----:B------:R1:W-:Y:S01]  /*76ac0*/  STL.64 [R1+0xcb8], R22 ;  /* 0x000cb81601007387 */ /* 0x0003e20000100a00 */
[----:B--2---:R-:W-:-:S03]  /*76ad0*/  IMAD.MOV.U32 R42, RZ, RZ, R3 ;  /* 0x000000ffff2a7224 */ /* 0x004fc600078e0003 */
[----:B------:R-:W2:Y:S01]  /*76ae0*/  LDL.LU R196, [R1+0x4858] ;  /* 0x0048580001c47983 */ /* 0x000ea20000300800 */
[----:B------:R-:W-:-:S03]  /*76af0*/  IMAD.MOV.U32 R43, RZ, RZ, R0 ;  /* 0x000000ffff2b7224 */ /* 0x000fc600078e0000 */
[----:B------:R-:W4:Y:S04]  /*76b00*/  LDL.LU R197, [R1+0x4854] ;  /* 0x0048540001c57983 */ /* 0x000f280000300800 */
[----:B------:R-:W3:Y:S04]  /*76b10*/  LDL.LU R2, [R1+0x4850] ;  /* 0x0048500001027983 */ /* 0x000ee80000300800 */
[----:B------:R-:W2:Y:S04]  /*76b20*/  LDL.LU R3, [R1+0x484c] ;  /* 0x00484c0001037983 */ /* 0x000ea80000300800 */
[----:B------:R-:W4:Y:S04]  /*76b30*/  LDL.LU R0, [R1+0x4848] ;  /* 0x0048480001007983 */ /* 0x000f280000300800 */
[----:B------:R-:W4:Y:S04]  /*76b40*/  LDL.LU R52, [R1+0xa80] ;  /* 0x000a800001347983 */ /* 0x000f280000300800 */
[----:B------:R-:W4:Y:S04]  /*76b50*/  LDL.LU R53, [R1+0xa84] ;  /* 0x000a840001357983 */ /* 0x000f280000300800 */
[----:B------:R-:W4:Y:S04]  /*76b60*/  LDL.LU R54, [R1+0xa88] ;  /* 0x000a880001367983 */ /* 0x000f280000300800 */
[----:B------:R-:W4:Y:S04]  /*76b70*/  LDL.LU R55, [R1+0xa8c] ;  /* 0x000a8c0001377983 */ /* 0x000f280000300800 */
[----:B------:R-:W4:Y:S01]  /*76b80*/  LDL.LU R56, [R1+0xa90] ;  /* 0x000a900001387983 */ /* 0x000f220000300800 */
[----:B---3--:R-:W-:Y:S01]  /*76b90*/  MOV R59, R2 ;  /* 0x00000002003b7202 */ /* 0x008fe20000000f00 */
[----:B--2---:R-:W-:-:S02]  /*76ba0*/  IMAD.MOV.U32 R58, RZ, RZ, R3 ;  /* 0x000000ffff3a7224 */ /* 0x004fc400078e0003 */
        /* <DEDUP_REMOVED lines=87> */
[----:B---3--:R-:W-:-:S03]  /*77120*/  IMAD.MOV.U32 R66, RZ, RZ, R3 ;  /* 0x000000ffff427224 */ /* 0x008fc600078e0003 */
[----:B------:R-:W4:Y:S01]  /*77130*/  LDL.LU R82, [R1+0xae8] ;  /* 0x000ae80001527983 */ /* 0x000f220000300800 */
[----:B--2---:R-:W-:-:S03]  /*77140*/  MOV R67, R0 ;  /* 0x0000000000437202 */ /* 0x004fc60000000f00 */
[----:B------:R-:W4:Y:S04]  /*77150*/  LDL.LU R83, [R1+0xaec] ;  /* 0x000aec0001537983 */ /* 0x000f280000300800 */
[----:B------:R-:W2:Y:S04]  /*77160*/  LDL.LU R64, [R1+0xa70] ;  /* 0x000a700001407983 */ /* 0x000ea80000300800 */
[----:B------:R-:W3:Y:S04]  /*77170*/  LDL.LU R2, [R1+0x4838] ;  /* 0x0048380001027983 */ /* 0x000ee80000300800 */
[----:B------:R-:W3:Y:S04]  /*77180*/  LDL.LU R3, [R1+0x4834] ;  /* 0x0048340001037983 */ /* 0x000ee80000300800 */
[----:B------:R-:W3:Y:S01]  /*77190*/  LDL.LU R0, [R1+0x4830] ;  /* 0x0048300001007983 */ /* 0x000ee20000300800 */
[----:B------:R-:W-:Y:S01]  /*771a0*/  MOV R50, R13 ;  /* 0x0000000d00327202 */ /* 0x000fe20000000f00 */
[----:B------:R-:W-:Y:S06]  /*771b0*/  HMMA.1688.F32.TF32 R112, R28, R198, R112 ;  /* 0x000000c61c70723c */ /* 0x000fec0000081070 */
[C---:B------:R-:W-:Y:S06]  /*771c0*/  HMMA.1688.F32.TF32 R124, R24.reuse, R210, R124 ;  /* 0x000000d2187c723c */ /* 0x040fec000008107c */
[C---:B-1----:R-:W-:Y:S06]  /*771d0*/  HMMA.1688.F32.TF32 R20, R24.reuse, R214, R140 ;  /* 0x000000d61814723c */ /* 0x042fec000008108c */
[C---:B------:R-:W-:Y:S06]  /*771e0*/  HMMA.1688.F32.TF32 R136, R24.reuse, R206, R136 ;  /* 0x000000ce1888723c */ /* 0x040fec0000081088 */
[C---:B------:R-:W-:Y:S11]  /*771f0*/  HMMA.1688.F32.TF32 R132, R24.reuse, R6, R132 ;  /* 0x000000061884723c */ /* 0x040ff60000081084 */
[----:B------:R-:W-:Y:S04]  /*77200*/  STL.64 [R1+0x1070], R20 ;  /* 0x0010701401007387 */ /* 0x000fe80000100a00 */
[----:B------:R1:W-:Y:S02]  /*77210*/  STL.64 [R1+0x1078], R22 ;  /* 0x0010781601007387 */ /* 0x0003e40000100a00 */
[----:B-1----:R-:W-:Y:S02]  /*77220*/  HMMA.1688.F32.TF32 R20, R24, R202, R128 ;  /* 0x000000ca1814723c */ /* 0x002fe40000081080 */
        /* <DEDUP_REMOVED lines=13> */
[C---:B-1----:R-:W-:Y:S03]  /*77300*/  HMMA.1688.F32.TF32 R24, R28.reuse, R214, R108 ;  /* 0x000000d61c18723c */ /* 0x042fe6000008106c */
[----:B------:R1:W-:Y:S03]  /*77310*/  STL.64 [R1+0xd28], R22 ;  /* 0x000d281601007387 */ /* 0x0003e60000100a00 */
[C---:B-1----:R-:W-:Y:S01]  /*77320*/  HMMA.1688.F32.TF32 R20, R28.reuse, R206, R104 ;  /* 0x000000ce1c14723c */ /* 0x042fe20000081068 */
[----:B------:R-:W-:Y:S04]  /*77330*/  STL.64 [R1+0xd00], R112 ;  /* 0x000d007001007387 */ /* 0x000fe80000100a00 */
[----:B------:R-:W-:Y:S01]  /*77340*/  STL.64 [R1+0xd08], R114 ;  /* 0x000d087201007387 */ /* 0x000fe20000100a00 */
[C---:B------:R-:W-:Y:S11]  /*77350*/  HMMA.1688.F32.TF32 R100, R28.reuse, R6, R100 ;  /* 0x000000061c64723c */ /* 0x040ff60000081064 */
[----:B------:R-:W-:Y:S04]  /*77360*/  STL.64 [R1+0xce0], R24 ;  /* 0x000ce01801007387 */ /* 0x000fe80000100a00 */
[----:B------:R1:W-:Y:S04]  /*77370*/  STL.64 [R1+0xce8], R26 ;  /* 0x000ce81a01007387 */ /* 0x0003e80000100a00 */
[----:B------:R-:W-:Y:S01]  /*77380*/  STL.64 [R1+0xcc0], R20 ;  /* 0x000cc01401007387 */ /* 0x000fe20000100a00 */
[C---:B-1----:R-:W-:Y:S03]  /*77390*/  HMMA.1688.F32.TF32 R24, R28.reuse, R202, R220 ;  /* 0x000000ca1c18723c */ /* 0x042fe600000810dc */
[----:B------:R1:W-:Y:S03]  /*773a0*/  STL.64 [R1+0xcc8], R22 ;  /* 0x000cc81601007387 */ /* 0x0003e60000100a00 */
[----:B-1----:R-:W-:Y:S06]  /*773b0*/  HMMA.1688.F32.TF32 R20, R28, R210, R96 ;  /* 0x000000d21c14723c */ /* 0x002fec0000081060 */
[----:B------:R-:W-:Y:S01]  /*773c0*/  HMMA.1688.F32.TF32 R28, R192, R14, R92 ;  /* 0x0000000ec01c723c */ /* 0x000fe2000008105c */
[----:B------:R-:W-:Y:S04]  /*773d0*/  STL.64 [R1+0xca0], R100 ;  /* 0x000ca06401007387 */ /* 0x000fe80000100a00 */
[----:B------:R-:W-:Y:S06]  /*773e0*/  STL.64 [R1+0xca8], R102 ;  /* 0x000ca86601007387 */ /* 0x000fec0000100a00 */
[----:B------:R-:W-:Y:S04]  /*773f0*/  STL.64 [R1+0xc80], R24 ;  /* 0x000c801801007387 */ /* 0x000fe80000100a00 */
[----:B------:R-:W-:Y:S04]  /*77400*/  STL.64 [R1+0xc88], R26 ;  /* 0x000c881a01007387 */ /* 0x000fe80000100a00 */
[----:B------:R1:W-:Y:S04]  /*77410*/  STL.64 [R1+0x70], R20 ;  /* 0x0000701401007387 */ /* 0x0003e80000100a00 */
[----:B------:R-:W-:Y:S04]  /*77420*/  STL.64 [R1+0x78], R22 ;  /* 0x0000781601007387 */ /* 0x000fe80000100a00 */
[----:B-1----:R-:W3:Y:S04]  /*77430*/  LDL.LU R20, [R1+0x3a74] ;  /* 0x003a740001147983 */ /* 0x002ee80000300800 */
[----:B------:R-:W-:Y:S04]  /*77440*/  STL.64 [R1+0x60], R28 ;  /* 0x0000601c01007387 */ /* 0x000fe80000100a00 */
[----:B------:R-:W-:Y:S04]  /*77450*/  STL.64 [R1+0x68], R30 ;  /* 0x0000681e01007387 */ /* 0x000fe80000100a00 */
[----:B------:R-:W3:Y:S01]  /*77460*/  LDL.LU R13, [R1+0x3a78] ;  /* 0x003a7800010d7983 */ /* 0x000ee20000300800 */
[----:B------:R-:W-:Y:S03]  /*77470*/  HMMA.1688.F32.TF32 R248, R16, R206, R248 ;  /* 0x000000ce10f8723c */ /* 0x000fe600000810f8 */
[----:B------:R-:W-:Y:S04]  /*77480*/  LDS R18, [R208+UR12+0x1e780] ;  /* 0x01e7800cd0127984 */ /* 0x000fe80008000800 */
[----:B------:R-:W-:Y:S04]  /*77490*/  LDS R16, [R208+UR12+0x1c780] ;  /* 0x01c7800cd0107984 */ /* 0x000fe80008000800 */
[----:B------:R-:W-:Y:S04]  /*774a0*/  LDS R19, [R209+UR12+0x1e780] ;  /* 0x01e7800cd1137984 */ /* 0x000fe80008000800 */
[----:B------:R-:W1:Y:S01]  /*774b0*/  LDS R17, [R209+UR12+0x1c780] ;  /* 0x01c7800cd1117984 */ /* 0x000e620008000800 */
[----:B------:R-:W-:Y:S01]  /*774c0*/  HMMA.1688.F32.TF32 R24, R192, R10, R88 ;  /* 0x0000000ac018723c */ /* 0x000fe20000081058 */
[----:B------:R-:W-:Y:S01]  /*774d0*/  IMAD.MOV.U32 R32, RZ, RZ, R9 ;  /* 0x000000ffff207224 */ /* 0x000fe200078e0009 */
[----:B------:R-:W-:Y:S01]  /*774e0*/  MOV R33, R8 ;  /* 0x0000000800217202 */ /* 0x000fe20000000f00 */
[----:B------:R-:W-:-:S02]  /*774f0*/  IMAD.MOV.U32 R51, RZ, RZ, R12 ;  /* 0x000000ffff337224 */ /* 0x000fc400078e000c */
[----:B------:R-:W2:-:S15]  /*77500*/  S2R R12, SR_TID.X ;  /* 0x00000000000c7919 */ /* 0x000e9e0000002100 */
[----:B------:R-:W-:-:S03]  /*77510*/  NOP ;  /* 0x0000000000007918 */ /* 0x000fc60000000000 */
[----:B------:R-:W-:Y:S04]  /*77520*/  STL.64 [R1+0x50], R24 ;  /* 0x0000501801007387 */ /* 0x000fe80000100a00 */
[----:B------:R1:W-:Y:S02]  /*77530*/  STL.64 [R1+0x58], R26 ;  /* 0x0000581a01007387 */ /* 0x0003e40000100a00 */
[C---:B-1----:R-:W-:Y:S06]  /*77540*/  HMMA.1688.F32.TF32 R24, R16.reuse, R14, R60 ;  /* 0x0000000e1018723c */ /* 0x042fec000008103c */
[----:B------:R-:W-:Y:S01]  /*77550*/  HMMA.1688.F32.TF32 R8, R16, R10, R56 ;  /* 0x0000000a1008723c */ /* 0x000fe20000081038 */
[----:B------:R-:W-:Y:S01]  /*77560*/  MOV R38, R201 ;  /* 0x000000c900267202 */ /* 0x000fe20000000f00 */
[----:B------:R-:W-:Y:S01]  /*77570*/  IMAD.MOV.U32 R39, RZ, RZ, R200 ;  /* 0x000000ffff277224 */ /* 0x000fe200078e00c8 */
[----:B------:R-:W-:Y:S01]  /*77580*/  MOV R44, R213 ;  /* 0x000000d5002c7202 */ /* 0x000fe20000000f00 */
[----:B------:R-:W-:Y:S01]  /*77590*/  IMAD.MOV.U32 R45, RZ, RZ, R212 ;  /* 0x000000ffff2d7224 */ /* 0x000fe200078e00d4 */
[----:B------:R-:W-:Y:S01]  /*775a0*/  MOV R47, R204 ;  /* 0x000000cc002f7202 */ /* 0x000fe20000000f00 */
[----:B------:R-:W-:-:S02]  /*775b0*/  IMAD.MOV.U32 R46, RZ, RZ, R205 ;  /* 0x000000ffff2e7224 */ /* 0x000fc400078e00cd */
[----:B------:R-:W-:Y:S02]  /*775c0*/  IMAD.MOV.U32 R48, RZ, RZ, R197 ;  /* 0x000000ffff307224 */ /* 0x000fe400078e00c5 */
[----:B------:R-:W-:Y:S02]  /*775d0*/  IMAD.MOV.U32 R49, RZ, RZ, R196 ;  /* 0x000000ffff317224 */ /* 0x000fe400078e00c4 */
[----:B------:R-:W-:Y:S02]  /*775e0*/  IMAD.MOV.U32 R34, RZ, RZ, R5 ;  /* 0x000000ffff227224 */ /* 0x000fe400078e0005 */
[----:B------:R-:W-:Y:S01]  /*775f0*/  IMAD.MOV.U32 R35, RZ, RZ, R4 ;  /* 0x000000ffff237224 */ /* 0x000fe200078e0004 */
[----:B------:R-:W-:Y:S02]  /*77600*/  UIMAD UR18, UR4, -0x40, UR6 ;  /* 0xffffffc0041278a4 */ /* 0x000fe4000f8e0206 */
[----:B------:R-:W-:Y:S04]  /*77610*/  STL.64 [R1+0xac0], R24 ;  /* 0x000ac01801007387 */ /* 0x000fe80000100a00 */
[----:B------:R-:W-:Y:S01]  /*77620*/  STL.64 [R1+0xac8], R26 ;  /* 0x000ac81a01007387 */ /* 0x000fe20000100a00 */
[----:B------:R-:W-:Y:S03]  /*77630*/  HMMA.1688.F32.TF32 R172, R192, R198, R84 ;  /* 0x000000c6c0ac723c */ /* 0x000fe60000081054 */
[----:B------:R1:W-:Y:S01]  /*77640*/  STL.64 [R1+0xa90], R8 ;  /* 0x000a900801007387 */ /* 0x0003e20000100a00 */
[----:B------:R-:W-:-:S03]  /*77650*/  UIADD3 UR12, UR7, -0x2, URZ ;  /* 0xfffffffe070c7890 */ /* 0x000fc6000fffe03f */
[----:B------:R1:W-:Y:S01]  /*77660*/  STL.64 [R1+0xa98], R10 ;  /* 0x000a980a01007387 */ /* 0x0003e20000100a00 */
[----:B----4-:R-:W-:Y:S01]  /*77670*/  HMMA.1688.F32.TF32 R176, R192, R214, R80 ;  /* 0x000000d6c0b0723c */ /* 0x010fe20000081050 */
[----:B------:R-:W-:Y:S02]  /*77680*/  UISETP.GT.AND UP1, UPT, UR18, URZ, UPT ;  /* 0x0000003f1200728c */ /* 0x000fe4000bf24270 */
[----:B------:R-:W-:-:S03]  /*77690*/  UIADD3 UR9, UR9, 0x1, URZ ;  /* 0x0000000109097890 */ /* 0x000fc6000fffe03f */
[----:B------:R-:W-:Y:S01]  /*776a0*/  HMMA.1688.F32.TF32 R180, R192, R206, R76 ;  /* 0x000000cec0b4723c */ /* 0x000fe2000008104c */
[----:B------:R-:W-:-:S05]  /*776b0*/  UISETP.GE.AND UP0, UPT, UR4, UR12, UPT ;  /* 0x0000000c0400728c */ /* 0x000fca000bf06270 */
[----:B------:R-:W-:Y:S01]  /*776c0*/  HMMA.1688.F32.TF32 R184, R192, R6, R72 ;  /* 0x00000006c0b8723c */ /* 0x000fe20000081048 */
[----:B------:R-:W-:-:S05]  /*776d0*/  USEL UR12, URZ, 0x4, !UP1 ;  /* 0x000000043f0c7887 */ /* 0x000fca000c800000 */
[----:B------:R-:W-:Y:S01]  /*776e0*/  HMMA.1688.F32.TF32 R188, R192, R202, R68 ;  /* 0x000000cac0bc723c */ /* 0x000fe20000081044 */
[----:B------:R-:W-:-:S05]  /*776f0*/  UISETP.GT.AND UP1, UPT, UR9, 0x1, UPT ;  /* 0x000000010900788c */ /* 0x000fca000bf24270 */
[----:B--2---:R-:W-:Y:S06]  /*77700*/  HMMA.1688.F32.TF32 R192, R192, R210, R64 ;  /* 0x000000d2c0c0723c */ /* 0x004fec0000081040 */
[C---:B------:R-:W-:Y:S06]  /*77710*/  HMMA.1688.F32.TF32 R196, R16.reuse, R198, R52 ;  /* 0x000000c610c4723c */ /* 0x040fec0000081034 */
[C---:B------:R-:W-:Y:S06]  /*77720*/  HMMA.1688.F32.TF32 R212, R16.reuse, R214, R48 ;  /* 0x000000d610d4723c */ /* 0x040fec0000081030 */
[C---:B------:R-:W-:Y:S06]  /*77730*/  HMMA.1688.F32.TF32 R204, R16.reuse, R206, R44 ;  /* 0x000000ce10cc723c */ /* 0x040fec000008102c */
[C---:B------:R-:W-:Y:S06]  /*77740*/  HMMA.1688.F32.TF32 R216, R16.reuse, R6, R40 ;  /* 0x0000000610d8723c */ /* 0x040fec0000081028 */
[C---:B------:R-:W-:Y:S06]  /*77750*/  HMMA.1688.F32.TF32 R200, R16.reuse, R202, R36 ;  /* 0x000000ca10c8723c */ /* 0x040fec0000081024 */
[----:B------:R-:W-:Y:S01]  /*77760*/  HMMA.1688.F32.TF32 R208, R16, R210, R32 ;  /* 0x000000d210d0723c */ /* 0x000fe20000081020 */
[----:B------:R-:W-:Y:S01]  /*77770*/  USEL UR9, UR9, URZ, !UP1 ;  /* 0x0000003f09097287 */ /* 0x000fe2000c800000 */
[----:B------:R-:W-:Y:S01]  /*77780*/  LOP3.LUT R4, R12, 0x1f, RZ, 0xc0, !PT ;  /* 0x0000001f0c047812 */ /* 0x000fe200078ec0ff */
[----:B------:R-:W-:-:S02]  /*77790*/  USEL UR12, UR12, URZ, !UP0 ;  /* 0x0000003f0c0c7287 */ /* 0x000fc4000c000000 */
[----:B------:R-:W-:Y:S01]  /*777a0*/  ULEA UR19, UR9, UR5, 0x11 ;  /* 0x0000000509137291 */ /* 0x000fe2000f8e883f */
[----:B------:R-:W-:-:S03]  /*777b0*/  SHF.L.U32 R4, R4, 0x2, RZ ;  /* 0x0000000204047819 */ /* 0x000fc600000006ff */
[----:B------:R-:W-:Y:S02]  /*777c0*/  ISETP.NE.U32.AND P0, PT, RZ, UR12, PT ;  /* 0x0000000cff007c0c */ /* 0x000fe4000bf05070 */
[----:B------:R-:W-:Y:S01]  /*777d0*/  VIADD R4, R4, UR19 ;  /* 0x0000001304047c36 */ /* 0x000fe20008000000 */
[----:B---3--:R-:W-:-:S05]  /*777e0*/  IADD3 R13, P1, R13, R2, RZ ;  /* 0x000000020d0d7210 */ /* 0x008fca0007f3e0ff */
[----:B------:R-:W-:Y:S01]  /*777f0*/  IMAD.X R20, R20, 0x1, R3, P1 ;  /* 0x0000000114147824 */ /* 0x000fe200008e0603 */
[----:B------:R2:W-:Y:S04]  /*77800*/  STL [R1+0x3a78], R13 ;  /* 0x003a780d01007387 */ /* 0x0005e80000100800 */
[----:B------:R3:W-:Y:S04]  /*77810*/  STL [R1+0x3a74], R20 ;  /* 0x003a741401007387 */ /* 0x0007e80000100800 */
[----:B------:R-:W4:Y:S04]  /*77820*/  LDL.LU R18, [R1+0x3a7c] ;  /* 0x003a7c0001127983 */ /* 0x000f280000300800 */
[----:B------:R-:W3:Y:S04]  /*77830*/  LDL.LU R17, [R1+0x3a80] ;  /* 0x003a800001117983 */ /* 0x000ee80000300800 */
[----:B------:R-:W4:Y:S04]  /*77840*/  LDL.LU R16, [R1+0x3a84] ;  /* 0x003a840001107983 */ /* 0x000f280000300800 */
[----:B------:R-:W4:Y:S04]  /*77850*/  LDL.LU R15, [R1+0x3a88] ;  /* 0x003a8800010f7983 */ /* 0x000f280000300800 */
[----:B------:R-:W4:Y:S04]  /*77860*/  LDL.LU R14, [R1+0x3a8c] ;  /* 0x003a8c00010e7983 */ /* 0x000f280000300800 */
[----:B-1----:R-:W4:Y:S04]  /*77870*/  LDL.LU R8, [R1+0x3a90] ;  /* 0x003a900001087983 */ /* 0x002f280000300800 */
[----:B------:R-:W4:Y:S04]  /*77880*/  LDL.LU R10, [R1+0x3a94] ;  /* 0x003a9400010a7983 */ /* 0x000f280000300800 */
[----:B------:R-:W4:Y:S04]  /*77890*/  LDL.LU R9, [R1+0x3a98] ;  /* 0x003a980001097983 */ /* 0x000f280000300800 */
[----:B------:R-:W4:Y:S04]  /*778a0*/  LDL.LU R12, [R1+0x3aa0] ;  /* 0x003aa000010c7983 */ /* 0x000f280000300800 */
[----:B------:R-:W4:Y:S01]  /*778b0*/  LDL.LU R5, [R1+0x3aa8] ;  /* 0x003aa80001057983 */ /* 0x000f220000300800 */
[----:B------:R-:W-:Y:S01]  /*778c0*/  MOV R6, R13 ;  /* 0x0000000d00067202 */ /* 0x000fe20000000f00 */
[----:B------:R-:W-:-:S02]  /*778d0*/  IMAD.MOV.U32 R7, RZ, RZ, R20 ;  /* 0x000000ffff077224 */ /* 0x000fc400078e0014 */
[----:B------:R1:W-:Y:S04]  /*778e0*/  STL [R1+0x499c], R0 ;  /* 0x00499c0001007387 */ /* 0x0003e80000100800 */
[----:B------:R-:W-:Y:S04]  /*778f0*/  STL [R1+0x4998], R252 ;  /* 0x004998fc01007387 */ /* 0x000fe80000100800 */
        /* <DEDUP_REMOVED lines=44> */
[----:B--2---:R-:W2:Y:S04]  /*77bc0*/  LDL.LU R13, [R1+0x3a9c] ;  /* 0x003a9c00010d7983 */ /* 0x004ea80000300800 */
[----:B------:R-:W2:Y:S01]  /*77bd0*/  LDL.LU R11, [R1+0x3aa4] ;  /* 0x003aa400010b7983 */ /* 0x000ea20000300800 */
[----:B------:R-:W-:Y:S06]  /*77be0*/  BAR.SYNC.DEFER_BLOCKING 0x0 ;  /* 0x0000000000007b1d */ /* 0x000fec0000010000 */
[----:B------:R-:W-:Y:S01]  /*77bf0*/  @!PT LDS RZ, [RZ] ;  /* 0x00000000fffff984 */ /* 0x000fe20000000800 */
[----:B------:R-:W-:Y:S01]  /*77c00*/  @!PT LDS RZ, [RZ] ;  /* 0x00000000fffff984 */ /* 0x000fe20000000800 */
[----:B------:R-:W-:Y:S01]  /*77c10*/  @!PT LDS RZ, [RZ] ;  /* 0x00000000fffff984 */ /* 0x000fe20000000800 */
[----:B------:R1:W-:Y:S01]  /*77c20*/  LDGSTS.E [R4], desc[UR10][R6.64], P0 ;  /* 0x0000000006047fae */ /* 0x0003e2000812184a */
[----:B---3--:R-:W-:-:S05]  /*77c30*/  IADD3 R17, P1, R17, R2, RZ ;  /* 0x0000000211117210 */ /* 0x008fca0007f3e0ff */
[----:B----4-:R-:W-:Y:S01]  /*77c40*/  IMAD.X R18, R18, 0x1, R3, P1 ;  /* 0x0000000112127824 */ /* 0x010fe200008e0603 */
[-C--:B------:R-:W-:Y:S01]  /*77c50*/  IADD3 R15, P2, R15, R2.reuse, RZ ;  /* 0x000000020f0f7210 */ /* 0x080fe20007f5e0ff */
[----:B------:R-:W-:Y:S03]  /*77c60*/  STL [R1+0x3a80], R17 ;  /* 0x003a801101007387 */ /* 0x000fe60000100800 */
[----:B------:R-:W-:Y:S01]  /*77c70*/  IADD3.X R16, R16, R3, RZ, P2, !PT ;  /* 0x0000000310107210 */ /* 0x000fe200017fe4ff */
[----:B------:R-:W-:Y:S01]  /*77c80*/  STL [R1+0x3a7c], R18 ;  /* 0x003a7c1201007387 */ /* 0x000fe20000100800 */
[----:B-1----:R-:W-:Y:S02]  /*77c90*/  IMAD.MOV.U32 R6, RZ, RZ, R17 ;  /* 0x000000ffff067224 */ /* 0x002fe400078e0011 */
[----:B------:R-:W-:Y:S01]  /*77ca0*/  IMAD.MOV.U32 R7, RZ, RZ, R18 ;  /* 0x000000ffff077224 */ /* 0x000fe200078e0012 */
[----:B------:R-:W-:Y:S01]  /*77cb0*/  STL [R1+0x3a88], R15 ;  /* 0x003a880f01007387 */ /* 0x000fe20000100800 */
[----:B------:R-:W-:-:S03]  /*77cc0*/  IADD3 R8, P1, R8, R2, RZ ;  /* 0x0000000208087210 */ /* 0x000fc60007f3e0ff */
[----:B------:R-:W-:Y:S04]  /*77cd0*/  STL [R1+0x3a84], R16 ;  /* 0x003a841001007387 */ /* 0x000fe80000100800 */
[----:B------:R-:W3:Y:S01]  /*77ce0*/  LDL.LU R21, [R1+0x3aac] ;  /* 0x003aac0001157983 */ /* 0x000ee20000300800 */
[----:B------:R-:W-:-:S03]  /*77cf0*/  IMAD.X R14, R14, 0x1, R3, P1 ;  /* 0x000000010e0e7824 */ /* 0x000fc600008e0603 */
[----:B------:R-:W4:Y:S01]  /*77d00*/  LDL.LU R20, [R1+0x3ab0] ;  /* 0x003ab00001147983 */ /* 0x000f220000300800 */
[----:B------:R-:W-:-:S03]  /*77d10*/  IADD3 R9, P2, R9, R2, RZ ;  /* 0x0000000209097210 */ /* 0x000fc60007f5e0ff */
[----:B------:R1:W-:Y:S01]  /*77d20*/  LDGSTS.E [R4+0x80], desc[UR10][R6.64], P0 ;  /* 0x0008000006047fae */ /* 0x0003e2000812184a */
[----:B------:R-:W-:-:S03]  /*77d30*/  IADD3.X R10, R10, R3, RZ, P2, !PT ;  /* 0x000000030a0a7210 */ /* 0x000fc600017fe4ff */
[----:B------:R-:W3:Y:S04]  /*77d40*/  LDL.LU R19, [R1+0x3ab4] ;  /* 0x003ab40001137983 */ /* 0x000ee80000300800 */
[----:B------:R-:W3:Y:S01]  /*77d50*/  LDL.LU R0, [R1+0x3ab8] ;  /* 0x003ab80001007983 */ /* 0x000ee20000300800 */
[----:B-1----:R-:W-:Y:S01]  /*77d60*/  MOV R6, R15 ;  /* 0x0000000f00067202 */ /* 0x002fe20000000f00 */
[----:B------:R-:W-:Y:S02]  /*77d70*/  IMAD.MOV.U32 R7, RZ, RZ, R16 ;  /* 0x000000ffff077224 */ /* 0x000fe400078e0010 */
[----:B------:R-:W-:Y:S04]  /*77d80*/  STL [R1+0x3a90], R8 ;  /* 0x003a900801007387 */ /* 0x000fe80000100800 */
[----:B------:R1:W-:Y:S04]  /*77d90*/  LDGSTS.E [R4+0x100], desc[UR10][R6.64], P0 ;  /* 0x0010000006047fae */ /* 0x0003e8000812184a */
[----:B------:R1:W-:Y:S04]  /*77da0*/  STL [R1+0x3a8c], R14 ;  /* 0x003a8c0e01007387 */ /* 0x0003e80000100800 */
[----:B------:R1:W-:Y:S02]  /*77db0*/  STL [R1+0x3a98], R9 ;  /* 0x003a980901007387 */ /* 0x0003e40000100800 */
[----:B-1----:R-:W-:-:S02]  /*77dc0*/  IMAD.MOV.U32 R7, RZ, RZ, R14 ;  /* 0x000000ffff077224 */ /* 0x002fc400078e000e */
[----:B------:R-:W3:Y:S01]  /*77dd0*/  LDL.LU R14, [R1+0x3ac0] ;  /* 0x003ac000010e7983 */ /* 0x000ee20000300800 */
[----:B------:R-:W-:-:S03]  /*77de0*/  IMAD.MOV.U32 R6, RZ, RZ, R8 ;  /* 0x000000ffff067224 */ /* 0x000fc600078e0008 */
[----:B------:R1:W-:Y:S04]  /*77df0*/  STL [R1+0x3a94], R10 ;  /* 0x003a940a01007387 */ /* 0x0003e80000100800 */
[----:B------:R-:W3:Y:S04]  /*77e00*/  LDL.LU R8, [R1+0x3ac8] ;  /* 0x003ac80001087983 */ /* 0x000ee80000300800 */
[----:B------:R-:W3:Y:S01]  /*77e10*/  LDL.LU R18, [R1+0x3abc] ;  /* 0x003abc0001127983 */ /* 0x000ee20000300800 */
[----:B------:R-:W-:-:S03]  /*77e20*/  IADD3 R12, P1, R12, R2, RZ ;  /* 0x000000020c0c7210 */ /* 0x000fc60007f3e0ff */
[----:B------:R1:W-:Y:S01]  /*77e30*/  LDGSTS.E [R4+0x180], desc[UR10][R6.64], P0 ;  /* 0x0018000006047fae */ /* 0x0003e2000812184a */
[----:B------:R-:W-:Y:S02]  /*77e40*/  IADD3 R5, P2, R5, R2, RZ ;  /* 0x0000000205057210 */ /* 0x000fe40007f5e0ff */
[----:B-1----:R-:W-:Y:S01]  /*77e50*/  MOV R6, R9 ;  /* 0x0000000900067202 */ /* 0x002fe20000000f00 */
[----:B------:R-:W-:Y:S01]  /*77e60*/  IMAD.MOV.U32 R7, RZ, RZ, R10 ;  /* 0x000000ffff077224 */ /* 0x000fe200078e000a */
[----:B------:R-:W3:Y:S04]  /*77e70*/  LDL.LU R9, [R1+0x3ac4] ;  /* 0x003ac40001097983 */ /* 0x000ee80000300800 */
[----:B------:R-:W3:Y:S04]  /*77e80*/  LDL.LU R10, [R1+0x3ad0] ;  /* 0x003ad000010a7983 */ /* 0x000ee80000300800 */
[----:B------:R-:W3:Y:S04]  /*77e90*/  LDL.LU R15, [R1+0x3ad8] ;  /* 0x003ad800010f7983 */ /* 0x000ee80000300800 */
[----:B------:R1:W-:Y:S04]  /*77ea0*/  LDGSTS.E [R4+0x200], desc[UR10][R6.64], P0 ;  /* 0x0020000006047fae */ /* 0x0003e8000812184a */
[----:B------:R-:W-:Y:S01]  /*77eb0*/  STL [R1+0x3aa0], R12 ;  /* 0x003aa00c01007387 */ /* 0x000fe20000100800 */
[----:B-1----:R-:W-:-:S02]  /*77ec0*/  IMAD.MOV.U32 R6, RZ, RZ, R12 ;  /* 0x000000ffff067224 */ /* 0x002fc400078e000c */
[----:B--2---:R-:W-:Y:S01]  /*77ed0*/  IMAD.X R13, R13, 0x1, R3, P1 ;  /* 0x000000010d0d7824 */ /* 0x004fe200008e0603 */
[----:B------:R-:W-:-:S04]  /*77ee0*/  IADD3.X R11, R11, R3, RZ, P2, !PT ;  /* 0x000000030b0b7210 */ /* 0x000fc800017fe4ff */
[----:B------:R-:W-:Y:S01]  /*77ef0*/  STL [R1+0x3a9c], R13 ;  /* 0x003a9c0d01007387 */ /* 0x000fe20000100800 */
[----:B------:R-:W-:-:S03]  /*77f00*/  IMAD.MOV.U32 R7, RZ, RZ, R13 ;  /* 0x000000ffff077224 */ /* 0x000fc600078e000d */
[----:B------:R-:W-:Y:S04]  /*77f10*/  STL [R1+0x3aa8], R5 ;  /* 0x003aa80501007387 */ /* 0x000fe80000100800 */
[----:B------:R-:W2:Y:S04]  /*77f20*/  LDL.LU R17, [R1+0x3acc] ;  /* 0x003acc0001117983 */ /* 0x000ea80000300800 */
[----:B------:R1:W-:Y:S04]  /*77f30*/  STL [R1+0x3aa4], R11 ;  /* 0x003aa40b01007387 */ /* 0x0003e80000100800 */
[----:B------:R1:W-:Y:S04]  /*77f40*/  LDGSTS.E [R4+0x280], desc[UR10][R6.64], P0 ;  /* 0x0028000006047fae */ /* 0x0003e8000812184a */
[----:B------:R-:W2:Y:S01]  /*77f50*/  LDL.LU R16, [R1+0x3ad4] ;  /* 0x003ad40001107983 */ /* 0x000ea20000300800 */
[----:B-1----:R-:W-:Y:S01]  /*77f60*/  IMAD.MOV.U32 R7, RZ, RZ, R11 ;  /* 0x000000ffff077224 */ /* 0x002fe200078e000b */
[----:B------:R-:W-:-:S02]  /*77f70*/  MOV R6, R5 ;  /* 0x0000000500067202 */ /* 0x000fc40000000f00 */
[----:B------:R-:W2:Y:S04]  /*77f80*/  LDL.LU R11, [R1+0x3adc] ;  /* 0x003adc00010b7983 */ /* 0x000ea80000300800 */
[----:B------:R-:W2:Y:S04]  /*77f90*/  LDL.LU R5, [R1+0x3ae0] ;  /* 0x003ae00001057983 */ /* 0x000ea80000300800 */
[----:B------:R-:W2:Y:S04]  /*77fa0*/  LDL.LU R13, [R1+0x3ae4] ;  /* 0x003ae400010d7983 */ /* 0x000ea80000300800 */
[----:B------:R-:W2:Y:S04]  /*77fb0*/  LDL.LU R12, [R1+0x3ae8] ;  /* 0x003ae800010c7983 */ /* 0x000ea80000300800 */
[----:B------:R1:W-:Y:S01]  /*77fc0*/  LDGSTS.E [R4+0x300], desc[UR10][R6.64], P0 ;  /* 0x0030000006047fae */ /* 0x0003e2000812184a */
[----:B----4-:R-:W-:-:S05]  /*77fd0*/  IADD3 R20, P1, R20, R2, RZ ;  /* 0x0000000214147210 */ /* 0x010fca0007f3e0ff */
[----:B---3--:R-:W-:Y:S02]  /*77fe0*/  IMAD.X R21, R21, 0x1, R3, P1 ;  /* 0x0000000115157824 */ /* 0x008fe400008e0603 */
[----:B-1----:R-:W-:Y:S02]  /*77ff0*/  IMAD.MOV.U32 R6, RZ, RZ, R20 ;  /* 0x000000ffff067224 */ /* 0x002fe400078e0014 */
[----:B------:R-:W-:Y:S01]  /*78000*/  IMAD.MOV.U32 R7, RZ, RZ, R21 ;  /* 0x000000ffff077224 */ /* 0x000fe200078e0015 */
[-C--:B------:R-:W-:Y:S01]  /*78010*/  IADD3 R0, P2, R0, R2.reuse, RZ ;  /* 0x0000000200007210 */ /* 0x080fe20007f5e0ff */
[----:B------:R-:W-:Y:S03]  /*78020*/  STL [R1+0x3ab0], R20 ;  /* 0x003ab01401007387 */ /* 0x000fe60000100800 */
[----:B------:R-:W-:Y:S01]  /*78030*/  IADD3.X R19, R19, R3, RZ, P2, !PT ;  /* 0x0000000313137210 */ /* 0x000fe200017fe4ff */
[----:B------:R-:W-:Y:S04]  /*78040*/  STL [R1+0x3aac], R21 ;  /* 0x003aac1501007387 */ /* 0x000fe80000100800 */
[----:B------:R1:W-:Y:S04]  /*78050*/  LDGSTS.E [R4+0x380], desc[UR10][R6.64], P0 ;  /* 0x0038000006047fae */ /* 0x0003e8000812184a */
[----:B------:R3:W-:Y:S04]  /*78060*/  STL [R1+0x3ab8], R0 ;  /* 0x003ab80001007387 */ /* 0x0007e80000100800 */
[----:B------:R-:W-:Y:S01]  /*78070*/  STL [R1+0x3ab4], R19 ;  /* 0x003ab41301007387 */ /* 0x000fe20000100800 */
[----:B------:R-:W-:Y:S01]  /*78080*/  IADD3 R14, P1, R14, R2, RZ ;  /* 0x000000020e0e7210 */ /* 0x000fe20007f3e0ff */
[----:B-1----:R-:W-:Y:S01]  /*78090*/  IMAD.MOV.U32 R7, RZ, RZ, R19 ;  /* 0x000000ffff077224 */ /* 0x002fe200078e0013 */
[----:B------:R-:W-:-:S02]  /*780a0*/  MOV R6, R0 ;  /* 0x0000000000067202 */ /* 0x000fc40000000f00 */
[----:B---3--:R-:W3:Y:S01]  /*780b0*/  LDL.LU R0, [R1+0x3af0] ;  /* 0x003af00001007983 */ /* 0x008ee20000300800 */
[----:B------:R-:W-:Y:S01]  /*780c0*/  IADD3 R8, P2, R8, R2, RZ ;  /* 0x0000000208087210 */ /* 0x000fe20007f5e0ff */
[----:B------:R-:W-:Y:S02]  /*780d0*/  IMAD.X R18, R18, 0x1, R3, P1 ;  /* 0x0000000112127824 */ /* 0x000fe400008e0603 */
[----:B------:R1:W-:Y:S04]  /*780e0*/  STL [R1+0x3ac0], R14 ;  /* 0x003ac00e01007387 */ /* 0x0003e80000100800 */
[----:B------:R4:W-:Y:S04]  /*780f0*/  LDGSTS.E [R4+0x400], desc[UR10][R6.64], P0 ;  /* 0x0040000006047fae */ /* 0x0009e8000812184a */
[----:B------:R-:W-:Y:S04]  /*78100*/  STL [R1+0x3abc], R18 ;  /* 0x003abc1201007387 */ /* 0x000fe80000100800 */
[----:B------:R-:W-:Y:S01]  /*78110*/  STL [R1+0x3ac8], R8 ;  /* 0x003ac80801007387 */ /* 0x000fe20000100800 */
[----:B----4-:R-:W-:-:S03]  /*78120*/  IMAD.MOV.U32 R6, RZ, RZ, R14 ;  /* 0x000000ffff067224 */ /* 0x010fc600078e000e */
[----:B-1----:R-:W4:Y:S01]  /*78130*/  LDL.LU R14, [R1+0x3aec] ;  /* 0x003aec00010e7983 */ /* 0x002f220000300800 */
[----:B------:R-:W-:Y:S01]  /*78140*/  IMAD.MOV.U32 R7, RZ, RZ, R18 ;  /* 0x000000ffff077224 */ /* 0x000fe200078e0012 */
[----:B------:R-:W-:Y:S02]  /*78150*/  IADD3.X R9, R9, R3, RZ, P2, !PT ;  /* 0x0000000309097210 */ /* 0x000fe400017fe4ff */
[-C--:B------:R-:W-:Y:S02]  /*78160*/  IADD3 R10, P1, R10, R2.reuse, RZ ;  /* 0x000000020a0a7210 */ /* 0x080fe40007f3e0ff */
[----:B------:R1:W-:Y:S01]  /*78170*/  LDGSTS.E [R4+0x480], desc[UR10][R6.64], P0 ;  /* 0x0048000006047fae */ /* 0x0003e2000812184a */
[----:B------:R-:W-:-:S03]  /*78180*/  IADD3 R15, P2, R15, R2, RZ ;  /* 0x000000020f0f7210 */ /* 0x000fc60007f5e0ff */
[----:B------:R1:W-:Y:S02]  /*78190*/  STL [R1+0x3ac4], R9 ;  /* 0x003ac40901007387 */ /* 0x0003e40000100800 */
[----:B-1----:R-:W-:Y:S01]  /*781a0*/  MOV R6, R8 ;  /* 0x0000000800067202 */ /* 0x002fe20000000f00 */
[----:B------:R-:W-:Y:S02]  /*781b0*/  IMAD.MOV.U32 R7, RZ, RZ, R9 ;  /* 0x000000ffff077224 */ /* 0x000fe400078e0009 */
[----:B------:R-:W4:Y:S04]  /*781c0*/  LDL.LU R9, [R1+0x387c] ;  /* 0x00387c0001097983 */ /* 0x000f280000300800 */
[----:B------:R1:W-:Y:S04]  /*781d0*/  LDGSTS.E [R4+0x500], desc[UR10][R6.64], P0 ;  /* 0x0050000006047fae */ /* 0x0003e8000812184a */
[----:B------:R-:W4:Y:S04]  /*781e0*/  LDL.LU R8, [R1+0x3884] ;  /* 0x0038840001087983 */ /* 0x000f280000300800 */
[----:B------:R-:W-:Y:S01]  /*781f0*/  STL [R1+0x3ad0], R10 ;  /* 0x003ad00a01007387 */ /* 0x000fe20000100800 */
[----:B-1----:R-:W-:-:S02]  /*78200*/  IMAD.MOV.U32 R6, RZ, RZ, R10 ;  /* 0x000000ffff067224 */ /* 0x002fc400078e000a */
[----:B--2---:R-:W-:-:S04]  /*78210*/  IMAD.X R17, R17, 0x1, R3, P1 ;  /* 0x0000000111117824 */ /* 0x004fc800008e0603 */
[----:B------:R-:W-:Y:S01]  /*78220*/  IMAD.MOV.U32 R7, RZ, RZ, R17 ;  /* 0x000000ffff077224 */ /* 0x000fe200078e0011 */
[----:B------:R1:W-:Y:S04]  /*78230*/  STL [R1+0x3acc], R17 ;  /* 0x003acc1101007387 */ /* 0x0003e80000100800 */
[----:B------:R-:W-:Y:S01]  /*78240*/  STL [R1+0x3ad8], R15 ;  /* 0x003ad80f01007387 */ /* 0x000fe20000100800 */
[----:B------:R-:W-:-:S03]  /*78250*/  IADD3.X R16, R16, R3, RZ, P2, !PT ;  /* 0x0000000310107210 */ /* 0x000fc600017fe4ff */
[----:B------:R2:W-:Y:S04]  /*78260*/  LDGSTS.E [R4+0x580], desc[UR10][R6.64], P0 ;  /* 0x0058000006047fae */ /* 0x0005e8000812184a */
[----:B-1----:R-:W4:Y:S01]  /*78270*/  LDL.LU R17, [R1+0x3878] ;  /* 0x0038780001117983 */ /* 0x002f220000300800 */
[----:B------:R-:W-:Y:S01]  /*78280*/  IADD3 R5, P1, R5, R2, RZ ;  /* 0x0000000205057210 */ /* 0x000fe20007f3e0ff */
[----:B--2---:R-:W-:Y:S01]  /*78290*/  IMAD.MOV.U32 R7, RZ, RZ, R16 ;  /* 0x000000ffff077224 */ /* 0x004fe200078e0010 */
[----:B------:R-:W-:Y:S01]  /*782a0*/  MOV R6, R15 ;  /* 0x0000000f00067202 */ /* 0x000fe20000000f00 */
[----:B------:R-:W-:Y:S02]  /*782b0*/  STL [R1+0x3ad4], R16 ;  /* 0x003ad41001007387 */ /* 0x000fe40000100800 */
[----:B------:R-:W-:-:S02]  /*782c0*/  IMAD.X R11, R11, 0x1, R3, P1 ;  /* 0x000000010b0b7824 */ /* 0x000fc400008e0603 */
[----:B------:R-:W2:Y:S01]  /*782d0*/  LDL.LU R10, [R1+0x3880] ;  /* 0x00388000010a7983 */ /* 0x000ea20000300800 */
[----:B------:R-:W-:-:S03]  /*782e0*/  IADD3 R12, P2, R12, R2, RZ ;  /* 0x000000020c0c7210 */ /* 0x000fc60007f5e0ff */
[----:B------:R1:W-:Y:S01]  /*782f0*/  LDGSTS.E [R4+0x600], desc[UR10][R6.64], P0 ;  /* 0x0060000006047fae */ /* 0x0003e2000812184a */
[----:B------:R-:W-:-:S03]  /*78300*/  IADD3.X R13, R13, R3, RZ, P2, !PT ;  /* 0x000000030d0d7210 */ /* 0x000fc600017fe4ff */
[----:B------:R-:W-:Y:S04]  /*78310*/  STL [R1+0x3ae0], R5 ;  /* 0x003ae00501007387 */ /* 0x000fe80000100800 */
[----:B------:R1:W-:Y:S02]  /*78320*/  STL [R1+0x3adc], R11 ;  /* 0x003adc0b01007387 */ /* 0x0003e40000100800 */
[----:B-1----:R-:W-:Y:S02]  /*78330*/  IMAD.MOV.U32 R6, RZ, RZ, R5 ;  /* 0x000000ffff067224 */ /* 0x002fe400078e0005 */
[----:B------:R-:W-:Y:S01]  /*78340*/  STL [R1+0x3ae8], R12 ;  /* 0x003ae80c01007387 */ /* 0x000fe20000100800 */
[----:B------:R-:W-:-:S03]  /*78350*/  IMAD.MOV.U32 R7, RZ, RZ, R11 ;  /* 0x000000ffff077224 */ /* 0x000fc600078e000b */
[----:B------:R-:W2:Y:S04]  /*78360*/  LDL.LU R11, [R1+0x388c] ;  /* 0x00388c00010b7983 */ /* 0x000ea80000300800 */
[----:B------:R1:W-:Y:S04]  /*78370*/  STL [R1+0x3ae4], R13 ;  /* 0x003ae40d01007387 */ /* 0x0003e80000100800 */
[----:B------:R1:W-:Y:S04]  /*78380*/  LDGSTS.E [R4+0x680], desc[UR10][R6.64], P0 ;  /* 0x0068000006047fae */ /* 0x0003e8000812184a */
[----:B------:R-:W2:Y:S01]  /*78390*/  LDL.LU R5, [R1+0x3894] ;  /* 0x0038940001057983 */ /* 0x000ea20000300800 */
[----:B-1----:R-:W-:-:S03]  /*783a0*/  IMAD.MOV.U32 R7, RZ, RZ, R13 ;  /* 0x000000ffff077224 */ /* 0x002fc600078e000d */
[----:B------:R-:W2:Y:S01]  /*783b0*/  LDL.LU R13, [R1+0x3888] ;  /* 0x00388800010d7983 */ /* 0x000ea20000300800 */
[----:B------:R-:W-:-:S03]  /*783c0*/  MOV R6, R12 ;  /* 0x0000000c00067202 */ /* 0x000fc60000000f00 */
[----:B------:R-:W2:Y:S04]  /*783d0*/  LDL.LU R12, [R1+0x3890] ;  /* 0x00389000010c7983 */ /* 0x000ea80000300800 */
[----:B------:R1:W-:Y:S01]  /*783e0*/  LDGSTS.E [R4+0x700], desc[UR10][R6.64], P0 ;  /* 0x0070000006047fae */ /* 0x0003e2000812184a */
[----:B------:R-:W-:-:S04]  /*783f0*/  UISETP.GT.AND UP1, UPT, UR18, 0x4, UPT ;  /* 0x000000041200788c */ /* 0x000fc8000bf24270 */
[----:B------:R-:W-:-:S04]  /*78400*/  USEL UR12, URZ, 0x4, !UP1 ;  /* 0x000000043f0c7887 */ /* 0x000fc8000c800000 */
[----:B------:R-:W-:Y:S01]  /*78410*/  USEL UR12, UR12, URZ, !UP0 ;  /* 0x0000003f0c0c7287 */ /* 0x000fe2000c000000 */
[----:B---3--:R-:W-:-:S05]  /*78420*/  IADD3 R0, P1, R0, R2, RZ ;  /* 0x0000000200007210 */ /* 0x008fca0007f3e0ff */
[----:B------:R-:W-:Y:S01]  /*78430*/  STL [R1+0x3af0], R0 ;  /* 0x003af00001007387 */ /* 0x000fe20000100800 */
[----:B-1----:R-:W-:Y:S01]  /*78440*/  MOV R6, R0 ;  /* 0x0000000000067202 */ /* 0x002fe20000000f00 */
[----:B----4-:R-:W-:-:S04]  /*78450*/  IMAD.X R14, R14, 0x1, R3, P1 ;  /* 0x000000010e0e7824 */ /* 0x010fc800008e0603 */
[----:B------:R-:W-:Y:S01]  /*78460*/  IMAD.MOV.U32 R7, RZ, RZ, R14 ;  /* 0x000000ffff077224 */ /* 0x000fe200078e000e */
[----:B------:R1:W-:Y:S04]  /*78470*/  STL [R1+0x3aec], R14 ;  /* 0x003aec0e01007387 */ /* 0x0003e80000100800 */
[----:B------:R-:W3:Y:S04]  /*78480*/  LDL.LU R16, [R1+0x3898] ;  /* 0x0038980001107983 */ /* 0x000ee80000300800 */
[----:B------:R4:W-:Y:S04]  /*78490*/  LDGSTS.E [R4+0x780], desc[UR10][R6.64], P0 ;  /* 0x0078000006047fae */ /* 0x0009e8000812184a */
[----:B-1----:R-:W3:Y:S04]  /*784a0*/  LDL.LU R14, [R1+0x389c] ;  /* 0x00389c00010e7983 */ /* 0x002ee80000300800 */
[----:B------:R-:W3:Y:S04]  /*784b0*/  LDL.LU R15, [R1+0x38a0] ;  /* 0x0038a000010f7983 */ /* 0x000ee80000300800 */
[----:B------:R-:W3:Y:S01]  /*784c0*/  LDL.LU R0, [R1+0x38a4] ;  /* 0x0038a40001007983 */ /* 0x000ee20000300800 */
[----:B------:R-:W-:-:S02]  /*784d0*/  IADD3 R9, P1, R9, R2, RZ ;  /* 0x0000000209097210 */ /* 0x000fc40007f3e0ff */
[----:B------:R-:W-:Y:S02]  /*784e0*/  ISETP.NE.U32.AND P0, PT, RZ, UR12, PT ;  /* 0x0000000cff007c0c */ /* 0x000fe4000bf05070 */
[----:B------:R-:W-:Y:S01]  /*784f0*/  IADD3 R8, P2, R8, R2, RZ ;  /* 0x0000000208087210 */ /* 0x000fe20007f5e0ff */
[----:B------:R1:W-:Y:S01]  /*78500*/  STL [R1+0x387c], R9 ;  /* 0x00387c0901007387 */ /* 0x0003e20000100800 */
[----:B----4-:R-:W-:Y:S02]  /*78510*/  IMAD.MOV.U32 R6, RZ, RZ, R9 ;  /* 0x000000ffff067224 */ /* 0x010fe400078e0009 */
[----:B------:R-:W-:-:S05]  /*78520*/  IMAD.X R17, R17, 0x1, R3, P1 ;  /* 0x0000000111117824 */ /* 0x000fca00008e0603 */
[----:B------:R4:W-:Y:S01]  /*78530*/  STL [R1+0x3878], R17 ;  /* 0x0038781101007387 */ /* 0x0009e20000100800 */
[----:B------:R-:W-:-:S03]  /*78540*/  IMAD.MOV.U32 R7, RZ, RZ, R17 ;  /* 0x000000ffff077224 */ /* 0x000fc600078e0011 */
[----:B------:R-:W-:Y:S04]  /*78550*/  STL [R1+0x3884], R8 ;  /* 0x0038840801007387 */ /* 0x000fe80000100800 */
[----:B-1----:R-:W3:Y:S01]  /*78560*/  LDL.LU R9, [R1+0x38ac] ;  /* 0x0038ac0001097983 */ /* 0x002ee20000300800 */
[----:B--2---:R-:W-:-:S03]  /*78570*/  IADD3.X R10, R10, R3, RZ, P2, !PT ;  /* 0x000000030a0a7210 */ /* 0x004fc600017fe4ff */
[----:B------:R1:W-:Y:S04]  /*78580*/  LDGSTS.E [R4+0x2000], desc[UR10][R6.64], P0 ;  /* 0x0200000006047fae */ /* 0x0003e8000812184a */
[----:B------:R2:W-:Y:S04]  /*78590*/  STL [R1+0x3880], R10 ;  /* 0x0038800a01007387 */ /* 0x0005e80000100800 */
[----:B------:R-:W3:Y:S04]  /*785a0*/  LDL.LU R18, [R1+0x38b4] ;  /* 0x0038b40001127983 */ /* 0x000ee80000300800 */
[----:B----4-:R-:W4:Y:S01]  /*785b0*/  LDL.LU R17, [R1+0x38a8] ;  /* 0x0038a80001117983 */ /* 0x010f220000300800 */
[----:B-1----:R-:W-:Y:S01]  /*785c0*/  MOV R6, R8 ;  /* 0x0000000800067202 */ /* 0x002fe20000000f00 */
[----:B------:R-:W-:-:S02]  /*785d0*/  IMAD.MOV.U32 R7, RZ, RZ, R10 ;  /* 0x000000ffff077224 */ /* 0x000fc400078e000a */
[----:B------:R-:W4:Y:S04]  /*785e0*/  LDL.LU R19, [R1+0x38b0] ;  /* 0x0038b00001137983 */ /* 0x000f280000300800 */
[----:B--2---:R-:W2:Y:S01]  /*785f0*/  LDL.LU R10, [R1+0x38bc] ;  /* 0x0038bc00010a7983 */ /* 0x004ea20000300800 */
[----:B------:R-:W-:-:S03]  /*78600*/  IADD3 R11, P1, R11, R2, RZ ;  /* 0x000000020b0b7210 */ /* 0x000fc60007f3e0ff */
[----:B------:R-:W2:Y:S04]  /*78610*/  LDL.LU R8, [R1+0x38c4] ;  /* 0x0038c40001087983 */ /* 0x000ea80000300800 */
[----:B------:R-:W-:Y:S04]  /*78620*/  STL [R1+0x388c], R11 ;  /* 0x00388c0b01007387 */ /* 0x000fe80000100800 */
[----:B------:R1:W-:Y:S01]  /*78630*/  LDGSTS.E [R4+0x2080], desc[UR10][R6.64], P0 ;  /* 0x0208000006047fae */ /* 0x0003e2000812184a */
[----:B------:R-:W-:Y:S01]  /*78640*/  IADD3 R5, P2, R5, R2, RZ ;  /* 0x0000000205057210 */ /* 0x000fe20007f5e0ff */
[----:B------:R-:W-:-:S04]  /*78650*/  IMAD.X R13, R13, 0x1, R3, P1 ;  /* 0x000000010d0d7824 */ /* 0x000fc800008e0603 */
[----:B-1----:R-:W-:Y:S01]  /*78660*/  IMAD.MOV.U32 R7, RZ, RZ, R13 ;  /* 0x000000ffff077224 */ /* 0x002fe200078e000d */
[----:B------:R1:W-:Y:S01]  /*78670*/  STL [R1+0x3888], R13 ;  /* 0x0038880d01007387 */ /* 0x0003e20000100800 */
[----:B------:R-:W-:-:S03]  /*78680*/  IADD3.X R12, R12, R3, RZ, P2, !PT ;  /* 0x000000030c0c7210 */ /* 0x000fc600017fe4ff */
[----:B------:R-:W-:Y:S01]  /*78690*/  STL [R1+0x3894], R5 ;  /* 0x0038940501007387 */ /* 0x000fe20000100800 */
[----:B------:R-:W-:-:S03]  /*786a0*/  IMAD.MOV.U32 R6, RZ, RZ, R11 ;  /* 0x000000ffff067224 */ /* 0x000fc600078e000b */
[----:B-1----:R-:W2:Y:S04]  /*786b0*/  LDL.LU R13, [R1+0x38b8] ;  /* 0x0038b800010d7983 */ /* 0x002ea80000300800 */
[----:B------:R1:W-:Y:S04]  /*786c0*/  STL [R1+0x3890], R12 ;  /* 0x0038900c01007387 */ /* 0x0003e80000100800 */
[----:B------:R-:W2:Y:S04]  /*786d0*/  LDL.LU R11, [R1+0x38c0] ;  /* 0x0038c000010b7983 */ /* 0x000ea80000300800 */
[----:B------:R1:W-:Y:S02]  /*786e0*/  LDGSTS.E [R4+0x2100], desc[UR10][R6.64], P0 ;  /* 0x0210000006047fae */ /* 0x0003e4000812184a */
[----:B-1----:R-:W-:Y:S01]  /*786f0*/  MOV R6, R5 ;  /* 0x0000000500067202 */ /* 0x002fe20000000f00 */
[----:B------:R-:W-:-:S02]  /*78700*/  IMAD.MOV.U32 R7, RZ, RZ, R12 ;  /* 0x000000ffff077224 */ /* 0x000fc400078e000c */
[----:B------:R-:W2:Y:S04]  /*78710*/  LDL.LU R12, [R1+0x38cc] ;  /* 0x0038cc00010c7983 */ /* 0x000ea80000300800 */
[----:B------:R-:W2:Y:S04]  /*78720*/  LDL.LU R5, [R1+0x38d4] ;  /* 0x0038d40001057983 */ /* 0x000ea80000300800 */
[----:B------:R1:W-:Y:S01]  /*78730*/  LDGSTS.E [R4+0x2180], desc[UR10][R6.64], P0 ;  /* 0x0218000006047fae */ /* 0x0003e2000812184a */
[----:B---3--:R-:W-:-:S05]  /*78740*/  IADD3 R14, P1, R14, R2, RZ ;  /* 0x000000020e0e7210 */ /* 0x008fca0007f3e0ff */
[----:B------:R-:W-:Y:S01]  /*78750*/  IMAD.X R16, R16, 0x1, R3, P1 ;  /* 0x0000000110107824 */ /* 0x000fe200008e0603 */
[----:B------:R-:W-:Y:S01]  /*78760*/  IADD3 R0, P2, R0, R2, RZ ;  /* 0x0000000200007210 */ /* 0x000fe20007f5e0ff */
[----:B------:R3:W-:Y:S01]  /*78770*/  STL [R1+0x389c], R14 ;  /* 0x00389c0e01007387 */ /* 0x0007e20000100800 */
[----:B-1----:R-:W-:-:S03]  /*78780*/  IMAD.MOV.U32 R6, RZ, RZ, R14 ;  /* 0x000000ffff067224 */ /* 0x002fc600078e000e */
[----:B------:R1:W-:Y:S01]  /*78790*/  STL [R1+0x3898], R16 ;  /* 0x0038981001007387 */ /* 0x0003e20000100800 */
[----:B------:R-:W-:-:S03]  /*787a0*/  IADD3.X R15, R15, R3, RZ, P2, !PT ;  /* 0x000000030f0f7210 */ /* 0x000fc600017fe4ff */
[----:B------:R-:W-:Y:S04]  /*787b0*/  STL [R1+0x38a4], R0 ;  /* 0x0038a40001007387 */ /* 0x000fe80000100800 */
[----:B---3--:R-:W3:Y:S01]  /*787c0*/  LDL.LU R14, [R1+0x38c8] ;  /* 0x0038c800010e7983 */ /* 0x008ee20000300800 */
[----:B------:R-:W-:-:S03]  /*787d0*/  IMAD.MOV.U32 R7, RZ, RZ, R16 ;  /* 0x000000ffff077224 */ /* 0x000fc600078e0010 */
[----:B------:R1:W-:Y:S04]  /*787e0*/  STL [R1+0x38a0], R15 ;  /* 0x0038a00f01007387 */ /* 0x0003e80000100800 */
[----:B-1----:R-:W3:Y:S04]  /*787f0*/  LDL.LU R16, [R1+0x38d0] ;  /* 0x0038d00001107983 */ /* 0x002ee80000300800 */
[----:B------:R1:W-:Y:S02]  /*78800*/  LDGSTS.E [R4+0x2200], desc[UR10][R6.64], P0 ;  /* 0x0220000006047fae */ /* 0x0003e4000812184a */
[----:B-1----:R-:W-:Y:S01]  /*78810*/  MOV R6, R0 ;  /* 0x0000000000067202 */ /* 0x002fe20000000f00 */
[----:B------:R-:W-:-:S02]  /*78820*/  IMAD.MOV.U32 R7, RZ, RZ, R15 ;  /* 0x000000ffff077224 */ /* 0x000fc400078e000f */
[----:B------:R-:W3:Y:S04]  /*78830*/  LDL.LU R15, [R1+0x38dc] ;  /* 0x0038dc00010f7983 */ /* 0x000ee80000300800 */
[----:B------:R1:W-:Y:S04]  /*78840*/  LDGSTS.E [R4+0x2280], desc[UR10][R6.64], P0 ;  /* 0x0228000006047fae */ /* 0x0003e8000812184a */
[----:B------:R-:W3:Y:S01]  /*78850*/  LDL.LU R0, [R1+0x38e4] ;  /* 0x0038e40001007983 */ /* 0x000ee20000300800 */
[----:B------:R-:W-:-:S05]  /*78860*/  IADD3 R9, P1, R9, R2, RZ ;  /* 0x0000000209097210 */ /* 0x000fca0007f3e0ff */
[----:B-1----:R-:W-:Y:S01]  /*78870*/  IMAD.MOV.U32 R6, RZ, RZ, R9 ;  /* 0x000000ffff067224 */ /* 0x002fe200078e0009 */
[----:B------:R-:W-:Y:S01]  /*78880*/  STL [R1+0x38ac], R9 ;  /* 0x0038ac0901007387 */ /* 0x000fe20000100800 */
[----:B------:R-:W-:Y:S01]  /*78890*/  IADD3 R18, P2, R18, R2, RZ ;  /* 0x0000000212127210 */ /* 0x000fe20007f5e0ff */
[----:B----4-:R-:W-:-:S04]  /*788a0*/  IMAD.X R17, R17, 0x1, R3, P1 ;  /* 0x0000000111117824 */ /* 0x010fc800008e0603 */
[----:B------:R-:W-:Y:S01]  /*788b0*/  IMAD.MOV.U32 R7, RZ, RZ, R17 ;  /* 0x000000ffff077224 */ /* 0x000fe200078e0011 */
[----:B------:R-:W-:Y:S01]  /*788c0*/  IADD3.X R19, R19, R3, RZ, P2, !PT ;  /* 0x0000000313137210 */ /* 0x000fe200017fe4ff */
[----:B------:R1:W-:Y:S01]  /*788d0*/  STL [R1+0x38a8], R17 ;  /* 0x0038a81101007387 */ /* 0x0003e20000100800 */
[----:B--2---:R-:W-:-:S03]  /*788e0*/  IADD3 R10, P1, R10, R2, RZ ;  /* 0x000000020a0a7210 */ /* 0x004fc60007f3e0ff */
[----:B------:R-:W-:Y:S01]  /*788f0*/  STL [R1+0x38b4], R18 ;  /* 0x0038b41201007387 */ /* 0x000fe20000100800 */
[----:B------:R-:W-:-:S03]  /*78900*/  IADD3 R8, P2, R8, R2, RZ ;  /* 0x0000000208087210 */ /* 0x000fc60007f5e0ff */
[----:B------:R2:W-:Y:S04]  /*78910*/  LDGSTS.E [R4+0x2300], desc[UR10][R6.64], P0 ;  /* 0x0230000006047fae */ /* 0x0005e8000812184a */
[----:B-1----:R-:W4:Y:S04]  /*78920*/  LDL.LU R17, [R1+0x38d8] ;  /* 0x0038d80001117983 */ /* 0x002f280000300800 */
[----:B------:R-:W-:Y:S01]  /*78930*/  STL [R1+0x38b0], R19 ;  /* 0x0038b01301007387 */ /* 0x000fe20000100800 */
[----:B--2---:R-:W-:Y:S01]  /*78940*/  MOV R6, R18 ;  /* 0x0000001200067202 */ /* 0x004fe20000000f00 */
[----:B------:R-:W-:-:S02]  /*78950*/  IMAD.MOV.U32 R7, RZ, RZ, R19 ;  /* 0x000000ffff077224 */ /* 0x000fc400078e0013 */
[----:B------:R-:W2:Y:S04]  /*78960*/  LDL.LU R9, [R1+0x38e0] ;  /* 0x0038e00001097983 */ /* 0x000ea80000300800 */
[----:B------:R1:W-:Y:S04]  /*78970*/  STL [R1+0x38bc], R10 ;  /* 0x0038bc0a01007387 */ /* 0x0003e80000100800 */
[----:B------:R1:W-:Y:S01]  /*78980*/  LDGSTS.E [R4+0x2380], desc[UR10][R6.64], P0 ;  /* 0x0238000006047fae */ /* 0x0003e2000812184a */
[----:B------:R-:W-:Y:S02]  /*78990*/  IMAD.X R13, R13, 0x1, R3, P1 ;  /* 0x000000010d0d7824 */ /* 0x000fe400008e0603 */
[----:B-1----:R-:W-:-:S03]  /*789a0*/  IMAD.MOV.U32 R6, RZ, RZ, R10 ;  /* 0x000000ffff067224 */ /* 0x002fc600078e000a */
[----:B------:R1:W-:Y:S01]  /*789b0*/  STL [R1+0x38b8], R13 ;  /* 0x0038b80d01007387 */ /* 0x0003e20000100800 */
[----:B------:R-:W-:-:S03]  /*789c0*/  IADD3.X R11, R11, R3, RZ, P2, !PT ;  /* 0x000000030b0b7210 */ /* 0x000fc600017fe4ff */
[----:B------:R1:W-:Y:S04]  /*789d0*/  STL [R1+0x38c4], R8 ;  /* 0x0038c40801007387 */ /* 0x0003e80000100800 */
[----:B------:R-:W2:Y:S01]  /*789e0*/  LDL.LU R10, [R1+0x38ec] ;  /* 0x0038ec00010a7983 */ /* 0x000ea20000300800 */
[----:B------:R-:W-:-:S03]  /*789f0*/  IMAD.MOV.U32 R7, RZ, RZ, R13 ;  /* 0x000000ffff077224 */ /* 0x000fc600078e000d */
[----:B------:R1:W-:Y:S04]  /*78a00*/  STL [R1+0x38c0], R11 ;  /* 0x0038c00b01007387 */ /* 0x0003e80000100800 */
[----:B-1----:R-:W2:Y:S04]  /*78a10*/  LDL.LU R13, [R1+0x38e8] ;  /* 0x0038e800010d7983 */ /* 0x002ea80000300800 */
[----:B------:R1:W-:Y:S01]  /*78a20*/  LDGSTS.E [R4+0x2400], desc[UR10][R6.64], P0 ;  /* 0x0240000006047fae */ /* 0x0003e2000812184a */
[-C--:B------:R-:W-:Y:S02]  /*78a30*/  IADD3 R12, P1, R12, R2.reuse, RZ ;  /* 0x000000020c0c7210 */ /* 0x080fe40007f3e0ff */
[----:B------:R-:W-:-:S02]  /*78a40*/  IADD3 R5, P2, R5, R2, RZ ;  /* 0x0000000205057210 */ /* 0x000fc40007f5e0ff */
[----:B-1----:R-:W-:Y:S01]  /*78a50*/  MOV R6, R8 ;  /* 0x0000000800067202 */ /* 0x002fe20000000f00 */
[----:B------:R-:W-:Y:S01]  /*78a60*/  IMAD.MOV.U32 R7, RZ, RZ, R11 ;  /* 0x000000ffff077224 */ /* 0x000fe200078e000b */
[----:B------:R-:W2:Y:S04]  /*78a70*/  LDL.LU R8, [R1+0x38f4] ;  /* 0x0038f40001087983 */ /* 0x000ea80000300800 */
[----:B------:R-:W2:Y:S04]  /*78a80*/  LDL.LU R11, [R1+0x35f4] ;  /* 0x0035f400010b7983 */ /* 0x000ea80000300800 */
[----:B------:R1:W-:Y:S04]  /*78a90*/  STL [R1+0x38cc], R12 ;  /* 0x0038cc0c01007387 */ /* 0x0003e80000100800 */
[----:B------:R1:W-:Y:S02]  /*78aa0*/  LDGSTS.E [R4+0x2480], desc[UR10][R6.64], P0 ;  /* 0x0248000006047fae */ /* 0x0003e4000812184a */
[----:B-1----:R-:W-:-:S02]  /*78ab0*/  IMAD.MOV.U32 R6, RZ, RZ, R12 ;  /* 0x000000ffff067224 */ /* 0x002fc400078e000c */
[----:B---3--:R-:W-:-:S05]  /*78ac0*/  IMAD.X R14, R14, 0x1, R3, P1 ;  /* 0x000000010e0e7824 */ /* 0x008fca00008e0603 */
[----:B------:R1:W-:Y:S01]  /*78ad0*/  STL [R1+0x38c8], R14 ;  /* 0x0038c80e01007387 */ /* 0x0003e20000100800 */
[----:B------:R-:W-:-:S03]  /*78ae0*/  IADD3.X R16, R16, R3, RZ, P2, !PT ;  /* 0x0000000310107210 */ /* 0x000fc600017fe4ff */
[----:B------:R-:W-:Y:S04]  /*78af0*/  STL [R1+0x38d4], R5 ;  /* 0x0038d40501007387 */ /* 0x000fe80000100800 */
[----:B------:R-:W3:Y:S01]  /*78b00*/  LDL.LU R12, [R1+0x38f0] ;  /* 0x0038f000010c7983 */ /* 0x000ee20000300800 */
[----:B------:R-:W-:-:S03]  /*78b10*/  IMAD.MOV.U32 R7, RZ, RZ, R14 ;  /* 0x000000ffff077224 */ /* 0x000fc600078e000e */
[----:B------:R1:W-:Y:S04]  /*78b20*/  STL [R1+0x38d0], R16 ;  /* 0x0038d01001007387 */ /* 0x0003e80000100800 */
[----:B-1----:R-:W3:Y:S04]  /*78b30*/  LDL.LU R14, [R1+0x35f0] ;  /* 0x0035f000010e7983 */ /* 0x002ee80000300800 */
[----:B------:R1:W-:Y:S01]  /*78b40*/  LDGSTS.E [R4+0x2500], desc[UR10][R6.64], P0 ;  /* 0x0250000006047fae */ /* 0x0003e2000812184a */
[-C--:B------:R-:W-:Y:S02]  /*78b50*/  IADD3 R15, P1, R15, R2.reuse, RZ ;  /* 0x000000020f0f7210 */ /* 0x080fe40007f3e0ff */
[----:B------:R-:W-:-:S02]  /*78b60*/  IADD3 R0, P2, R0, R2, RZ ;  /* 0x0000000200007210 */ /* 0x000fc40007f5e0ff */
[----:B-1----:R-:W-:Y:S01]  /*78b70*/  MOV R6, R5 ;  /* 0x0000000500067202 */ /* 0x002fe20000000f00 */
[----:B------:R-:W-:Y:S02]  /*78b80*/  IMAD.MOV.U32 R7, RZ, RZ, R16 ;  /* 0x000000ffff077224 */ /* 0x000fe400078e0010 */
[----:B------:R-:W3:Y:S04]  /*78b90*/  LDL.LU R16, [R1+0x35fc] ;  /* 0x0035fc0001107983 */ /* 0x000ee80000300800 */
[----:B------:R-:W3:Y:S04]  /*78ba0*/  LDL.LU R5, [R1+0x3604] ;  /* 0x0036040001057983 */ /* 0x000ee80000300800 */
[----:B------:R-:W-:Y:S04]  /*78bb0*/  STL [R1+0x38dc], R15 ;  /* 0x0038dc0f01007387 */ /* 0x000fe80000100800 */
[----:B------:R1:W-:Y:S02]  /*78bc0*/  LDGSTS.E [R4+0x2580], desc[UR10][R6.64], P0 ;  /* 0x0258000006047fae */ /* 0x0003e4000812184a */
[----:B-1----:R-:W-:-:S02]  /*78bd0*/  IMAD.MOV.U32 R6, RZ, RZ, R15 ;  /* 0x000000ffff067224 */ /* 0x002fc400078e000f */
[----:B----4-:R-:W-:-:S04]  /*78be0*/  IMAD.X R17, R17, 0x1, R3, P1 ;  /* 0x0000000111117824 */ /* 0x010fc800008e0603 */
[----:B------:R-:W-:Y:S01]  /*78bf0*/  IMAD.MOV.U32 R7, RZ, RZ, R17 ;  /* 0x000000ffff077224 */ /* 0x000fe200078e0011 */
[----:B------:R1:W-:Y:S01]  /*78c00*/  STL [R1+0x38d8], R17 ;  /* 0x0038d81101007387 */ /* 0x0003e20000100800 */
[----:B--2---:R-:W-:-:S03]  /*78c10*/  IADD3.X R9, R9, R3, RZ, P2, !PT ;  /* 0x0000000309097210 */ /* 0x004fc600017fe4ff */
[----:B------:R2:W-:Y:S04]  /*78c20*/  STL [R1+0x38e4], R0 ;  /* 0x0038e40001007387 */ /* 0x0005e80000100800 */
[----:B-1----:R-:W4:Y:S04]  /*78c30*/  LDL.LU R17, [R1+0x35f8] ;  /* 0x0035f80001117983 */ /* 0x002f280000300800 */
[----:B------:R1:W-:Y:S04]  /*78c40*/  STL [R1+0x38e0], R9 ;  /* 0x0038e00901007387 */ /* 0x0003e80000100800 */
[----:B------:R-:W4:Y:S04]  /*78c50*/  LDL.LU R15, [R1+0x3600] ;  /* 0x00360000010f7983 */ /* 0x000f280000300800 */
[----:B------:R1:W-:Y:S01]  /*78c60*/  LDGSTS.E [R4+0x2600], desc[UR10][R6.64], P0 ;  /* 0x0260000006047fae */ /* 0x0003e2000812184a */
[----:B------:R-:W-:Y:S01]  /*78c70*/  IADD3 R10, P1, R10, R2, RZ ;  /* 0x000000020a0a7210 */ /* 0x000fe20007f3e0ff */
[----:B-1----:R-:W-:Y:S01]  /*78c80*/  IMAD.MOV.U32 R7, RZ, RZ, R9 ;  /* 0x000000ffff077224 */ /* 0x002fe200078e0009 */
[----:B------:R-:W-:-:S02]  /*78c90*/  MOV R6, R0 ;  /* 0x0000000000067202 */ /* 0x000fc40000000f00 */
[----:B--2---:R-:W2:Y:S01]  /*78ca0*/  LDL.LU R0, [R1+0x360c] ;  /* 0x00360c0001007983 */ /* 0x004ea20000300800 */
[----:B------:R-:W-:-:S03]  /*78cb0*/  IMAD.X R13, R13, 0x1, R3, P1 ;  /* 0x000000010d0d7824 */ /* 0x000fc600008e0603 */
[----:B------:R-:W2:Y:S04]  /*78cc0*/  LDL.LU R9, [R1+0x3614] ;  /* 0x0036140001097983 */ /* 0x000ea80000300800 */
[----:B------:R1:W-:Y:S04]  /*78cd0*/  LDGSTS.E [R4+0x2680], desc[UR10][R6.64], P0 ;  /* 0x0268000006047fae */ /* 0x0003e8000812184a */
[----:B------:R-:W-:Y:S04]  /*78ce0*/  STL [R1+0x38ec], R10 ;  /* 0x0038ec0a01007387 */ /* 0x000fe80000100800 */
[----:B------:R1:W-:Y:S02]  /*78cf0*/  STL [R1+0x38e8], R13 ;  /* 0x0038e80d01007387 */ /* 0x0003e40000100800 */
[----:B-1----:R-:W-:Y:S01]  /*78d00*/  IMAD.MOV.U32 R7, RZ, RZ, R13 ;  /* 0x000000ffff077224 */ /* 0x002fe200078e000d */
[----:B------:R-:W-:Y:S01]  /*78d10*/  MOV R6, R10 ;  /* 0x0000000a00067202 */ /* 0x000fe20000000f00 */
[----:B------:R-:W2:Y:S04]  /*78d20*/  LDL.LU R13, [R1+0x3608] ;  /* 0x00360800010d7983 */ /* 0x000ea80000300800 */
[----:B------:R-:W2:Y:S01]  /*78d30*/  LDL.LU R10, [R1+0x3610] ;  /* 0x00361000010a7983 */ /* 0x000ea20000300800 */
[----:B------:R-:W-:-:S02]  /*78d40*/  IADD3 R8, P2, R8, R2, RZ ;  /* 0x0000000208087210 */ /* 0x000fc40007f5e0ff */
[----:B------:R-:W-:Y:S01]  /*78d50*/  IADD3 R11, P3, R11, R2, RZ ;  /* 0x000000020b0b7210 */ /* 0x000fe20007f7e0ff */
[----:B------:R1:W-:Y:S01]  /*78d60*/  LDGSTS.E [R4+0x2700], desc[UR10][R6.64], P0 ;  /* 0x0270000006047fae */ /* 0x0003e2000812184a */
[----:B------:R-:W-:-:S03]  /*78d70*/  UISETP.GT.AND UP1, UPT, UR18, 0x8, UPT ;  /* 0x000000081200788c */ /* 0x000fc6000bf24270 */
[----:B------:R-:W-:Y:S01]  /*78d80*/  STL [R1+0x38f4], R8 ;  /* 0x0038f40801007387 */ /* 0x000fe20000100800 */
[----:B------:R-:W-:Y:S01]  /*78d90*/  USEL UR12, URZ, 0x4, !UP1 ;  /* 0x000000043f0c7887 */ /* 0x000fe2000c800000 */
[----:B-1----:R-:W-:-:S03]  /*78da0*/  IMAD.MOV.U32 R6, RZ, RZ, R8 ;  /* 0x000000ffff067224 */ /* 0x002fc600078e0008 */
[----:B------:R-:W-:-:S06]  /*78db0*/  USEL UR12, UR12, URZ, !UP0 ;  /* 0x0000003f0c0c7287 */ /* 0x000fcc000c000000 */
[----:B------:R-:W-:Y:S01]  /*78dc0*/  ISETP.NE.U32.AND P1, PT, RZ, UR12, PT ;  /* 0x0000000cff007c0c */ /* 0x000fe2000bf25070 */
[----:B---3--:R-:W-:-:S04]  /*78dd0*/  IMAD.X R12, R12, 0x1, R3, P2 ;  /* 0x000000010c0c7824 */ /* 0x008fc800010e0603 */
[----:B------:R-:W-:Y:S01]  /*78de0*/  IMAD.MOV.U32 R7, RZ, RZ, R12 ;  /* 0x000000ffff077224 */ /* 0x000fe200078e000c */
[----:B------:R1:W-:Y:S01]  /*78df0*/  STL [R1+0x38f0], R12 ;  /* 0x0038f00c01007387 */ /* 0x0003e20000100800 */
[----:B------:R-:W-:-:S03]  /*78e00*/  IADD3.X R14, R14, R3, RZ, P3, !PT ;  /* 0x000000030e0e7210 */ /* 0x000fc60001ffe4ff */
[----:B------:R-:W-:Y:S04]  /*78e10*/  STL [R1+0x35f4], R11 ;  /* 0x0035f40b01007387 */ /* 0x000fe80000100800 */
[----:B------:R3:W-:Y:S04]  /*78e20*/  LDGSTS.E [R4+0x2780], desc[UR10][R6.64], P0 ;  /* 0x0278000006047fae */ /* 0x0007e8000812184a */
[----:B-1----:R-:W2:Y:S04]  /*78e30*/  LDL.LU R12, [R1+0x361c] ;  /* 0x00361c00010c7983 */ /* 0x002ea80000300800 */
[----:B------:R1:W-:Y:S04]  /*78e40*/  STL [R1+0x35f0], R14 ;  /* 0x0035f00e01007387 */ /* 0x0003e80000100800 */
[----:B------:R-:W2:Y:S01]  /*78e50*/  LDL.LU R8, [R1+0x3624] ;  /* 0x0036240001087983 */ /* 0x000ea20000300800 */
[----:B---3--:R-:W-:Y:S01]  /*78e60*/  IMAD.MOV.U32 R7, RZ, RZ, R14 ;  /* 0x000000ffff077224 */ /* 0x008fe200078e000e */
[----:B------:R-:W-:-:S02]  /*78e70*/  MOV R6, R11 ;  /* 0x0000000b00067202 */ /* 0x000fc40000000f00 */
[----:B-1----:R-:W3:Y:S04]  /*78e80*/  LDL.LU R14, [R1+0x3618] ;  /* 0x00361800010e7983 */ /* 0x002ee80000300800 */
[----:B------:R-:W3:Y:S01]  /*78e90*/  LDL.LU R11, [R1+0x3620] ;  /* 0x00362000010b7983 */ /* 0x000ee20000300800 */
[-C--:B------:R-:W-:Y:S02]  /*78ea0*/  IADD3 R16, P0, R16, R2.reuse, RZ ;  /* 0x0000000210107210 */ /* 0x080fe40007f1e0ff */
[----:B------:R-:W-:Y:S01]  /*78eb0*/  IADD3 R5, P2, R5, R2, RZ ;  /* 0x0000000205057210 */ /* 0x000fe20007f5e0ff */
[----:B------:R1:W-:Y:S04]  /*78ec0*/  LDGSTS.E [R4+0x4000], desc[UR10][R6.64], P1 ;  /* 0x0400000006047fae */ /* 0x0003e8000892184a */
[----:B------:R-:W-:Y:S01]  /*78ed0*/  STL [R1+0x35fc], R16 ;  /* 0x0035fc1001007387 */ /* 0x000fe20000100800 */
[----:B-1----:R-:W-:-:S02]  /*78ee0*/  IMAD.MOV.U32 R6, RZ, RZ, R16 ;  /* 0x000000ffff067224 */ /* 0x002fc400078e0010 */
[----:B----4-:R-:W-:-:S04]  /*78ef0*/  IMAD.X R17, R17, 0x1, R3, P0 ;  /* 0x0000000111117824 */ /* 0x010fc800000e0603 */
[----:B------:R-:W-:Y:S01]  /*78f00*/  IMAD.MOV.U32 R7, RZ, RZ, R17 ;  /* 0x000000ffff077224 */ /* 0x000fe200078e0011 */
[----:B------:R-:W-:Y:S01]  /*78f10*/  STL [R1+0x35f8], R17 ;  /* 0x0035f81101007387 */ /* 0x000fe20000100800 */
[----:B------:R-:W-:-:S03]  /*78f20*/  IADD3.X R15, R15, R3, RZ, P2, !PT ;  /* 0x000000030f0f7210 */ /* 0x000fc600017fe4ff */
[----:B------:R1:W-:Y:S04]  /*78f30*/  STL [R1+0x3604], R5 ;  /* 0x0036040501007387 */ /* 0x0003e80000100800 */
[----:B------:R-:W-:Y:S04]  /*78f40*/  STL [R1+0x3600], R15 ;  /* 0x0036000f01007387 */ /* 0x000fe80000100800 */
[----:B------:R-:W4:Y:S04]  /*78f50*/  LDL.LU R21, [R1+0x3628] ;  /* 0x0036280001157983 */ /* 0x000f280000300800 */
[----:B------:R-:W4:Y:S04]  /*78f60*/  LDL.LU R20, [R1+0x362c] ;  /* 0x00362c0001147983 */ /* 0x000f280000300800 */
[----:B------:R1:W-:Y:S04]  /*78f70*/  LDGSTS.E [R4+0x4080], desc[UR10][R6.64], P1 ;  /* 0x0408000006047fae */ /* 0x0003e8000892184a */
[----:B------:R-:W4:Y:S01]  /*78f80*/  LDL.LU R19, [R1+0x3630] ;  /* 0x0036300001137983 */ /* 0x000f220000300800 */
[----:B--2---:R-:W-:-:S02]  /*78f90*/  IADD3 R0, P0, R0, R2, RZ ;  /* 0x0000000200007210 */ /* 0x004fc40007f1e0ff */
[----:B------:R-:W-:Y:S02]  /*78fa0*/  IADD3 R9, P2, R9, R2, RZ ;  /* 0x0000000209097210 */ /* 0x000fe40007f5e0ff */
[----:B-1----:R-:W-:Y:S01]  /*78fb0*/  MOV R6, R5 ;  /* 0x0000000500067202 */ /* 0x002fe20000000f00 */
[----:B------:R-:W-:Y:S01]  /*78fc0*/  IMAD.MOV.U32 R7, RZ, RZ, R15 ;  /* 0x000000ffff077224 */ /* 0x000fe200078e000f */
[----:B------:R-:W2:Y:S04]  /*78fd0*/  LDL.LU R5, [R1+0x3634] ;  /* 0x0036340001057983 */ /* 0x000ea80000300800 */
[----:B------:R-:W-:Y:S04]  /*78fe0*/  STL [R1+0x360c], R0 ;  /* 0x00360c0001007387 */ /* 0x000fe80000100800 */
[----:B------:R1:W-:Y:S01]  /*78ff0*/  LDGSTS.E [R4+0x4100], desc[UR10][R6.64], P1 ;  /* 0x0410000006047fae */ /* 0x0003e2000892184a */
[----:B------:R-:W-:Y:S01]  /*79000*/  IMAD.X R13, R13, 0x1, R3, P0 ;  /* 0x000000010d0d7824 */ /* 0x000fe200000e0603 */
[----:B------:R-:W-:-:S04]  /*79010*/  IADD3.X R10, R10, R3, RZ, P2, !PT ;  /* 0x000000030a0a7210 */ /* 0x000fc800017fe4ff */
[----:B------:R1:W-:Y:S02]  /*79020*/  STL [R1+0x3608], R13 ;  /* 0x0036080d01007387 */ /* 0x0003e40000100800 */
[----:B-1----:R-:W-:Y:S02]  /*79030*/  IMAD.MOV.U32 R7, RZ, RZ, R13 ;  /* 0x000000ffff077224 */ /* 0x002fe400078e000d */
[----:B------:R1:W-:Y:S01]  /*79040*/  STL [R1+0x3614], R9 ;  /* 0x0036140901007387 */ /* 0x0003e20000100800 */
[----:B------:R-:W-:-:S03]  /*79050*/  IMAD.MOV.U32 R6, RZ, RZ, R0 ;  /* 0x000000ffff067224 */ /* 0x000fc600078e0000 */
[----:B------:R-:W2:Y:S04]  /*79060*/  LDL.LU R13, [R1+0x363c] ;  /* 0x00363c00010d7983 */ /* 0x000ea80000300800 */
[----:B------:R1:W-:Y:S04]  /*79070*/  STL [R1+0x3610], R10 ;  /* 0x0036100a01007387 */ /* 0x0003e80000100800 */
[----:B------:R-:W2:Y:S04]  /*79080*/  LDL.LU R0, [R1+0x3644] ;  /* 0x0036440001007983 */ /* 0x000ea80000300800 */
[----:B------:R-:W2:Y:S04]  /*79090*/  LDL.LU R18, [R1+0x3638] ;  /* 0x0036380001127983 */ /* 0x000ea80000300800 */
[----:B------:R1:W-:Y:S02]  /*790a0*/  LDGSTS.E [R4+0x4180], desc[UR10][R6.64], P1 ;  /* 0x0418000006047fae */ /* 0x0003e4000892184a */
[----:B-1----:R-:W-:Y:S01]  /*790b0*/  MOV R6, R9 ;  /* 0x0000000900067202 */ /* 0x002fe20000000f00 */
[----:B------:R-:W-:Y:S01]  /*790c0*/  IMAD.MOV.U32 R7, RZ, RZ, R10 ;  /* 0x000000ffff077224 */ /* 0x000fe200078e000a */
[----:B------:R-:W2:Y:S04]  /*790d0*/  LDL.LU R9, [R1+0x3640] ;  /* 0x0036400001097983 */ /* 0x000ea80000300800 */
[----:B------:R-:W2:Y:S04]  /*790e0*/  LDL.LU R10, [R1+0x364c] ;  /* 0x00364c00010a7983 */ /* 0x000ea80000300800 */
[----:B------:R-:W2:Y:S04]  /*790f0*/  LDL.LU R15, [R1+0x3654] ;  /* 0x00365400010f7983 */ /* 0x000ea80000300800 */
[----:B------:R1:W-:Y:S01]  /*79100*/  LDGSTS.E [R4+0x4200], desc[UR10][R6.64], P1 ;  /* 0x0420000006047fae */ /* 0x0003e2000892184a */
[----:B------:R-:W-:-:S05]  /*79110*/  IADD3 R12, P0, R12, R2, RZ ;  /* 0x000000020c0c7210 */ /* 0x000fca0007f1e0ff */
[----:B------:R-:W-:Y:S01]  /*79120*/  STL [R1+0x361c], R12 ;  /* 0x00361c0c01007387 */ /* 0x000fe20000100800 */
[----:B------:R-:W-:Y:S01]  /*79130*/  IADD3 R8, P2, R8, R2, RZ ;  /* 0x0000000208087210 */ /* 0x000fe20007f5e0ff */
[----:B-1----:R-:W-:Y:S02]  /*79140*/  IMAD.MOV.U32 R6, RZ, RZ, R12 ;  /* 0x000000ffff067224 */ /* 0x002fe400078e000c */
[----:B---3--:R-:W-:Y:S01]  /*79150*/  IMAD.X R14, R14, 0x1, R3, P0 ;  /* 0x000000010e0e7824 */ /* 0x008fe200000e0603 */
[----:B------:R-:W-:-:S04]  /*79160*/  IADD3.X R11, R11, R3, RZ, P2, !PT ;  /* 0x000000030b0b7210 */ /* 0x000fc800017fe4ff */
[----:B------:R-:W-:Y:S01]  /*79170*/  STL [R1+0x3618], R14 ;  /* 0x0036180e01007387 */ /* 0x000fe20000100800 */
[----:B------:R-:W-:-:S03]  /*79180*/  IMAD.MOV.U32 R7, RZ, RZ, R14 ;  /* 0x000000ffff077224 */ /* 0x000fc600078e000e */
[----:B------:R-:W-:Y:S04]  /*79190*/  STL [R1+0x3624], R8 ;  /* 0x0036240801007387 */ /* 0x000fe80000100800 */
[----:B------:R-:W3:Y:S04]  /*791a0*/  LDL.LU R17, [R1+0x3648] ;  /* 0x0036480001117983 */ /* 0x000ee80000300800 */
[----:B------:R1:W-:Y:S04]  /*791b0*/  STL [R1+0x3620], R11 ;  /* 0x0036200b01007387 */ /* 0x0003e80000100800 */
[----:B------:R1:W-:Y:S04]  /*791c0*/  LDGSTS.E [R4+0x4280], desc[UR10][R6.64], P1 ;  /* 0x0428000006047fae */ /* 0x0003e8000892184a */
[----:B------:R-:W3:Y:S01]  /*791d0*/  LDL.LU R16, [R1+0x3650] ;  /* 0x0036500001107983 */ /* 0x000ee20000300800 */
[----:B-1----:R-:W-:Y:S01]  /*791e0*/  IMAD.MOV.U32 R7, RZ, RZ, R11 ;  /* 0x000000ffff077224 */ /* 0x002fe200078e000b */
[----:B------:R-:W-:-:S02]  /*791f0*/  MOV R6, R8 ;  /* 0x0000000800067202 */ /* 0x000fc40000000f00 */
[----:B------:R-:W3:Y:S04]  /*79200*/  LDL.LU R11, [R1+0x3658] ;  /* 0x00365800010b7983 */ /* 0x000ee80000300800 */
[----:B------:R-:W3:Y:S04]  /*79210*/  LDL.LU R8, [R1+0x365c] ;  /* 0x00365c0001087983 */ /* 0x000ee80000300800 */
[----:B------:R-:W3:Y:S04]  /*79220*/  LDL.LU R14, [R1+0x3660] ;  /* 0x00366000010e7983 */ /* 0x000ee80000300800 */
[----:B------:R-:W3:Y:S04]  /*79230*/  LDL.LU R12, [R1+0x3664] ;  /* 0x00366400010c7983 */ /* 0x000ee80000300800 */
[----:B------:R1:W-:Y:S01]  /*79240*/  LDGSTS.E [R4+0x4300], desc[UR10][R6.64], P1 ;  /* 0x0430000006047fae */ /* 0x0003e2000892184a */
[----:B----4-:R-:W-:-:S05]  /*79250*/  IADD3 R20, P0, R20, R2, RZ ;  /* 0x0000000214147210 */ /* 0x010fca0007f1e0ff */
[----:B------:R-:W-:Y:S02]  /*79260*/  IMAD.X R21, R21, 0x1, R3, P0 ;  /* 0x0000000115157824 */ /* 0x000fe400000e0603 */
[----:B-1----:R-:W-:Y:S02]  /*79270*/  IMAD.MOV.U32 R6, RZ, RZ, R20 ;  /* 0x000000ffff067224 */ /* 0x002fe400078e0014 */
[----:B------:R-:W-:Y:S01]  /*79280*/  IMAD.MOV.U32 R7, RZ, RZ, R21 ;  /* 0x000000ffff077224 */ /* 0x000fe200078e0015 */
[----:B------:R-:W-:Y:S01]  /*79290*/  STL [R1+0x362c], R20 ;  /* 0x00362c1401007387 */ /* 0x000fe20000100800 */
[----:B--2---:R-:W-:-:S03]  /*792a0*/  IADD3 R5, P2, R5, R2, RZ ;  /* 0x0000000205057210 */ /* 0x004fc60007f5e0ff */
[----:B------:R1:W-:Y:S01]  /*792b0*/  LDGSTS.E [R4+0x4380], desc[UR10][R6.64], P1 ;  /* 0x0438000006047fae */ /* 0x0003e2000892184a */
[----:B------:R-:W-:-:S03]  /*792c0*/  IADD3.X R19, R19, R3, RZ, P2, !PT ;  /* 0x0000000313137210 */ /* 0x000fc600017fe4ff */
[----:B------:R-:W-:Y:S04]  /*792d0*/  STL [R1+0x3628], R21 ;  /* 0x0036281501007387 */ /* 0x000fe80000100800 */
[----:B------:R2:W-:Y:S01]  /*792e0*/  STL [R1+0x3634], R5 ;  /* 0x0036340501007387 */ /* 0x0005e20000100800 */
[----:B-1----:R-:W-:Y:S01]  /*792f0*/  MOV R6, R5 ;  /* 0x0000000500067202 */ /* 0x002fe20000000f00 */
[----:B------:R-:W-:Y:S02]  /*79300*/  IMAD.MOV.U32 R7, RZ, RZ, R19 ;  /* 0x000000ffff077224 */ /* 0x000fe400078e0013 */
[----:B------:R-:W-:Y:S04]  /*79310*/  STL [R1+0x3630], R19 ;  /* 0x0036301301007387 */ /* 0x000fe80000100800 */
[----:B--2---:R-:W2:Y:S04]  /*79320*/  LDL.LU R5, [R1+0x366c] ;  /* 0x00366c0001057983 */ /* 0x004ea80000300800 */
[----:B------:R1:W-:Y:S01]  /*79330*/  LDGSTS.E [R4+0x4400], desc[UR10][R6.64], P1 ;  /* 0x0440000006047fae */ /* 0x0003e2000892184a */
[----:B------:R-:W-:-:S05]  /*79340*/  IADD3 R13, P0, R13, R2, RZ ;  /* 0x000000020d0d7210 */ /* 0x000fca0007f1e0ff */
[----:B------:R4:W-:Y:S01]  /*79350*/  STL [R1+0x363c], R13 ;  /* 0x00363c0d01007387 */ /* 0x0009e20000100800 */
[----:B------:R-:W-:Y:S01]  /*79360*/  IADD3 R0, P2, R0, R2, RZ ;  /* 0x0000000200007210 */ /* 0x000fe20007f5e0ff */
[----:B------:R-:W-:Y:S02]  /*79370*/  IMAD.X R18, R18, 0x1, R3, P0 ;  /* 0x0000000112127824 */ /* 0x000fe400000e0603 */
[----:B-1----:R-:W-:-:S03]  /*79380*/  IMAD.MOV.U32 R6, RZ, RZ, R13 ;  /* 0x000000ffff067224 */ /* 0x002fc600078e000d */
[----:B------:R-:W-:Y:S04]  /*79390*/  STL [R1+0x3638], R18 ;  /* 0x0036381201007387 */ /* 0x000fe80000100800 */
[----:B------:R-:W-:Y:S04]  /*793a0*/  STL [R1+0x3644], R0 ;  /* 0x0036440001007387 */ /* 0x000fe80000100800 */
[----:B----4-:R-:W4:Y:S01]  /*793b0*/  LDL.LU R13, [R1+0x3668] ;  /* 0x00366800010d7983 */ /* 0x010f220000300800 */
[----:B------:R-:W-:Y:S01]  /*793c0*/  IMAD.MOV.U32 R7, RZ, RZ, R18 ;  /* 0x000000ffff077224 */ /* 0x000fe200078e0012 */
[----:B------:R-:W-:-:S04]  /*793d0*/  IADD3.X R9, R9, R3, RZ, P2, !PT ;  /* 0x0000000309097210 */ /* 0x000fc800017fe4ff */
[----:B------:R1:W-:Y:S01]  /*793e0*/  LDGSTS.E [R4+0x4480], desc[UR10][R6.64], P1 ;  /* 0x0448000006047fae */ /* 0x0003e2000892184a */
[----:B------:R-:W-:-:S03]  /*793f0*/  IADD3 R10, P0, R10, R2, RZ ;  /* 0x000000020a0a7210 */ /* 0x000fc60007f1e0ff */
[----:B------:R1:W-:Y:S01]  /*79400*/  STL [R1+0x3640], R9 ;  /* 0x0036400901007387 */ /* 0x0003e20000100800 */
[----:B------:R-:W-:Y:S02]  /*79410*/  IADD3 R15, P2, R15, R2, RZ ;  /* 0x000000020f0f7210 */ /* 0x000fe40007f5e0ff */
[----:B-1----:R-:W-:Y:S01]  /*79420*/  MOV R6, R0 ;  /* 0x0000000000067202 */ /* 0x002fe20000000f00 */
[----:B------:R-:W-:Y:S02]  /*79430*/  IMAD.MOV.U32 R7, RZ, RZ, R9 ;  /* 0x000000ffff077224 */ /* 0x000fe400078e0009 */
[----:B------:R-:W4:Y:S04]  /*79440*/  LDL.LU R9, [R1+0x33f4] ;  /* 0x0033f40001097983 */ /* 0x000f280000300800 */
[----:B------:R1:W-:Y:S04]  /*79450*/  LDGSTS.E [R4+0x4500], desc[UR10][R6.64], P1 ;  /* 0x0450000006047fae */ /* 0x0003e8000892184a */
[----:B------:R-:W4:Y:S04]  /*79460*/  LDL.LU R0, [R1+0x33fc] ;  /* 0x0033fc0001007983 */ /* 0x000f280000300800 */
[----:B------:R-:W-:Y:S01]  /*79470*/  STL [R1+0x364c], R10 ;  /* 0x00364c0a01007387 */ /* 0x000fe20000100800 */
[----:B-1----:R-:W-:-:S02]  /*79480*/  IMAD.MOV.U32 R6, RZ, RZ, R10 ;  /* 0x000000ffff067224 */ /* 0x002fc400078e000a */
[----:B---3--:R-:W-:-:S04]  /*79490*/  IMAD.X R17, R17, 0x1, R3, P0 ;  /* 0x0000000111117824 */ /* 0x008fc800000e0603 */
[----:B------:R-:W-:Y:S01]  /*794a0*/  IMAD.MOV.U32 R7, RZ, RZ, R17 ;  /* 0x000000ffff077224 */ /* 0x000fe200078e0011 */
[----:B------:R1:W-:Y:S04]  /*794b0*/  STL [R1+0x3648], R17 ;  /* 0x0036481101007387 */ /* 0x0003e80000100800 */
[----:B------:R-:W-:Y:S01]  /*794c0*/  STL [R1+0x3654], R15 ;  /* 0x0036540f01007387 */ /* 0x000fe20000100800 */
[----:B------:R-:W-:-:S03]  /*794d0*/  IADD3.X R16, R16, R3, RZ, P2, !PT ;  /* 0x0000000310107210 */ /* 0x000fc600017fe4ff */
[----:B------:R3:W-:Y:S04]  /*794e0*/  LDGSTS.E [R4+0x4580], desc[UR10][R6.64], P1 ;  /* 0x0458000006047fae */ /* 0x0007e8000892184a */
[----:B-1----:R-:W4:Y:S01]  /*794f0*/  LDL.LU R17, [R1+0x33f0] ;  /* 0x0033f00001117983 */ /* 0x002f220000300800 */
[----:B------:R-:W-:Y:S01]  /*79500*/  IADD3 R8, P0, R8, R2, RZ ;  /* 0x0000000208087210 */ /* 0x000fe20007f1e0ff */
[----:B---3--:R-:W-:Y:S01]  /*79510*/  IMAD.MOV.U32 R7, RZ, RZ, R16 ;  /* 0x000000ffff077224 */ /* 0x008fe200078e0010 */
[----:B------:R-:W-:Y:S01]  /*79520*/  MOV R6, R15 ;  /* 0x0000000f00067202 */ /* 0x000fe20000000f00 */
[----:B------:R-:W-:Y:S02]  /*79530*/  STL [R1+0x3650], R16 ;  /* 0x0036501001007387 */ /* 0x000fe40000100800 */
[----:B------:R-:W-:-:S02]  /*79540*/  IMAD.X R11, R11, 0x1, R3, P0 ;  /* 0x000000010b0b7824 */ /* 0x000fc400000e0603 */
[----:B------:R-:W3:Y:S01]  /*79550*/  LDL.LU R10, [R1+0x33f8] ;  /* 0x0033f800010a7983 */ /* 0x000ee20000300800 */
        /* <DEDUP_REMOVED lines=8> */
[----:B------:R-:W3:Y:S04]  /*795e0*/  LDL.LU R11, [R1+0x3404] ;  /* 0x00340400010b7983 */ /* 0x000ee80000300800 */
[----:B------:R1:W-:Y:S04]  /*795f0*/  STL [R1+0x3660], R14 ;  /* 0x0036600e01007387 */ /* 0x0003e80000100800 */
[----:B------:R1:W-:Y:S04]  /*79600*/  LDGSTS.E [R4+0x4680], desc[UR10][R6.64], P1 ;  /* 0x0468000006047fae */ /* 0x0003e8000892184a */
[----:B------:R-:W3:Y:S01]  /*79610*/  LDL.LU R8, [R1+0x340c] ;  /* 0x00340c0001087983 */ /* 0x000ee20000300800 */
[----:B-1----:R-:W-:-:S03]  /*79620*/  IMAD.MOV.U32 R7, RZ, RZ, R14 ;  /* 0x000000ffff077224 */ /* 0x002fc600078e000e */
[----:B------:R-:W3:Y:S01]  /*79630*/  LDL.LU R14, [R1+0x3400] ;  /* 0x00340000010e7983 */ /* 0x000ee20000300800 */
[----:B------:R-:W-:-:S03]  /*79640*/  MOV R6, R12 ;  /* 0x0000000c00067202 */ /* 0x000fc60000000f00 */
[----:B------:R-:W3:Y:S04]  /*79650*/  LDL.LU R12, [R1+0x3408] ;  /* 0x00340800010c7983 */ /* 0x000ee80000300800 */
[----:B------:R1:W-:Y:S01]  /*79660*/  LDGSTS.E [R4+0x4700], desc[UR10][R6.64], P1 ;  /* 0x0470000006047fae */ /* 0x0003e2000892184a */
[----:B--2---:R-:W-:-:S05]  /*79670*/  IADD3 R5, P0, R5, R2, RZ ;  /* 0x0000000205057210 */ /* 0x004fca0007f1e0ff */
[----:B------:R-:W-:Y:S01]  /*79680*/  STL [R1+0x366c], R5 ;  /* 0x00366c0501007387 */ /* 0x000fe20000100800 */
[----:B-1----:R-:W-:Y:S01]  /*79690*/  MOV R6, R5 ;  /* 0x0000000500067202 */ /* 0x002fe20000000f00 */
[----:B----4-:R-:W-:-:S04]  /*796a0*/  IMAD.X R13, R13, 0x1, R3, P0 ;  /* 0x000000010d0d7824 */ /* 0x010fc800000e0603 */
[----:B------:R-:W-:Y:S01]  /*796b0*/  IMAD.MOV.U32 R7, RZ, RZ, R13 ;  /* 0x000000ffff077224 */ /* 0x000fe200078e000d */
[----:B------:R1:W-:Y:S04]  /*796c0*/  STL [R1+0x3668], R13 ;  /* 0x0036680d01007387 */ /* 0x0003e80000100800 */
[----:B------:R-:W2:Y:S01]  /*796d0*/  LDL.LU R16, [R1+0x3410] ;  /* 0x0034100001107983 */ /* 0x000ea20000300800 */
[----:B------:R-:W-:-:S03]  /*796e0*/  UISETP.GT.AND UP1, UPT, UR18, 0xc, UPT ;  /* 0x0000000c1200788c */ /* 0x000fc6000bf24270 */
[----:B------:R4:W-:Y:S04]  /*796f0*/  LDGSTS.E [R4+0x4780], desc[UR10][R6.64], P1 ;  /* 0x0478000006047fae */ /* 0x0009e8000892184a */
[----:B-1----:R-:W2:Y:S04]  /*79700*/  LDL.LU R13, [R1+0x3414] ;  /* 0x00341400010d7983 */ /* 0x002ea80000300800 */
[----:B------:R-:W2:Y:S04]  /*79710*/  LDL.LU R15, [R1+0x3418] ;  /* 0x00341800010f7983 */ /* 0x000ea80000300800 */
[----:B------:R-:W2:Y:S01]  /*79720*/  LDL.LU R5, [R1+0x341c] ;  /* 0x00341c0001057983 */ /* 0x000ea20000300800 */
[----:B------:R-:W-:Y:S01]  /*79730*/  USEL UR12, URZ, 0x4, !UP1 ;  /* 0x000000043f0c7887 */ /* 0x000fe2000c800000 */
[----:B------:R-:W-:-:S03]  /*79740*/  IADD3 R9, P1, R9, R2, RZ ;  /* 0x0000000209097210 */ /* 0x000fc60007f3e0ff */
[----:B------:R-:W-:Y:S01]  /*79750*/  USEL UR12, UR12, URZ, !UP0 ;  /* 0x0000003f0c0c7287 */ /* 0x000fe2000c000000 */
[----:B------:R-:W-:Y:S01]  /*79760*/  IADD3 R0, P2, R0, R2, RZ ;  /* 0x0000000200007210 */ /* 0x000fe20007f5e0ff */
[----:B------:R1:W-:Y:S04]  /*79770*/  STL [R1+0x33f4], R9 ;  /* 0x0033f40901007387 */ /* 0x0003e80000100800 */
[----:B------:R-:W-:Y:S01]  /*79780*/  ISETP.NE.U32.AND P0, PT, RZ, UR12, PT ;  /* 0x0000000cff007c0c */ /* 0x000fe2000bf05070 */
[----:B----4-:R-:W-:Y:S02]  /*79790*/  IMAD.MOV.U32 R6, RZ, RZ, R9 ;  /* 0x000000ffff067224 */ /* 0x010fe400078e0009 */
[----:B------:R-:W-:-:S05]  /*797a0*/  IMAD.X R17, R17, 0x1, R3, P1 ;  /* 0x0000000111117824 */ /* 0x000fca00008e0603 */
[----:B------:R4:W-:Y:S01]  /*797b0*/  STL [R1+0x33f0], R17 ;  /* 0x0033f01101007387 */ /* 0x0009e20000100800 */
[----:B------:R-:W-:-:S03]  /*797c0*/  IMAD.MOV.U32 R7, RZ, RZ, R17 ;  /* 0x000000ffff077224 */ /* 0x000fc600078e0011 */
[----:B------:R-:W-:Y:S04]  /*797d0*/  STL [R1+0x33fc], R0 ;  /* 0x0033fc0001007387 */ /* 0x000fe80000100800 */
[----:B-1----:R-:W2:Y:S01]  /*797e0*/  LDL.LU R9, [R1+0x3424] ;  /* 0x0034240001097983 */ /* 0x002ea20000300800 */
[----:B---3--:R-:W-:-:S03]  /*797f0*/  IADD3.X R10, R10, R3, RZ, P2, !PT ;  /* 0x000000030a0a7210 */ /* 0x008fc600017fe4ff */
[----:B------:R1:W-:Y:S04]  /*79800*/  LDGSTS.E [R4+0x6000], desc[UR10][R6.64], P0 ;  /* 0x0600000006047fae */ /* 0x0003e8000812184a */
[----:B------:R3:W-:Y:S04]  /*79810*/  STL [R1+0x33f8], R10 ;  /* 0x0033f80a01007387 */ /* 0x0007e80000100800 */
[----:B------:R-:W2:Y:S04]  /*79820*/  LDL.LU R18, [R1+0x342c] ;  /* 0x00342c0001127983 */ /* 0x000ea80000300800 */
[----:B----4-:R-:W4:Y:S01]  /*79830*/  LDL.LU R17, [R1+0x3420] ;  /* 0x0034200001117983 */ /* 0x010f220000300800 */
[----:B-1----:R-:W-:Y:S01]  /*79840*/  MOV R6, R0 ;  /* 0x0000000000067202 */ /* 0x002fe20000000f00 */
[----:B------:R-:W-:-:S02]  /*79850*/  IMAD.MOV.U32 R7, RZ, RZ, R10 ;  /* 0x000000ffff077224 */ /* 0x000fc400078e000a */
[----:B------:R-:W4:Y:S04]  /*79860*/  LDL.LU R19, [R1+0x3428] ;  /* 0x0034280001137983 */ /* 0x000f280000300800 */
[----:B---3--:R-:W3:Y:S01]  /*79870*/  LDL.LU R10, [R1+0x3434] ;  /* 0x00343400010a7983 */ /* 0x008ee20000300800 */
[----:B------:R-:W-:-:S03]  /*79880*/  IADD3 R11, P1, R11, R2, RZ ;  /* 0x000000020b0b7210 */ /* 0x000fc60007f3e0ff */
[----:B------:R-:W3:Y:S04]  /*79890*/  LDL.LU R0, [R1+0x343c] ;  /* 0x00343c0001007983 */ /* 0x000ee80000300800 */
        /* <DEDUP_REMOVED lines=9> */
[----:B-1----:R-:W3:Y:S04]  /*79930*/  LDL.LU R14, [R1+0x3430] ;  /* 0x00343000010e7983 */ /* 0x002ee80000300800 */
[----:B------:R1:W-:Y:S04]  /*79940*/  STL [R1+0x3408], R12 ;  /* 0x0034080c01007387 */ /* 0x0003e80000100800 */
[----:B------:R-:W3:Y:S04]  /*79950*/  LDL.LU R11, [R1+0x3438] ;  /* 0x00343800010b7983 */ /* 0x000ee80000300800 */
[----:B------:R1:W-:Y:S02]  /*79960*/  LDGSTS.E [R4+0x6100], desc[UR10][R6.64], P0 ;  /* 0x0610000006047fae */ /* 0x0003e4000812184a */
[----:B-1----:R-:W-:Y:S01]  /*79970*/  MOV R6, R8 ;  /* 0x0000000800067202 */ /* 0x002fe20000000f00 */
[----:B------:R-:W-:-:S02]  /*79980*/  IMAD.MOV.U32 R7, RZ, RZ, R12 ;  /* 0x000000ffff077224 */ /* 0x000fc400078e000c */
[----:B------:R-:W3:Y:S04]  /*79990*/  LDL.LU R12, [R1+0x3444] ;  /* 0x00344400010c7983 */ /* 0x000ee80000300800 */
[----:B------:R-:W3:Y:S04]  /*799a0*/  LDL.LU R8, [R1+0x344c] ;  /* 0x00344c0001087983 */ /* 0x000ee80000300800 */
[----:B------:R1:W-:Y:S01]  /*799b0*/  LDGSTS.E [R4+0x6180], desc[UR10][R6.64], P0 ;  /* 0x0618000006047fae */ /* 0x0003e2000812184a */
[----:B--2---:R-:W-:-:S05]  /*799c0*/  IADD3 R13, P1, R13, R2, RZ ;  /* 0x000000020d0d7210 */ /* 0x004fca0007f3e0ff */
[----:B------:R-:W-:Y:S01]  /*799d0*/  IMAD.X R16, R16, 0x1, R3, P1 ;  /* 0x0000000110107824 */ /* 0x000fe200008e0603 */
[----:B------:R-:W-:Y:S01]  /*799e0*/  IADD3 R5, P2, R5, R2, RZ ;  /* 0x0000000205057210 */ /* 0x000fe20007f5e0ff */
[----:B------:R2:W-:Y:S01]  /*799f0*/  STL [R1+0x3414], R13 ;  /* 0x0034140d01007387 */ /* 0x0005e20000100800 */
[----:B-1----:R-:W-:-:S03]  /*79a00*/  IMAD.MOV.U32 R6, RZ, RZ, R13 ;  /* 0x000000ffff067224 */ /* 0x002fc600078e000d */
[----:B------:R1:W-:Y:S01]  /*79a10*/  STL [R1+0x3410], R16 ;  /* 0x0034101001007387 */ /* 0x0003e20000100800 */
[----:B------:R-:W-:-:S03]  /*79a20*/  IADD3.X R15, R15, R3, RZ, P2, !PT ;  /* 0x000000030f0f7210 */ /* 0x000fc600017fe4ff */
[----:B------:R-:W-:Y:S04]  /*79a30*/  STL [R1+0x341c], R5 ;  /* 0x00341c0501007387 */ /* 0x000fe80000100800 */
[----:B--2---:R-:W2:Y:S01]  /*79a40*/  LDL.LU R13, [R1+0x3440] ;  /* 0x00344000010d7983 */ /* 0x004ea20000300800 */
[----:B------:R-:W-:-:S03]  /*79a50*/  IMAD.MOV.U32 R7, RZ, RZ, R16 ;  /* 0x000000ffff077224 */ /* 0x000fc600078e0010 */
[----:B------:R1:W-:Y:S04]  /*79a60*/  STL [R1+0x3418], R15 ;  /* 0x0034180f01007387 */ /* 0x0003e80000100800 */
[----:B-1----:R-:W2:Y:S04]  /*79a70*/  LDL.LU R16, [R1+0x3448] ;  /* 0x0034480001107983 */ /* 0x002ea80000300800 */
[----:B------:R1:W-:Y:S02]  /*79a80*/  LDGSTS.E [R4+0x6200], desc[UR10][R6.64], P0 ;  /* 0x0620000006047fae */ /* 0x0003e4000812184a */
[----:B-1----:R-:W-:Y:S01]  /*79a90*/  MOV R6, R5 ;  /* 0x0000000500067202 */ /* 0x002fe20000000f00 */
[----:B------:R-:W-:-:S02]  /*79aa0*/  IMAD.MOV.U32 R7, RZ, RZ, R15 ;  /* 0x000000ffff077224 */ /* 0x000fc400078e000f */
[----:B------:R-:W2:Y:S04]  /*79ab0*/  LDL.LU R15, [R1+0x3454] ;  /* 0x00345400010f7983 */ /* 0x000ea80000300800 */
[----:B------:R1:W-:Y:S04]  /*79ac0*/  LDGSTS.E [R4+0x6280], desc[UR10][R6.64], P0 ;  /* 0x0628000006047fae */ /* 0x0003e8000812184a */
[----:B------:R-:W2:Y:S01]  /*79ad0*/  LDL.LU R5, [R1+0x345c] ;  /* 0x00345c0001057983 */ /* 0x000ea20000300800 */
        /* <DEDUP_REMOVED lines=8> */
[----:B---3--:R-:W-:-:S03]  /*79b60*/  IADD3 R10, P1, R10, R2, RZ ;  /* 0x000000020a0a7210 */ /* 0x008fc60007f3e0ff */
[----:B------:R-:W-:Y:S01]  /*79b70*/  STL [R1+0x342c], R18 ;  /* 0x00342c1201007387 */ /* 0x000fe20000100800 */
[----:B------:R-:W-:-:S03]  /*79b80*/  IADD3 R0, P2, R0, R2, RZ ;  /* 0x0000000200007210 */ /* 0x000fc60007f5e0ff */
[----:B------:R3:W-:Y:S04]  /*79b90*/  LDGSTS.E [R4+0x6300], desc[UR10][R6.64], P0 ;  /* 0x0630000006047fae */ /* 0x0007e8000812184a */
[----:B-1----:R-:W4:Y:S04]  /*79ba0*/  LDL.LU R17, [R1+0x3450] ;  /* 0x0034500001117983 */ /* 0x002f280000300800 */
[----:B------:R-:W-:Y:S01]  /*79bb0*/  STL [R1+0x3428], R19 ;  /* 0x0034281301007387 */ /* 0x000fe20000100800 */
[----:B---3--:R-:W-:Y:S01]  /*79bc0*/  MOV R6, R18 ;  /* 0x0000001200067202 */ /* 0x008fe20000000f00 */
[----:B------:R-:W-:-:S02]  /*79bd0*/  IMAD.MOV.U32 R7, RZ, RZ, R19 ;  /* 0x000000ffff077224 */ /* 0x000fc400078e0013 */
[----:B------:R-:W3:Y:S04]  /*79be0*/  LDL.LU R9, [R1+0x3458] ;  /* 0x0034580001097983 */ /* 0x000ee80000300800 */
[----:B------:R1:W-:Y:S04]  /*79bf0*/  STL [R1+0x3434], R10 ;  /* 0x0034340a01007387 */ /* 0x0003e80000100800 */
[----:B------:R1:W-:Y:S01]  /*79c00*/  LDGSTS.E [R4+0x6380], desc[UR10][R6.64], P0 ;  /* 0x0638000006047fae */ /* 0x0003e2000812184a */
[----:B------:R-:W-:Y:S02]  /*79c10*/  IMAD.X R14, R14, 0x1, R3, P1 ;  /* 0x000000010e0e7824 */ /* 0x000fe400008e0603 */
[----:B-1----:R-:W-:-:S03]  /*79c20*/  IMAD.MOV.U32 R6, RZ, RZ, R10 ;  /* 0x000000ffff067224 */ /* 0x002fc600078e000a */
[----:B------:R1:W-:Y:S01]  /*79c30*/  STL [R1+0x3430], R14 ;  /* 0x0034300e01007387 */ /* 0x0003e20000100800 */
[----:B------:R-:W-:-:S03]  /*79c40*/  IADD3.X R11, R11, R3, RZ, P2, !PT ;  /* 0x000000030b0b7210 */ /* 0x000fc600017fe4ff */
[----:B------:R1:W-:Y:S04]  /*79c50*/  STL [R1+0x343c], R0 ;  /* 0x00343c0001007387 */ /* 0x0003e80000100800 */
        /* <DEDUP_REMOVED lines=8> */
[----:B------:R-:W-:Y:S01]  /*79ce0*/  IMAD.MOV.U32 R7, RZ, RZ, R11 ;  /* 0x000000ffff077224 */ /* 0x000fe200078e000b */
[----:B------:R-:W3:Y:S04]  /*79cf0*/  LDL.LU R0, [R1+0x346c] ;  /* 0x00346c0001007983 */ /* 0x000ee80000300800 */
[----:B------:R-:W3:Y:S04]  /*79d00*/  LDL.LU R11, [R1+0x2780] ;  /* 0x00278000010b7983 */ /* 0x000ee80000300800 */
[----:B------:R1:W-:Y:S04]  /*79d10*/  STL [R1+0x3444], R12 ;  /* 0x0034440c01007387 */ /* 0x0003e80000100800 */
[----:B------:R1:W-:Y:S02]  /*79d20*/  LDGSTS.E [R4+0x6480], desc[UR10][R6.64], P0 ;  /* 0x0648000006047fae */ /* 0x0003e4000812184a */
[----:B-1----:R-:W-:-:S02]  /*79d30*/  IMAD.MOV.U32 R6, RZ, RZ, R12 ;  /* 0x000000ffff067224 */ /* 0x002fc400078e000c */
[----:B--2---:R-:W-:-:S05]  /*79d40*/  IMAD.X R13, R13, 0x1, R3, P1 ;  /* 0x000000010d0d7824 */ /* 0x004fca00008e0603 */
[----:B------:R1:W-:Y:S01]  /*79d50*/  STL [R1+0x3440], R13 ;  /* 0x0034400d01007387 */ /* 0x0003e20000100800 */
[----:B------:R-:W-:-:S03]  /*79d60*/  IADD3.X R16, R16, R3, RZ, P2, !PT ;  /* 0x0000000310107210 */ /* 0x000fc600017fe4ff */
[----:B------:R-:W-:Y:S04]  /*79d70*/  STL [R1+0x344c], R8 ;  /* 0x00344c0801007387 */ /* 0x000fe80000100800 */
        /* <DEDUP_REMOVED lines=8> */
[----:B------:R-:W-:Y:S02]  /*79e00*/  IMAD.MOV.U32 R7, RZ, RZ, R16 ;  /* 0x000000ffff077224 */ /* 0x000fe400078e0010 */
[----:B------:R-:W2:Y:S04]  /*79e10*/  LDL.LU R16, [R1+0x2788] ;  /* 0x0027880001107983 */ /* 0x000ea80000300800 */
[----:B------:R-:W2:Y:S04]  /*79e20*/  LDL.LU R8, [R1+0x2790] ;  /* 0x0027900001087983 */ /* 0x000ea80000300800 */
[----:B------:R-:W-:Y:S04]  /*79e30*/  STL [R1+0x3454], R15 ;  /* 0x0034540f01007387 */ /* 0x000fe80000100800 */
[----:B------:R1:W-:Y:S02]  /*79e40*/  LDGSTS.E [R4+0x6580], desc[UR10][R6.64], P0 ;  /* 0x0658000006047fae */ /* 0x0003e4000812184a */
[----:B-1----:R-:W-:-:S02]  /*79e50*/  IMAD.MOV.U32 R6, RZ, RZ, R15 ;  /* 0x000000ffff067224 */ /* 0x002fc400078e000f */
[----:B----4-:R-:W-:-:S04]  /*79e60*/  IMAD.X R17, R17, 0x1, R3, P1 ;  /* 0x0000000111117824 */ /* 0x010fc800008e0603 */
[----:B------:R-:W-:Y:S01]  /*79e70*/  IMAD.MOV.U32 R7, RZ, RZ, R17 ;  /* 0x000000ffff077224 */ /* 0x000fe200078e0011 */
[----:B------:R1:W-:Y:S01]  /*79e80*/  STL [R1+0x3450], R17 ;  /* 0x0034501101007387 */ /* 0x0003e20000100800 */
[----:B---3--:R-:W-:-:S03]  /*79e90*/  IADD3.X R9, R9, R3, RZ, P2, !PT ;  /* 0x0000000309097210 */ /* 0x008fc600017fe4ff */
        /* <DEDUP_REMOVED lines=8> */
[----:B---3--:R-:W3:Y:S01]  /*79f20*/  LDL.LU R5, [R1+0x2798] ;  /* 0x0027980001057983 */ /* 0x008ee20000300800 */
[----:B------:R-:W-:-:S03]  /*79f30*/  IMAD.X R14, R14, 0x1, R3, P1 ;  /* 0x000000010e0e7824 */ /* 0x000fc600008e0603 */
[----:B------:R-:W3:Y:S04]  /*79f40*/  LDL.LU R9, [R1+0x27a0] ;  /* 0x0027a00001097983 */ /* 0x000ee80000300800 */
[----:B------:R1:W-:Y:S04]  /*79f50*/  LDGSTS.E [R4+0x6680], desc[UR10][R6.64], P0 ;  /* 0x0668000006047fae */ /* 0x0003e8000812184a */
[----:B------:R-:W-:Y:S04]  /*79f60*/  STL [R1+0x3464], R10 ;  /* 0x0034640a01007387 */ /* 0x000fe80000100800 */
[----:B------:R1:W-:Y:S02]  /*79f70*/  STL [R1+0x3460], R14 ;  /* 0x0034600e01007387 */ /* 0x0003e40000100800 */
[----:B-1----:R-:W-:Y:S01]  /*79f80*/  IMAD.MOV.U32 R7, RZ, RZ, R14 ;  /* 0x000000ffff077224 */ /* 0x002fe200078e000e */
[----:B------:R-:W-:Y:S01]  /*79f90*/  MOV R6, R10 ;  /* 0x0000000a00067202 */ /* 0x000fe20000000f00 */
[----:B------:R-:W3:Y:S04]  /*79fa0*/  LDL.LU R14, [R1+0x2794] ;  /* 0x00279400010e7983 */ /* 0x000ee80000300800 */
[----:B------:R-:W3:Y:S01]  /*79fb0*/  LDL.LU R10, [R1+0x279c] ;  /* 0x00279c00010a7983 */ /* 0x000ee20000300800 */
[----:B------:R-:W-:-:S02]  /*79fc0*/  IADD3 R0, P2, R0, R2, RZ ;  /* 0x0000000200007210 */ /* 0x000fc40007f5e0ff */
[----:B------:R-:W-:Y:S01]  /*79fd0*/  IADD3 R11, P3, R11, R2, RZ ;  /* 0x000000020b0b7210 */ /* 0x000fe20007f7e0ff */
[----:B------:R1:W-:Y:S04]  /*79fe0*/  LDGSTS.E [R4+0x6700], desc[UR10][R6.64], P0 ;  /* 0x0670000006047fae */ /* 0x0003e8000812184a */
[----:B------:R-:W-:Y:S01]  /*79ff0*/  STL [R1+0x346c], R0 ;  /* 0x00346c0001007387 */ /* 0x000fe20000100800 */
[----:B-1----:R-:W-:Y:S02]  /*7a000*/  IMAD.MOV.U32 R6, RZ, RZ, R0 ;  /* 0x000000ffff067224 */ /* 0x002fe400078e0000 */
[----:B--2---:R-:W-:-:S04]  /*7a010*/  IMAD.X R12, R12, 0x1, R3, P2 ;  /* 0x000000010c0c7824 */ /* 0x004fc800010e0603 */
[----:B------:R-:W-:Y:S01]  /*7a020*/  IMAD.MOV.U32 R7, RZ, RZ, R12 ;  /* 0x000000ffff077224 */ /* 0x000fe200078e000c */
[----:B------:R1:W-:Y:S01]  /*7a030*/  STL [R1+0x3468], R12 ;  /* 0x0034680c01007387 */ /* 0x0003e20000100800 */
[----:B------:R-:W-:-:S03]  /*7a040*/  IADD3.X R13, R13, R3, RZ, P3, !PT ;  /* 0x000000030d0d7210 */ /* 0x000fc60001ffe4ff */
[----:B------:R-:W-:Y:S04]  /*7a050*/  STL [R1+0x2780], R11 ;  /* 0x0027800b01007387 */ /* 0x000fe80000100800 */
[----:B------:R2:W-:Y:S04]  /*7a060*/  LDGSTS.E [R4+0x6780], desc[UR10][R6.64], P0 ;  /* 0x0678000006047fae */ /* 0x0005e8000812184a */
[----:B-1----:R-:W3:Y:S04]  /*7a070*/  LDL.LU R12, [R1+0x27a8] ;  /* 0x0027a800010c7983 */ /* 0x002ee80000300800 */
[----:B------:R1:W-:Y:S04]  /*7a080*/  STL [R1+0x277c], R13 ;  /* 0x00277c0d01007387 */ /* 0x0003e80000100800 */
[----:B------:R-:W3:Y:S01]  /*7a090*/  LDL.LU R0, [R1+0x27b0] ;  /* 0x0027b00001007983 */ /* 0x000ee20000300800 */
[----:B--2---:R-:W-:Y:S01]  /*7a0a0*/  IMAD.MOV.U32 R7, RZ, RZ, R13 ;  /* 0x000000ffff077224 */ /* 0x004fe200078e000d */
[----:B------:R-:W-:-:S02]  /*7a0b0*/  MOV R6, R11 ;  /* 0x0000000b00067202 */ /* 0x000fc40000000f00 */
[----:B-1----:R-:W2:Y:S04]  /*7a0c0*/  LDL.LU R13, [R1+0x27a4] ;  /* 0x0027a400010d7983 */ /* 0x002ea80000300800 */
[----:B------:R-:W2:Y:S01]  /*7a0d0*/  LDL.LU R11, [R1+0x27ac] ;  /* 0x0027ac00010b7983 */ /* 0x000ea20000300800 */
[----:B------:R-:W-:-:S04]  /*7a0e0*/  UISETP.GT.AND UP1, UPT, UR18, 0x10, UPT ;  /* 0x000000101200788c */ /* 0x000fc8000bf24270 */
[----:B------:R-:W-:-:S04]  /*7a0f0*/  USEL UR12, URZ, 0x4, !UP1 ;  /* 0x000000043f0c7887 */ /* 0x000fc8000c800000 */
[----:B------:R-:W-:Y:S01]  /*7a100*/  USEL UR12, UR12, URZ, !UP0 ;  /* 0x0000003f0c0c7287 */ /* 0x000fe2000c000000 */
[----:B------:R-:W-:-:S05]  /*7a110*/  IADD3 R16, P0, R16, R2, RZ ;  /* 0x0000000210107210 */ /* 0x000fca0007f1e0ff */
[----:B------:R-:W-:Y:S02]  /*7a120*/  ISETP.NE.U32.AND P1, PT, RZ, UR12, PT ;  /* 0x0000000cff007c0c */ /* 0x000fe4000bf25070 */
[----:B------:R-:W-:Y:S01]  /*7a130*/  IADD3 R8, P2, R8, R2, RZ ;  /* 0x0000000208087210 */ /* 0x000fe20007f5e0ff */
[----:B------:R-:W-:Y:S10]  /*7a140*/  STL [R1+0x2788], R16 ;  /* 0x0027881001007387 */ /* 0x000ff40000100800 */
[----:B------:R1:W-:Y:S02]  /*7a150*/  LDGSTS.E [R4+0x8000], desc[UR10][R6.64], P1 ;  /* 0x0800000006047fae */ /* 0x0003e4000892184a */
        /* <DEDUP_REMOVED lines=11> */
[----:B---3--:R-:W-:-:S02]  /*7a210*/  IADD3 R5, P0, R5, R2, RZ ;  /* 0x0000000205057210 */ /* 0x008fc40007f1e0ff */
[----:B------:R-:W-:Y:S02]  /*7a220*/  IADD3 R9, P2, R9, R2, RZ ;  /* 0x0000000209097210 */ /* 0x000fe40007f5e0ff */
[----:B-1----:R-:W-:Y:S01]  /*7a230*/  MOV R6, R8 ;  /* 0x0000000800067202 */ /* 0x002fe20000000f00 */
[----:B------:R-:W-:Y:S01]  /*7a240*/  IMAD.MOV.U32 R7, RZ, RZ, R15 ;  /* 0x000000ffff077224 */ /* 0x000fe200078e000f */
[----:B------:R-:W3:Y:S04]  /*7a250*/  LDL.LU R8, [R1+0x27c0] ;  /* 0x0027c00001087983 */ /* 0x000ee80000300800 */
        /* <DEDUP_REMOVED lines=8> */
[----:B------:R-:W3:Y:S04]  /*7a2e0*/  LDL.LU R14, [R1+0x27c8] ;  /* 0x0027c800010e7983 */ /* 0x000ee80000300800 */
[----:B------:R1:W-:Y:S04]  /*7a2f0*/  STL [R1+0x279c], R10 ;  /* 0x00279c0a01007387 */ /* 0x0003e80000100800 */
[----:B------:R-:W3:Y:S04]  /*7a300*/  LDL.LU R5, [R1+0x27d0] ;  /* 0x0027d00001057983 */ /* 0x000ee80000300800 */
[----:B------:R-:W3:Y:S04]  /*7a310*/  LDL.LU R18, [R1+0x27c4] ;  /* 0x0027c40001127983 */ /* 0x000ee80000300800 */
[----:B------:R1:W-:Y:S02]  /*7a320*/  LDGSTS.E [R4+0x8180], desc[UR10][R6.64], P1 ;  /* 0x0818000006047fae */ /* 0x0003e4000892184a */
[----:B-1----:R-:W-:Y:S01]  /*7a330*/  MOV R6, R9 ;  /* 0x0000000900067202 */ /* 0x002fe20000000f00 */
[----:B------:R-:W-:Y:S01]  /*7a340*/  IMAD.MOV.U32 R7, RZ, RZ, R10 ;  /* 0x000000ffff077224 */ /* 0x000fe200078e000a */
[----:B------:R-:W3:Y:S04]  /*7a350*/  LDL.LU R9, [R1+0x27cc] ;  /* 0x0027cc0001097983 */ /* 0x000ee80000300800 */
[----:B------:R-:W3:Y:S04]  /*7a360*/  LDL.LU R10, [R1+0x27d8] ;  /* 0x0027d800010a7983 */ /* 0x000ee80000300800 */
[----:B------:R-:W3:Y:S04]  /*7a370*/  LDL.LU R15, [R1+0x27e0] ;  /* 0x0027e000010f7983 */ /* 0x000ee80000300800 */
[----:B------:R1:W-:Y:S01]  /*7a380*/  LDGSTS.E [R4+0x8200], desc[UR10][R6.64], P1 ;  /* 0x0820000006047fae */ /* 0x0003e2000892184a */
[----:B------:R-:W-:-:S05]  /*7a390*/  IADD3 R12, P0, R12, R2, RZ ;  /* 0x000000020c0c7210 */ /* 0x000fca0007f1e0ff */
[----:B------:R-:W-:Y:S01]  /*7a3a0*/  STL [R1+0x27a8], R12 ;  /* 0x0027a80c01007387 */ /* 0x000fe20000100800 */
[----:B------:R-:W-:Y:S01]  /*7a3b0*/  IADD3 R0, P2, R0, R2, RZ ;  /* 0x0000000200007210 */ /* 0x000fe20007f5e0ff */
[----:B-1----:R-:W-:Y:S02]  /*7a3c0*/  IMAD.MOV.U32 R6, RZ, RZ, R12 ;  /* 0x000000ffff067224 */ /* 0x002fe400078e000c */
        /* <DEDUP_REMOVED lines=17> */
[----:B------:R-:W-:Y:S02]  /*7a4e0*/  IMAD.X R21, R21, 0x1, R3, P0 ;  /* 0x0000000115157824 */ /* 0x000fe400000e0603 */
[----:B-1----:R-:W-:Y:S02]  /*7a4f0*/  IMAD.MOV.U32 R6, RZ, RZ, R20 ;  /* 0x000000ffff067224 */ /* 0x002fe400078e0014 */
[----:B------:R-:W-:Y:S01]  /*7a500*/  IMAD.MOV.U32 R7, RZ, RZ, R21 ;  /* 0x000000ffff077224 */ /* 0x000fe200078e0015 */
[----:B------:R-:W-:Y:S01]  /*7a510*/  STL [R1+0x27b8], R20 ;  /* 0x0027b81401007387 */ /* 0x000fe20000100800 */
[----:B---3--:R-:W-:-:S03]  /*7a520*/  IADD3 R8, P2, R8, R2, RZ ;  /* 0x0000000208087210 */ /* 0x008fc60007f5e0ff */
[----:B------:R1:W-:Y:S01]  /*7a530*/  LDGSTS.E [R4+0x8380], desc[UR10][R6.64], P1 ;  /* 0x0838000006047fae */ /* 0x0003e2000892184a */
[----:B------:R-:W-:-:S03]  /*7a540*/  IADD3.X R19, R19, R3, RZ, P2, !PT ;  /* 0x0000000313137210 */ /* 0x000fc600017fe4ff */
[----:B------:R-:W-:Y:S04]  /*7a550*/  STL [R1+0x27b4], R21 ;  /* 0x0027b41501007387 */ /* 0x000fe80000100800 */
[----:B------:R3:W-:Y:S01]  /*7a560*/  STL [R1+0x27c0], R8 ;  /* 0x0027c00801007387 */ /* 0x0007e20000100800 */
[----:B-1----:R-:W-:Y:S01]  /*7a570*/  MOV R6, R8 ;  /* 0x0000000800067202 */ /* 0x002fe20000000f00 */
[----:B------:R-:W-:Y:S02]  /*7a580*/  IMAD.MOV.U32 R7, RZ, RZ, R19 ;  /* 0x000000ffff077224 */ /* 0x000fe400078e0013 */
[----:B------:R-:W-:Y:S04]  /*7a590*/  STL [R1+0x27bc], R19 ;  /* 0x0027bc1301007387 */ /* 0x000fe80000100800 */
[----:B---3--:R-:W3:Y:S04]  /*7a5a0*/  LDL.LU R8, [R1+0x27f8] ;  /* 0x0027f80001087983 */ /* 0x008ee80000300800 */
        /* <DEDUP_REMOVED lines=41> */
[----:B------:R1:W-:Y:S01]  /*7a840*/  STL [R1+0x27f0], R12 ;  /* 0x0027f00c01007387 */ /* 0x0003e20000100800 */
[----:B------:R-:W-:-:S03]  /*7a850*/  IMAD.MOV.U32 R7, RZ, RZ, R11 ;  /* 0x000000ffff077224 */ /* 0x000fc600078e000b */
[----:B------:R-:W2:Y:S04]  /*7a860*/  LDL.LU R11, [R1+0x2990] ;  /* 0x00299000010b7983 */ /* 0x000ea80000300800 */
[----:B------:R1:W-:Y:S04]  /*7a870*/  STL [R1+0x27ec], R13 ;  /* 0x0027ec0d01007387 */ /* 0x0003e80000100800 */
[----:B------:R1:W-:Y:S04]  /*7a880*/  LDGSTS.E [R4+0x8680], desc[UR10][R6.64], P1 ;  /* 0x0868000006047fae */ /* 0x0003e8000892184a */
[----:B------:R-:W2:Y:S01]  /*7a890*/  LDL.LU R0, [R1+0x2998] ;  /* 0x0029980001007983 */ /* 0x000ea20000300800 */
[----:B-1----:R-:W-:-:S03]  /*7a8a0*/  MOV R6, R12 ;  /* 0x0000000c00067202 */ /* 0x002fc60000000f00 */
[----:B------:R-:W2:Y:S01]  /*7a8b0*/  LDL.LU R12, [R1+0x298c] ;  /* 0x00298c00010c7983 */ /* 0x000ea20000300800 */
[----:B------:R-:W-:-:S03]  /*7a8c0*/  IMAD.MOV.U32 R7, RZ, RZ, R13 ;  /* 0x000000ffff077224 */ /* 0x000fc600078e000d */
        /* <DEDUP_REMOVED lines=169> */
[----:B---3--:R-:W-:-:S03]  /*7b360*/  IMAD.MOV.U32 R7, RZ, RZ, R14 ;  /* 0x000000ffff077224 */ /* 0x008fc600078e000e */
[----:B-1----:R-:W3:Y:S01]  /*7b370*/  LDL.LU R14, [R1+0x2ba4] ;  /* 0x002ba400010e7983 */ /* 0x002ee20000300800 */
[----:B------:R-:W-:-:S03]  /*7b380*/  MOV R6, R11 ;  /* 0x0000000b00067202 */ /* 0x000fc60000000f00 */
[----:B------:R-:W3:Y:S01]  /*7b390*/  LDL.LU R11, [R1+0x2bac] ;  /* 0x002bac00010b7983 */ /* 0x000ee20000300800 */
[-C--:B------:R-:W-:Y:S02]  /*7b3a0*/  IADD3 R16, P0, R16, R2.reuse, RZ ;  /* 0x0000000210107210 */ /* 0x080fe40007f1e0ff */
[----:B------:R-:W-:Y:S01]  /*7b3b0*/  IADD3 R0, P2, R0, R2, RZ ;  /* 0x0000000200007210 */ /* 0x000fe20007f5e0ff */
[----:B------:R1:W-:Y:S04]  /*7b3c0*/  LDGSTS.E [R4+0xc000], desc[UR10][R6.64], P1 ;  /* 0x0c00000006047fae */ /* 0x0003e8000892184a */
[----:B------:R-:W-:Y:S01]  /*7b3d0*/  STL [R1+0x2b88], R16 ;  /* 0x002b881001007387 */ /* 0x000fe20000100800 */
[----:B-1----:R-:W-:Y:S02]  /*7b3e0*/  IMAD.MOV.U32 R6, RZ, RZ, R16 ;  /* 0x000000ffff067224 */ /* 0x002fe400078e0010 */
        /* <DEDUP_REMOVED lines=37> */
[----:B---3--:R-:W-:Y:S02]  /*7b640*/  IMAD.X R14, R14, 0x1, R3, P0 ;  /* 0x000000010e0e7824 */ /* 0x008fe400000e0603 */
[----:B-1----:R-:W-:Y:S01]  /*7b650*/  IMAD.MOV.U32 R6, RZ, RZ, R13 ;  /* 0x000000ffff067224 */ /* 0x002fe200078e000d */
[----:B------:R-:W-:Y:S02]  /*7b660*/  IADD3.X R11, R11, R3, RZ, P2, !PT ;  /* 0x000000030b0b7210 */ /* 0x000fe400017fe4ff */
        /* <DEDUP_REMOVED lines=35> */
[----:B------:R1:W-:Y:S04]  /*7b8a0*/  STL [R1+0x2bd0], R8 ;  /* 0x002bd00801007387 */ /* 0x0003e80000100800 */
        /* <DEDUP_REMOVED lines=8> */
[----:B------:R-:W-:Y:S01]  /*7b930*/  IMAD.MOV.U32 R7, RZ, RZ, R9 ;  /* 0x000000ffff077224 */ /* 0x000fe200078e0009 */
[----:B------:R-:W4:Y:S04]  /*7b940*/  LDL.LU R8, [R1+0x2d80] ;  /* 0x002d800001087983 */ /* 0x000f280000300800 */
[----:B------:R-:W4:Y:S04]  /*7b950*/  LDL.LU R9, [R1+0x2d88] ;  /* 0x002d880001097983 */ /* 0x000f280000300800 */
[----:B------:R1:W-:Y:S04]  /*7b960*/  LDGSTS.E [R4+0xc500], desc[UR10][R6.64], P1 ;  /* 0x0c50000006047fae */ /* 0x0003e8000892184a */
        /* <DEDUP_REMOVED lines=8> */
[----:B-1----:R-:W4:Y:S04]  /*7b9f0*/  LDL.LU R17, [R1+0x2d7c] ;  /* 0x002d7c0001117983 */ /* 0x002f280000300800 */
[----:B------:R-:W-:Y:S01]  /*7ba00*/  STL [R1+0x2bdc], R16 ;  /* 0x002bdc1001007387 */ /* 0x000fe20000100800 */
[----:B------:R-:W-:Y:S01]  /*7ba10*/  IADD3 R5, P0, R5, R2, RZ ;  /* 0x0000000205057210 */ /* 0x000fe20007f1e0ff */
[----:B---3--:R-:W-:Y:S01]  /*7ba20*/  IMAD.MOV.U32 R7, RZ, RZ, R16 ;  /* 0x000000ffff077224 */ /* 0x008fe200078e0010 */
[----:B------:R-:W-:Y:S01]  /*7ba30*/  MOV R6, R15 ;  /* 0x0000000f00067202 */ /* 0x000fe20000000f00 */
[----:B------:R-:W3:Y:S02]  /*7ba40*/  LDL.LU R10, [R1+0x2d84] ;  /* 0x002d8400010a7983 */ /* 0x000ee40000300800 */
[----:B------:R-:W-:-:S02]  /*7ba50*/  IMAD.X R11, R11, 0x1, R3, P0 ;  /* 0x000000010b0b7824 */ /* 0x000fc400000e0603 */
[----:B------:R1:W-:Y:S01]  /*7ba60*/  LDGSTS.E [R4+0xc600], desc[UR10][R6.64], P1 ;  /* 0x0c60000006047fae */ /* 0x0003e2000892184a */
[----:B------:R-:W-:-:S03]  /*7ba70*/  IADD3 R13, P2, R13, R2, RZ ;  /* 0x000000020d0d7210 */ /* 0x000fc60007f5e0ff */
[----:B------:R-:W-:Y:S01]  /*7ba80*/  STL [R1+0x2be8], R5 ;  /* 0x002be80501007387 */ /* 0x000fe20000100800 */
[----:B------:R-:W-:-:S03]  /*7ba90*/  IADD3.X R14, R14, R3, RZ, P2, !PT ;  /* 0x000000030e0e7210 */ /* 0x000fc600017fe4ff */
        /* <DEDUP_REMOVED lines=29> */
[----:B------:R1:W-:Y:S01]  /*7bc70*/  STL [R1+0x2d80], R8 ;  /* 0x002d800801007387 */ /* 0x0003e20000100800 */
[----:B----4-:R-:W-:-:S03]  /*7bc80*/  IMAD.MOV.U32 R6, RZ, RZ, R8 ;  /* 0x000000ffff067224 */ /* 0x010fc600078e0008 */
[----:B------:R-:W-:Y:S01]  /*7bc90*/  ISETP.NE.U32.AND P0, PT, RZ, UR12, PT ;  /* 0x0000000cff007c0c */ /* 0x000fe2000bf05070 */
[----:B------:R-:W-:-:S05]  /*7bca0*/  IMAD.X R17, R17, 0x1, R3, P1 ;  /* 0x0000000111117824 */ /* 0x000fca00008e0603 */
[----:B------:R4:W-:Y:S04]  /*7bcb0*/  STL [R1+0x2d7c], R17 ;  /* 0x002d7c1101007387 */ /* 0x0009e80000100800 */
[----:B------:R-:W-:Y:S01]  /*7bcc0*/  STL [R1+0x2d88], R9 ;  /* 0x002d880901007387 */ /* 0x000fe20000100800 */
[----:B---3--:R-:W-:-:S03]  /*7bcd0*/  IADD3.X R10, R10, R3, RZ, P2, !PT ;  /* 0x000000030a0a7210 */ /* 0x008fc600017fe4ff */
[----:B-1----:R-:W3:Y:S01]  /*7bce0*/  LDL.LU R8, [R1+0x2db0] ;  /* 0x002db00001087983 */ /* 0x002ee20000300800 */
[----:B------:R-:W-:-:S03]  /*7bcf0*/  IMAD.MOV.U32 R7, RZ, RZ, R17 ;  /* 0x000000ffff077224 */ /* 0x000fc600078e0011 */
[----:B------:R1:W-:Y:S04]  /*7bd00*/  STL [R1+0x2d84], R10 ;  /* 0x002d840a01007387 */ /* 0x0003e80000100800 */
[----:B------:R-:W3:Y:S04]  /*7bd10*/  LDL.LU R18, [R1+0x2db8] ;  /* 0x002db80001127983 */ /* 0x000ee80000300800 */
[----:B----4-:R-:W4:Y:S04]  /*7bd20*/  LDL.LU R17, [R1+0x2dac] ;  /* 0x002dac0001117983 */ /* 0x010f280000300800 */
[----:B------:R1:W-:Y:S04]  /*7bd30*/  LDGSTS.E [R4+0xe000], desc[UR10][R6.64], P0 ;  /* 0x0e00000006047fae */ /* 0x0003e8000812184a */
[----:B------:R-:W4:Y:S01]  /*7bd40*/  LDL.LU R19, [R1+0x2db4] ;  /* 0x002db40001137983 */ /* 0x000f220000300800 */
[----:B------:R-:W-:-:S02]  /*7bd50*/  IADD3 R11, P1, R11, R2, RZ ;  /* 0x000000020b0b7210 */ /* 0x000fc40007f3e0ff */
[----:B-1----:R-:W-:Y:S01]  /*7bd60*/  MOV R6, R9 ;  /* 0x0000000900067202 */ /* 0x002fe20000000f00 */
[----:B------:R-:W-:Y:S02]  /*7bd70*/  IMAD.MOV.U32 R7, RZ, RZ, R10 ;  /* 0x000000ffff077224 */ /* 0x000fe400078e000a */
[----:B------:R-:W4:Y:S01]  /*7bd80*/  LDL.LU R10, [R1+0x2dc0] ;  /* 0x002dc000010a7983 */ /* 0x000f220000300800 */
[----:B------:R-:W-:-:S03]  /*7bd90*/  IADD3 R5, P2, R5, R2, RZ ;  /* 0x0000000205057210 */ /* 0x000fc60007f5e0ff */
[----:B------:R-:W4:Y:S04]  /*7bda0*/  LDL.LU R9, [R1+0x2dc8] ;  /* 0x002dc80001097983 */ /* 0x000f280000300800 */
[----:B------:R-:W-:Y:S01]  /*7bdb0*/  STL [R1+0x2d90], R11 ;  /* 0x002d900b01007387 */ /* 0x000fe20000100800 */
[----:B------:R-:W-:-:S03]  /*7bdc0*/  IMAD.X R14, R14, 0x1, R3, P1 ;  /* 0x000000010e0e7824 */ /* 0x000fc600008e0603 */
[----:B------:R1:W-:Y:S04]  /*7bdd0*/  LDGSTS.E [R4+0xe080], desc[UR10][R6.64], P0 ;  /* 0x0e08000006047fae */ /* 0x0003e8000812184a */
[----:B------:R1:W-:Y:S01]  /*7bde0*/  STL [R1+0x2d8c], R14 ;  /* 0x002d8c0e01007387 */ /* 0x0003e20000100800 */
[----:B------:R-:W-:-:S03]  /*7bdf0*/  IADD3.X R13, R13, R3, RZ, P2, !PT ;  /* 0x000000030d0d7210 */ /* 0x000fc600017fe4ff */
[----:B------:R-:W-:Y:S01]  /*7be00*/  STL [R1+0x2d98], R5 ;  /* 0x002d980501007387 */ /* 0x000fe20000100800 */
[----:B-1----:R-:W-:-:S03]  /*7be10*/  IMAD.MOV.U32 R7, RZ, RZ, R14 ;  /* 0x000000ffff077224 */ /* 0x002fc600078e000e */
[----:B------:R-:W4:Y:S01]  /*7be20*/  LDL.LU R14, [R1+0x2dbc] ;  /* 0x002dbc00010e7983 */ /* 0x000f220000300800 */
[----:B------:R-:W-:-:S03]  /*7be30*/  IMAD.MOV.U32 R6, RZ, RZ, R11 ;  /* 0x000000ffff067224 */ /* 0x000fc600078e000b */
[----:B------:R1:W-:Y:S04]  /*7be40*/  STL [R1+0x2d94], R13 ;  /* 0x002d940d01007387 */ /* 0x0003e80000100800 */
[----:B------:R-:W4:Y:S04]  /*7be50*/  LDL.LU R11, [R1+0x2dc4] ;  /* 0x002dc400010b7983 */ /* 0x000f280000300800 */
[----:B------:R1:W-:Y:S02]  /*7be60*/  LDGSTS.E [R4+0xe100], desc[UR10][R6.64], P0 ;  /* 0x0e10000006047fae */ /* 0x0003e4000812184a */
[----:B-1----:R-:W-:Y:S01]  /*7be70*/  MOV R6, R5 ;  /* 0x0000000500067202 */ /* 0x002fe20000000f00 */
[----:B------:R-:W-:-:S02]  /*7be80*/  IMAD.MOV.U32 R7, RZ, RZ, R13 ;  /* 0x000000ffff077224 */ /* 0x000fc400078e000d */
[----:B------:R-:W4:Y:S04]  /*7be90*/  LDL.LU R13, [R1+0x2dd0] ;  /* 0x002dd000010d7983 */ /* 0x000f280000300800 */
[----:B------:R-:W4:Y:S04]  /*7bea0*/  LDL.LU R5, [R1+0x2dd8] ;  /* 0x002dd80001057983 */ /* 0x000f280000300800 */
[----:B------:R1:W-:Y:S01]  /*7beb0*/  LDGSTS.E [R4+0xe180], desc[UR10][R6.64], P0 ;  /* 0x0e18000006047fae */ /* 0x0003e2000812184a */
[----:B--2---:R-:W-:-:S05]  /*7bec0*/  IADD3 R12, P1, R12, R2, RZ ;  /* 0x000000020c0c7210 */ /* 0x004fca0007f3e0ff */
[----:B------:R-:W-:Y:S01]  /*7bed0*/  IMAD.X R16, R16, 0x1, R3, P1 ;  /* 0x0000000110107824 */ /* 0x000fe200008e0603 */
[----:B------:R-:W-:Y:S01]  /*7bee0*/  IADD3 R0, P2, R0, R2, RZ ;  /* 0x0000000200007210 */ /* 0x000fe20007f5e0ff */
[----:B------:R-:W-:Y:S02]  /*7bef0*/  STL [R1+0x2da0], R12 ;  /* 0x002da00c01007387 */ /* 0x000fe40000100800 */
[----:B-1----:R-:W-:Y:S02]  /*7bf00*/  IMAD.MOV.U32 R7, RZ, RZ, R16 ;  /* 0x000000ffff077224 */ /* 0x002fe400078e0010 */
        /* <DEDUP_REMOVED lines=14> */
[----:B------:R-:W-:Y:S01]  /*7bff0*/  STL [R1+0x2db0], R8 ;  /* 0x002db00801007387 */ /* 0x000fe20000100800 */
[----:B------:R-:W-:Y:S01]  /*7c000*/  IADD3 R18, P2, R18, R2, RZ ;  /* 0x0000000212127210 */ /* 0x000fe20007f5e0ff */
[----:B----4-:R-:W-:Y:S02]  /*7c010*/  IMAD.X R17, R17, 0x1, R3, P1 ;  /* 0x0000000111117824 */ /* 0x010fe400008e0603 */
[----:B-1----:R-:W-:Y:S02]  /*7c020*/  IMAD.MOV.U32 R6, RZ, RZ, R8 ;  /* 0x000000ffff067224 */ /* 0x002fe400078e0008 */
[----:B------:R-:W-:Y:S01]  /*7c030*/  IMAD.MOV.U32 R7, RZ, RZ, R17 ;  /* 0x000000ffff077224 */ /* 0x000fe200078e0011 */
[----:B------:R1:W-:Y:S01]  /*7c040*/  STL [R1+0x2dac], R17 ;  /* 0x002dac1101007387 */ /* 0x0003e20000100800 */
[----:B------:R-:W-:-:S03]  /*7c050*/  IADD3.X R19, R19, R3, RZ, P2, !PT ;  /* 0x0000000313137210 */ /* 0x000fc600017fe4ff */
[----:B------:R-:W-:Y:S04]  /*7c060*/  STL [R1+0x2db8], R18 ;  /* 0x002db81201007387 */ /* 0x000fe80000100800 */
[----:B------:R3:W-:Y:S04]  /*7c070*/  LDGSTS.E [R4+0xe300], desc[UR10][R6.64], P0 ;  /* 0x0e30000006047fae */ /* 0x0007e8000812184a */
[----:B-1----:R-:W4:Y:S01]  /*7c080*/  LDL.LU R17, [R1+0x2ddc] ;  /* 0x002ddc0001117983 */ /* 0x002f220000300800 */
[----:B------:R-:W-:-:S03]  /*7c090*/  IADD3 R10, P1, R10, R2, RZ ;  /* 0x000000020a0a7210 */ /* 0x000fc60007f3e0ff */
[----:B------:R-:W-:Y:S01]  /*7c0a0*/  STL [R1+0x2db4], R19 ;  /* 0x002db41301007387 */ /* 0x000fe20000100800 */
[----:B------:R-:W-:Y:S02]  /*7c0b0*/  IADD3 R9, P2, R9, R2, RZ ;  /* 0x0000000209097210 */ /* 0x000fe40007f5e0ff */
[----:B---3--:R-:W-:Y:S01]  /*7c0c0*/  MOV R6, R18 ;  /* 0x0000001200067202 */ /* 0x008fe20000000f00 */
[----:B------:R-:W-:Y:S01]  /*7c0d0*/  IMAD.MOV.U32 R7, RZ, RZ, R19 ;  /* 0x000000ffff077224 */ /* 0x000fe200078e0013 */
[----:B------:R-:W3:Y:S04]  /*7c0e0*/  LDL.LU R8, [R1+0x2de4] ;  /* 0x002de40001087983 */ /* 0x000ee80000300800 */
[----:B------:R1:W-:Y:S04]  /*7c0f0*/  LDGSTS.E [R4+0xe380], desc[UR10][R6.64], P0 ;  /* 0x0e38000006047fae */ /* 0x0003e8000812184a */
[----:B------:R1:W-:Y:S01]  /*7c100*/  STL [R1+0x2dc0], R10 ;  /* 0x002dc00a01007387 */ /* 0x0003e20000100800 */
[----:B------:R-:W-:-:S02]  /*7c110*/  IMAD.X R14, R14, 0x1, R3, P1 ;  /* 0x000000010e0e7824 */ /* 0x000fc400008e0603 */
[----:B-1----:R-:W-:Y:S02]  /*7c120*/  IMAD.MOV.U32 R6, RZ, RZ, R10 ;  /* 0x000000ffff067224 */ /* 0x002fe400078e000a */
[----:B------:R-:W-:Y:S01]  /*7c130*/  IMAD.MOV.U32 R7, RZ, RZ, R14 ;  /* 0x000000ffff077224 */ /* 0x000fe200078e000e */
[----:B------:R-:W-:Y:S01]  /*7c140*/  STL [R1+0x2dbc], R14 ;  /* 0x002dbc0e01007387 */ /* 0x000fe20000100800 */
[----:B------:R-:W-:-:S03]  /*7c150*/  IADD3.X R11, R11, R3, RZ, P2, !PT ;  /* 0x000000030b0b7210 */ /* 0x000fc600017fe4ff */
[----:B------:R-:W-:Y:S04]  /*7c160*/  STL [R1+0x2dc8], R9 ;  /* 0x002dc80901007387 */ /* 0x000fe80000100800 */
[----:B------:R-:W3:Y:S04]  /*7c170*/  LDL.LU R10, [R1+0x2df0] ;  /* 0x002df000010a7983 */ /* 0x000ee80000300800 */
[----:B------:R1:W-:Y:S04]  /*7c180*/  LDGSTS.E [R4+0xe400], desc[UR10][R6.64], P0 ;  /* 0x0e40000006047fae */ /* 0x0003e8000812184a */
[----:B------:R1:W-:Y:S02]  /*7c190*/  STL [R1+0x2dc4], R11 ;  /* 0x002dc40b01007387 */ /* 0x0003e40000100800 */
[----:B-1----:R-:W-:-:S02]  /*7c1a0*/  IMAD.MOV.U32 R7, RZ, RZ, R11 ;  /* 0x000000ffff077224 */ /* 0x002fc400078e000b */
[----:B------:R-:W3:Y:S01]  /*7c1b0*/  LDL.LU R11, [R1+0x2dec] ;  /* 0x002dec00010b7983 */ /* 0x000ee20000300800 */
[-C--:B------:R-:W-:Y:S02]  /*7c1c0*/  IADD3 R13, P1, R13, R2.reuse, RZ ;  /* 0x000000020d0d7210 */ /* 0x080fe40007f3e0ff */
[----:B------:R-:W-:Y:S02]  /*7c1d0*/  MOV R6, R9 ;  /* 0x0000000900067202 */ /* 0x000fe40000000f00 */
[----:B------:R-:W-:Y:S01]  /*7c1e0*/  IADD3 R5, P2, R5, R2, RZ ;  /* 0x0000000205057210 */ /* 0x000fe20007f5e0ff */
        /* <DEDUP_REMOVED lines=18> */
[----:B--2---:R-:W2:Y:S04]  /*7c310*/  LDL.LU R5, [R1+0x2f90] ;  /* 0x002f900001057983 */ /* 0x004ea80000300800 */
[----:B------:R-:W2:Y:S04]  /*7c320*/  LDL.LU R12, [R1+0x2f98] ;  /* 0x002f9800010c7983 */ /* 0x000ea80000300800 */
[----:B------:R1:W-:Y:S04]  /*7c330*/  STL [R1+0x2de0], R15 ;  /* 0x002de00f01007387 */ /* 0x0003e80000100800 */
[----:B------:R1:W-:Y:S02]  /*7c340*/  LDGSTS.E [R4+0xe580], desc[UR10][R6.64], P0 ;  /* 0x0e58000006047fae */ /* 0x0003e4000812184a */
[----:B-1----:R-:W-:-:S02]  /*7c350*/  IMAD.MOV.U32 R6, RZ, RZ, R15 ;  /* 0x000000ffff067224 */ /* 0x002fc400078e000f */
[----:B----4-:R-:W-:-:S05]  /*7c360*/  IMAD.X R17, R17, 0x1, R3, P1 ;  /* 0x0000000111117824 */ /* 0x010fca00008e0603 */
[----:B------:R1:W-:Y:S04]  /*7c370*/  STL [R1+0x2ddc], R17 ;  /* 0x002ddc1101007387 */ /* 0x0003e80000100800 */
[----:B------:R-:W-:Y:S01]  /*7c380*/  STL [R1+0x2de8], R0 ;  /* 0x002de80001007387 */ /* 0x000fe20000100800 */
[----:B---3--:R-:W-:-:S03]  /*7c390*/  IADD3.X R8, R8, R3, RZ, P2, !PT ;  /* 0x0000000308087210 */ /* 0x008fc600017fe4ff */
[----:B------:R-:W3:Y:S01]  /*7c3a0*/  LDL.LU R15, [R1+0x2f8c] ;  /* 0x002f8c00010f7983 */ /* 0x000ee20000300800 */
[----:B------:R-:W-:-:S03]  /*7c3b0*/  IMAD.MOV.U32 R7, RZ, RZ, R17 ;  /* 0x000000ffff077224 */ /* 0x000fc600078e0011 */
[----:B------:R4:W-:Y:S04]  /*7c3c0*/  STL [R1+0x2de4], R8 ;  /* 0x002de40801007387 */ /* 0x0009e80000100800 */
[----:B-1----:R-:W3:Y:S04]  /*7c3d0*/  LDL.LU R17, [R1+0x2f94] ;  /* 0x002f940001117983 */ /* 0x002ee80000300800 */
[----:B------:R1:W-:Y:S02]  /*7c3e0*/  LDGSTS.E [R4+0xe600], desc[UR10][R6.64], P0 ;  /* 0x0e60000006047fae */ /* 0x0003e4000812184a */
[----:B-1----:R-:W-:Y:S01]  /*7c3f0*/  MOV R6, R0 ;  /* 0x0000000000067202 */ /* 0x002fe20000000f00 */
[----:B------:R-:W-:-:S02]  /*7c400*/  IMAD.MOV.U32 R7, RZ, RZ, R8 ;  /* 0x000000ffff077224 */ /* 0x000fc400078e0008 */
[----:B----4-:R-:W4:Y:S01]  /*7c410*/  LDL.LU R8, [R1+0x2fa0] ;  /* 0x002fa00001087983 */ /* 0x010f220000300800 */
[----:B------:R-:W-:-:S03]  /*7c420*/  IADD3 R10, P1, R10, R2, RZ ;  /* 0x000000020a0a7210 */ /* 0x000fc60007f3e0ff */
[----:B------:R-:W4:Y:S04]  /*7c430*/  LDL.LU R0, [R1+0x2fa8] ;  /* 0x002fa80001007983 */ /* 0x000f280000300800 */
[----:B------:R1:W-:Y:S04]  /*7c440*/  LDGSTS.E [R4+0xe680], desc[UR10][R6.64], P0 ;  /* 0x0e68000006047fae */ /* 0x0003e8000812184a */
[----:B------:R1:W-:Y:S01]  /*7c450*/  STL [R1+0x2df0], R10 ;  /* 0x002df00a01007387 */ /* 0x0003e20000100800 */
[----:B------:R-:W-:Y:S01]  /*7c460*/  IMAD.X R11, R11, 0x1, R3, P1 ;  /* 0x000000010b0b7824 */ /* 0x000fe200008e0603 */
[----:B-1----:R-:W-:-:S04]  /*7c470*/  MOV R6, R10 ;  /* 0x0000000a00067202 */ /* 0x002fc80000000f00 */
[----:B------:R1:W-:Y:S04]  /*7c480*/  STL [R1+0x2dec], R11 ;  /* 0x002dec0b01007387 */ /* 0x0003e80000100800 */
[----:B------:R-:W4:Y:S01]  /*7c490*/  LDL.LU R10, [R1+0x2f9c] ;  /* 0x002f9c00010a7983 */ /* 0x000f220000300800 */
[----:B------:R-:W-:-:S03]  /*7c4a0*/  IMAD.MOV.U32 R7, RZ, RZ, R11 ;  /* 0x000000ffff077224 */ /* 0x000fc600078e000b */
[----:B-1----:R-:W4:Y:S01]  /*7c4b0*/  LDL.LU R11, [R1+0x2fa4] ;  /* 0x002fa400010b7983 */ /* 0x002f220000300800 */
[-C--:B------:R-:W-:Y:S02]  /*7c4c0*/  IADD3 R9, P2, R9, R2.reuse, RZ ;  /* 0x0000000209097210 */ /* 0x080fe40007f5e0ff */
[----:B------:R-:W-:Y:S01]  /*7c4d0*/  IADD3 R14, P3, R14, R2, RZ ;  /* 0x000000020e0e7210 */ /* 0x000fe20007f7e0ff */
[----:B------:R1:W-:Y:S04]  /*7c4e0*/  LDGSTS.E [R4+0xe700], desc[UR10][R6.64], P0 ;  /* 0x0e70000006047fae */ /* 0x0003e8000812184a */
[----:B------:R1:W-:Y:S02]  /*7c4f0*/  STL [R1+0x2df8], R9 ;  /* 0x002df80901007387 */ /* 0x0003e40000100800 */
[----:B-1----:R-:W-:-:S02]  /*7c500*/  IMAD.MOV.U32 R6, RZ, RZ, R9 ;  /* 0x000000ffff067224 */ /* 0x002fc400078e0009 */
[----:B------:R-:W-:-:S04]  /*7c510*/  IMAD.X R13, R13, 0x1, R3, P2 ;  /* 0x000000010d0d7824 */ /* 0x000fc800010e0603 */
[----:B------:R-:W-:Y:S01]  /*7c520*/  IMAD.MOV.U32 R7, RZ, RZ, R13 ;  /* 0x000000ffff077224 */ /* 0x000fe200078e000d */
[----:B------:R1:W-:Y:S01]  /*7c530*/  STL [R1+0x2df4], R13 ;  /* 0x002df40d01007387 */ /* 0x0003e20000100800 */
[----:B------:R-:W-:-:S03]  /*7c540*/  IADD3.X R16, R16, R3, RZ, P3, !PT ;  /* 0x0000000310107210 */ /* 0x000fc60001ffe4ff */
[----:B------:R-:W-:Y:S04]  /*7c550*/  STL [R1+0x2f88], R14 ;  /* 0x002f880e01007387 */ /* 0x000fe80000100800 */
[----:B------:R-:W4:Y:S04]  /*7c560*/  LDL.LU R9, [R1+0x2fb0] ;  /* 0x002fb00001097983 */ /* 0x000f280000300800 */
[----:B------:R2:W-:Y:S04]  /*7c570*/  STL [R1+0x2f84], R16 ;  /* 0x002f841001007387 */ /* 0x0005e80000100800 */
[----:B------:R2:W-:Y:S04]  /*7c580*/  LDGSTS.E [R4+0xe780], desc[UR10][R6.64], P0 ;  /* 0x0e78000006047fae */ /* 0x0005e8000812184a */
[----:B-1----:R-:W4:Y:S01]  /*7c590*/  LDL.LU R13, [R1+0x2fb8] ;  /* 0x002fb800010d7983 */ /* 0x002f220000300800 */
[----:B--2---:R-:W-:-:S03]  /*7c5a0*/  IMAD.MOV.U32 R7, RZ, RZ, R16 ;  /* 0x000000ffff077224 */ /* 0x004fc600078e0010 */
[----:B------:R-:W2:Y:S01]  /*7c5b0*/  LDL.LU R16, [R1+0x2fac] ;  /* 0x002fac0001107983 */ /* 0x000ea20000300800 */
[----:B------:R-:W-:-:S03]  /*7c5c0*/  MOV R6, R14 ;  /* 0x0000000e00067202 */ /* 0x000fc60000000f00 */
        /* <DEDUP_REMOVED lines=20> */
[----:B----4-:R-:W-:-:S02]  /*7c710*/  IADD3 R8, P0, R8, R2, RZ ;  /* 0x0000000208087210 */ /* 0x010fc40007f1e0ff */
[----:B-1----:R-:W3:Y:S01]  /*7c720*/  LDL.LU R17, [R1+0x2fbc] ;  /* 0x002fbc0001117983 */ /* 0x002ee20000300800 */
[----:B------:R-:W-:Y:S02]  /*7c730*/  MOV R6, R12 ;  /* 0x0000000c00067202 */ /* 0x000fe40000000f00 */
[----:B------:R-:W-:Y:S01]  /*7c740*/  IADD3 R0, P2, R0, R2, RZ ;  /* 0x0000000200007210 */ /* 0x000fe20007f5e0ff */
[----:B------:R-:W4:Y:S04]  /*7c750*/  LDL.LU R19, [R1+0x2fc4] ;  /* 0x002fc40001137983 */ /* 0x000f280000300800 */
[----:B------:R-:W-:Y:S04]  /*7c760*/  STL [R1+0x2fa0], R8 ;  /* 0x002fa00801007387 */ /* 0x000fe80000100800 */
[----:B------:R1:W-:Y:S01]  /*7c770*/  LDGSTS.E [R4+0x10100], desc[UR10][R6.64], P1 ;  /* 0x1010000006047fae */ /* 0x0003e2000892184a */
[----:B------:R-:W-:-:S04]  /*7c780*/  IMAD.X R10, R10, 0x1, R3, P0 ;  /* 0x000000010a0a7824 */ /* 0x000fc800000e0603 */
[----:B-1----:R-:W-:Y:S01]  /*7c790*/  IMAD.MOV.U32 R7, RZ, RZ, R10 ;  /* 0x000000ffff077224 */ /* 0x002fe200078e000a */
[----:B------:R1:W-:Y:S01]  /*7c7a0*/  STL [R1+0x2f9c], R10 ;  /* 0x002f9c0a01007387 */ /* 0x0003e20000100800 */
[----:B------:R-:W-:-:S03]  /*7c7b0*/  IADD3.X R11, R11, R3, RZ, P2, !PT ;  /* 0x000000030b0b7210 */ /* 0x000fc600017fe4ff */
[----:B------:R-:W-:Y:S01]  /*7c7c0*/  STL [R1+0x2fa8], R0 ;  /* 0x002fa80001007387 */ /* 0x000fe20000100800 */
[----:B------:R-:W-:-:S03]  /*7c7d0*/  IMAD.MOV.U32 R6, RZ, RZ, R8 ;  /* 0x000000ffff067224 */ /* 0x000fc600078e0008 */
[----:B-1----:R-:W4:Y:S04]  /*7c7e0*/  LDL.LU R10, [R1+0x2fd0] ;  /* 0x002fd000010a7983 */ /* 0x002f280000300800 */
[----:B------:R1:W-:Y:S04]  /*7c7f0*/  STL [R1+0x2fa4], R11 ;  /* 0x002fa40b01007387 */ /* 0x0003e80000100800 */
[----:B------:R-:W4:Y:S04]  /*7c800*/  LDL.LU R8, [R1+0x2fd8] ;  /* 0x002fd80001087983 */ /* 0x000f280000300800 */
[----:B------:R-:W4:Y:S04]  /*7c810*/  LDL.LU R18, [R1+0x2fcc] ;  /* 0x002fcc0001127983 */ /* 0x000f280000300800 */
[----:B------:R1:W-:Y:S04]  /*7c820*/  LDGSTS.E [R4+0x10180], desc[UR10][R6.64], P1 ;  /* 0x1018000006047fae */ /* 0x0003e8000892184a */
[----:B------:R-:W4:Y:S01]  /*7c830*/  LDL.LU R12, [R1+0x2fd4] ;  /* 0x002fd400010c7983 */ /* 0x000f220000300800 */
[----:B-1----:R-:W-:Y:S01]  /*7c840*/  MOV R6, R0 ;  /* 0x0000000000067202 */ /* 0x002fe20000000f00 */
[----:B------:R-:W-:-:S02]  /*7c850*/  IMAD.MOV.U32 R7, RZ, RZ, R11 ;  /* 0x000000ffff077224 */ /* 0x000fc400078e000b */
[----:B------:R-:W4:Y:S04]  /*7c860*/  LDL.LU R11, [R1+0x2fe0] ;  /* 0x002fe000010b7983 */ /* 0x000f280000300800 */
[----:B------:R-:W4:Y:S04]  /*7c870*/  LDL.LU R0, [R1+0x2fe8] ;  /* 0x002fe80001007983 */ /* 0x000f280000300800 */
[----:B------:R1:W-:Y:S01]  /*7c880*/  LDGSTS.E [R4+0x10200], desc[UR10][R6.64], P1 ;  /* 0x1020000006047fae */ /* 0x0003e2000892184a */
[----:B------:R-:W-:-:S05]  /*7c890*/  IADD3 R9, P0, R9, R2, RZ ;  /* 0x0000000209097210 */ /* 0x000fca0007f1e0ff */
[----:B------:R-:W-:Y:S01]  /*7c8a0*/  STL [R1+0x2fb0], R9 ;  /* 0x002fb00901007387 */ /* 0x000fe20000100800 */
[----:B------:R-:W-:Y:S01]  /*7c8b0*/  IADD3 R13, P2, R13, R2, RZ ;  /* 0x000000020d0d7210 */ /* 0x000fe20007f5e0ff */
[----:B--2---:R-:W-:-:S04]  /*7c8c0*/  IMAD.X R16, R16, 0x1, R3, P0 ;  /* 0x0000000110107824 */ /* 0x004fc800000e0603 */
        /* <DEDUP_REMOVED lines=14> */
[----:B------:R-:W-:-:S05]  /*7c9b0*/  IADD3 R15, P0, R15, R2, RZ ;  /* 0x000000020f0f7210 */ /* 0x000fca0007f1e0ff */
[----:B------:R4:W-:Y:S01]  /*7c9c0*/  STL [R1+0x2fc0], R15 ;  /* 0x002fc00f01007387 */ /* 0x0009e20000100800 */
[----:B------:R-:W-:Y:S01]  /*7c9d0*/  IADD3 R5, P2, R5, R2, RZ ;  /* 0x0000000205057210 */ /* 0x000fe20007f5e0ff */
[----:B---3--:R-:W-:Y:S02]  /*7c9e0*/  IMAD.X R17, R17, 0x1, R3, P0 ;  /* 0x0000000111117824 */ /* 0x008fe400000e0603 */
[----:B-1----:R-:W-:-:S03]  /*7c9f0*/  IMAD.MOV.U32 R6, RZ, RZ, R15 ;  /* 0x000000ffff067224 */ /* 0x002fc600078e000f */
[----:B------:R1:W-:Y:S01]  /*7ca00*/  STL [R1+0x2fbc], R17 ;  /* 0x002fbc1101007387 */ /* 0x0003e20000100800 */
[----:B----4-:R-:W-:-:S03]  /*7ca10*/  IADD3.X R19, R19, R3, RZ, P2, !PT ;  /* 0x0000000313137210 */ /* 0x010fc600017fe4ff */
[----:B------:R3:W-:Y:S01]  /*7ca20*/  STL [R1+0x2fc8], R5 ;  /* 0x002fc80501007387 */ /* 0x0007e20000100800 */
[----:B------:R-:W-:-:S03]  /*7ca30*/  IMAD.MOV.U32 R7, RZ, RZ, R17 ;  /* 0x000000ffff077224 */ /* 0x000fc600078e0011 */
[----:B------:R-:W4:Y:S04]  /*7ca40*/  LDL.LU R15, [R1+0x2fec] ;  /* 0x002fec00010f7983 */ /* 0x000f280000300800 */
[----:B------:R-:W-:Y:S04]  /*7ca50*/  STL [R1+0x2fc4], R19 ;  /* 0x002fc41301007387 */ /* 0x000fe80000100800 */
[----:B-1----:R-:W4:Y:S04]  /*7ca60*/  LDL.LU R17, [R1+0x2ff4] ;  /* 0x002ff40001117983 */ /* 0x002f280000300800 */
[----:B------:R1:W-:Y:S01]  /*7ca70*/  LDGSTS.E [R4+0x10380], desc[UR10][R6.64], P1 ;  /* 0x1038000006047fae */ /* 0x0003e2000892184a */
        /* <DEDUP_REMOVED lines=9> */
[----:B------:R1:W-:Y:S02]  /*7cb10*/  STL [R1+0x2fd8], R8 ;  /* 0x002fd80801007387 */ /* 0x0003e40000100800 */
[----:B-1----:R-:W-:-:S02]  /*7cb20*/  IMAD.MOV.U32 R6, RZ, RZ, R10 ;  /* 0x000000ffff067224 */ /* 0x002fc400078e000a */
[----:B------:R-:W3:Y:S01]  /*7cb30*/  LDL.LU R10, [R1+0x2ffc] ;  /* 0x002ffc00010a7983 */ /* 0x000ee20000300800 */
[----:B------:R-:W-:Y:S01]  /*7cb40*/  IMAD.MOV.U32 R7, RZ, RZ, R18 ;  /* 0x000000ffff077224 */ /* 0x000fe200078e0012 */
[----:B------:R-:W-:Y:S02]  /*7cb50*/  IADD3.X R12, R12, R3, RZ, P2, !PT ;  /* 0x000000030c0c7210 */ /* 0x000fe400017fe4ff */
[-C--:B------:R-:W-:Y:S02]  /*7cb60*/  IADD3 R11, P0, R11, R2.reuse, RZ ;  /* 0x000000020b0b7210 */ /* 0x080fe40007f1e0ff */
[----:B------:R1:W-:Y:S01]  /*7cb70*/  LDGSTS.E [R4+0x10480], desc[UR10][R6.64], P1 ;  /* 0x1048000006047fae */ /* 0x0003e2000892184a */
[----:B------:R-:W-:-:S03]  /*7cb80*/  IADD3 R0, P2, R0, R2, RZ ;  /* 0x0000000200007210 */ /* 0x000fc60007f5e0ff */
[----:B------:R1:W-:Y:S02]  /*7cb90*/  STL [R1+0x2fd4], R12 ;  /* 0x002fd40c01007387 */ /* 0x0003e40000100800 */
        /* <DEDUP_REMOVED lines=22> */
[----:B------:R1:W-:Y:S04]  /*7cd00*/  STL [R1+0x2ff0], R14 ;  /* 0x002ff00e01007387 */ /* 0x0003e80000100800 */
[----:B------:R1:W-:Y:S02]  /*7cd10*/  LDGSTS.E [R4+0x10600], desc[UR10][R6.64], P1 ;  /* 0x1060000006047fae */ /* 0x0003e4000892184a */
[----:B-1----:R-:W-:Y:S01]  /*7cd20*/  IMAD.MOV.U32 R6, RZ, RZ, R14 ;  /* 0x000000ffff067224 */ /* 0x002fe200078e000e */
[----:B------:R-:W-:-:S04]  /*7cd30*/  UISETP.GT.AND UP1, UPT, UR18, 0x24, UPT ;  /* 0x000000241200788c */ /* 0x000fc8000bf24270 */
[----:B------:R-:W-:Y:S01]  /*7cd40*/  USEL UR12, URZ, 0x4, !UP1 ;  /* 0x000000043f0c7887 */ /* 0x000fe2000c800000 */
[----:B----4-:R-:W-:-:S05]  /*7cd50*/  IMAD.X R15, R15, 0x1, R3, P0 ;  /* 0x000000010f0f7824 */ /* 0x010fca00000e0603 */
[----:B------:R1:W-:Y:S01]  /*7cd60*/  STL [R1+0x2fec], R15 ;  /* 0x002fec0f01007387 */ /* 0x0003e20000100800 */
[----:B------:R-:W-:-:S03]  /*7cd70*/  IADD3.X R17, R17, R3, RZ, P2, !PT ;  /* 0x0000000311117210 */ /* 0x000fc600017fe4ff */
[----:B------:R-:W-:Y:S04]  /*7cd80*/  STL [R1+0x2ff8], R13 ;  /* 0x002ff80d01007387 */ /* 0x000fe80000100800 */
[----:B------:R-:W4:Y:S01]  /*7cd90*/  LDL.LU R14, [R1+0x3194] ;  /* 0x00319400010e7983 */ /* 0x000f220000300800 */
[----:B------:R-:W-:-:S03]  /*7cda0*/  IMAD.MOV.U32 R7, RZ, RZ, R15 ;  /* 0x000000ffff077224 */ /* 0x000fc600078e000f */
[----:B------:R3:W-:Y:S04]  /*7cdb0*/  STL [R1+0x2ff4], R17 ;  /* 0x002ff41101007387 */ /* 0x0007e80000100800 */
[----:B-1----:R-:W4:Y:S04]  /*7cdc0*/  LDL.LU R15, [R1+0x319c] ;  /* 0x00319c00010f7983 */ /* 0x002f280000300800 */
[----:B------:R1:W-:Y:S01]  /*7cdd0*/  LDGSTS.E [R4+0x10680], desc[UR10][R6.64], P1 ;  /* 0x1068000006047fae */ /* 0x0003e2000892184a */
[----:B---3--:R-:W-:-:S05]  /*7cde0*/  IADD3 R5, P0, R5, R2, RZ ;  /* 0x0000000205057210 */ /* 0x008fca0007f1e0ff */
[----:B------:R-:W-:Y:S01]  /*7cdf0*/  STL [R1+0x3000], R5 ;  /* 0x0030000501007387 */ /* 0x000fe20000100800 */
[----:B-1----:R-:W-:Y:S01]  /*7ce00*/  MOV R6, R13 ;  /* 0x0000000d00067202 */ /* 0x002fe20000000f00 */
[----:B------:R-:W-:Y:S01]  /*7ce10*/  IMAD.MOV.U32 R7, RZ, RZ, R17 ;  /* 0x000000ffff077224 */ /* 0x000fe200078e0011 */
[----:B------:R-:W-:-:S04]  /*7ce20*/  USEL UR12, UR12, URZ, !UP0 ;  /* 0x0000003f0c0c7287 */ /* 0x000fc8000c000000 */
[----:B------:R1:W-:Y:S01]  /*7ce30*/  LDGSTS.E [R4+0x10700], desc[UR10][R6.64], P1 ;  /* 0x1070000006047fae */ /* 0x0003e2000892184a */
[----:B------:R-:W-:-:S05]  /*7ce40*/  IMAD.X R10, R10, 0x1, R3, P0 ;  /* 0x000000010a0a7824 */ /* 0x000fca00000e0603 */
[----:B------:R3:W-:Y:S04]  /*7ce50*/  STL [R1+0x2ffc], R10 ;  /* 0x002ffc0a01007387 */ /* 0x0007e80000100800 */
[----:B------:R-:W4:Y:S04]  /*7ce60*/  LDL.LU R17, [R1+0x31a4] ;  /* 0x0031a40001117983 */ /* 0x000f280000300800 */
[----:B------:R-:W4:Y:S01]  /*7ce70*/  LDL.LU R13, [R1+0x31a8] ;  /* 0x0031a800010d7983 */ /* 0x000f220000300800 */
[----:B-1----:R-:W-:Y:S01]  /*7ce80*/  IMAD.MOV.U32 R7, RZ, RZ, R10 ;  /* 0x000000ffff077224 */ /* 0x002fe200078e000a */
[----:B------:R-:W-:-:S02]  /*7ce90*/  MOV R6, R5 ;  /* 0x0000000500067202 */ /* 0x000fc40000000f00 */
[----:B---3--:R-:W3:Y:S04]  /*7cea0*/  LDL.LU R10, [R1+0x31ac] ;  /* 0x0031ac00010a7983 */ /* 0x008ee80000300800 */
[----:B------:R-:W3:Y:S01]  /*7ceb0*/  LDL.LU R5, [R1+0x31b0] ;  /* 0x0031b00001057983 */ /* 0x000ee20000300800 */
[----:B------:R-:W-:-:S03]  /*7cec0*/  IADD3 R8, P0, R8, R2, RZ ;  /* 0x0000000208087210 */ /* 0x000fc60007f1e0ff */
[----:B------:R1:W-:Y:S01]  /*7ced0*/  LDGSTS.E [R4+0x10780], desc[UR10][R6.64], P1 ;  /* 0x1078000006047fae */ /* 0x0003e2000892184a */
[----:B------:R-:W-:Y:S02]  /*7cee0*/  ISETP.NE.U32.AND P1, PT, RZ, UR12, PT ;  /* 0x0000000cff007c0c */ /* 0x000fe4000bf25070 */
[----:B------:R-:W-:Y:S01]  /*7cef0*/  IADD3 R12, P2, R12, R2, RZ ;  /* 0x000000020c0c7210 */ /* 0x000fe20007f5e0ff */
[----:B------:R-:W-:Y:S01]  /*7cf00*/  STL [R1+0x3188], R8 ;  /* 0x0031880801007387 */ /* 0x000fe20000100800 */
[----:B-1----:R-:W-:Y:S02]  /*7cf10*/  IMAD.MOV.U32 R6, RZ, RZ, R8 ;  /* 0x000000ffff067224 */ /* 0x002fe400078e0008 */
[----:B--2---:R-:W-:-:S04]  /*7cf20*/  IMAD.X R11, R11, 0x1, R3, P0 ;  /* 0x000000010b0b7824 */ /* 0x004fc800000e0603 */
[----:B------:R-:W-:Y:S01]  /*7cf30*/  IMAD.MOV.U32 R7, RZ, RZ, R11 ;  /* 0x000000ffff077224 */ /* 0x000fe200078e000b */
[----:B------:R1:W-:Y:S01]  /*7cf40*/  STL [R1+0x3184], R11 ;  /* 0x0031840b01007387 */ /* 0x0003e20000100800 */
[----:B------:R-:W-:-:S03]  /*7cf50*/  IADD3.X R16, R16, R3, RZ, P2, !PT ;  /* 0x0000000310107210 */ /* 0x000fc600017fe4ff */
[----:B------:R2:W-:Y:S04]  /*7cf60*/  STL [R1+0x3190], R12 ;  /* 0x0031900c01007387 */ /* 0x0005e80000100800 */
[----:B------:R2:W-:Y:S04]  /*7cf70*/  LDGSTS.E [R4+0x12000], desc[UR10][R6.64], P1 ;  /* 0x1200000006047fae */ /* 0x0005e8000892184a */
[----:B-1----:R-:W3:Y:S04]  /*7cf80*/  LDL.LU R11, [R1+0x31b8] ;  /* 0x0031b800010b7983 */ /* 0x002ee80000300800 */
[----:B------:R-:W-:Y:S04]  /*7cf90*/  STL [R1+0x318c], R16 ;  /* 0x00318c1001007387 */ /* 0x000fe80000100800 */
[----:B------:R-:W3:Y:S01]  /*7cfa0*/  LDL.LU R8, [R1+0x31c0] ;  /* 0x0031c00001087983 */ /* 0x000ee20000300800 */
[----:B--2---:R-:W-:-:S03]  /*7cfb0*/  MOV R6, R12 ;  /* 0x0000000c00067202 */ /* 0x004fc60000000f00 */
[----:B------:R-:W2:Y:S04]  /*7cfc0*/  LDL.LU R12, [R1+0x31b4] ;  /* 0x0031b400010c7983 */ /* 0x000ea80000300800 */
[----:B------:R-:W2:Y:S01]  /*7cfd0*/  LDL.LU R19, [R1+0x31bc] ;  /* 0x0031bc0001137983 */ /* 0x000ea20000300800 */
[-C--:B------:R-:W-:Y:S01]  /*7cfe0*/  IADD3 R9, P0, R9, R2.reuse, RZ ;  /* 0x0000000209097210 */ /* 0x080fe20007f1e0ff */
[----:B------:R-:W-:Y:S01]  /*7cff0*/  IMAD.MOV.U32 R7, RZ, RZ, R16 ;  /* 0x000000ffff077224 */ /* 0x000fe200078e0010 */
[----:B------:R-:W-:-:S03]  /*7d000*/  IADD3 R0, P2, R0, R2, RZ ;  /* 0x0000000200007210 */ /* 0x000fc60007f5e0ff */
[----:B------:R1:W-:Y:S04]  /*7d010*/  STL [R1+0x3198], R9 ;  /* 0x0031980901007387 */ /* 0x0003e80000100800 */
[----:B------:R1:W-:Y:S02]  /*7d020*/  LDGSTS.E [R4+0x12080], desc[UR10][R6.64], P1 ;  /* 0x1208000006047fae */ /* 0x0003e4000892184a */
[----:B-1----:R-:W-:Y:S02]  /*7d030*/  IMAD.MOV.U32 R6, RZ, RZ, R9 ;  /* 0x000000ffff067224 */ /* 0x002fe400078e0009 */
[----:B----4-:R-:W-:-:S05]  /*7d040*/  IMAD.X R14, R14, 0x1, R3, P0 ;  /* 0x000000010e0e7824 */ /* 0x010fca00000e0603 */
[----:B------:R1:W-:Y:S01]  /*7d050*/  STL [R1+0x3194], R14 ;  /* 0x0031940e01007387 */ /* 0x0003e20000100800 */
[----:B------:R-:W-:-:S03]  /*7d060*/  IADD3.X R15, R15, R3, RZ, P2, !PT ;  /* 0x000000030f0f7210 */ /* 0x000fc600017fe4ff */
[----:B------:R-:W-:Y:S01]  /*7d070*/  STL [R1+0x31a0], R0 ;  /* 0x0031a00001007387 */ /* 0x000fe20000100800 */
[----:B------:R-:W-:-:S03]  /*7d080*/  IMAD.MOV.U32 R7, RZ, RZ, R14 ;  /* 0x000000ffff077224 */ /* 0x000fc600078e000e */
[----:B------:R-:W4:Y:S04]  /*7d090*/  LDL.LU R9, [R1+0x31c8] ;  /* 0x0031c80001097983 */ /* 0x000f280000300800 */
[----:B------:R1:W-:Y:S04]  /*7d0a0*/  STL [R1+0x319c], R15 ;  /* 0x00319c0f01007387 */ /* 0x0003e80000100800 */
[----:B-1----:R-:W4:Y:S04]  /*7d0b0*/  LDL.LU R14, [R1+0x31d0] ;  /* 0x0031d000010e7983 */ /* 0x002f280000300800 */
        /* <DEDUP_REMOVED lines=9> */
[----:B------:R-:W-:Y:S01]  /*7d150*/  IMAD.X R17, R17, 0x1, R3, P0 ;  /* 0x0000000111117824 */ /* 0x000fe200000e0603 */
[----:B---3--:R-:W-:Y:S01]  /*7d160*/  IADD3 R5, P2, R5, R2, RZ ;  /* 0x0000000205057210 */ /* 0x008fe20007f5e0ff */
[----:B------:R-:W-:Y:S02]  /*7d170*/  STL [R1+0x31a8], R13 ;  /* 0x0031a80d01007387 */ /* 0x000fe40000100800 */
[----:B-1----:R-:W-:Y:S02]  /*7d180*/  IMAD.MOV.U32 R7, RZ, RZ, R17 ;  /* 0x000000ffff077224 */ /* 0x002fe400078e0011 */
[----:B------:R1:W-:Y:S01]  /*7d190*/  STL [R1+0x31a4], R17 ;  /* 0x0031a41101007387 */ /* 0x0003e20000100800 */
[----:B------:R-:W-:-:S03]  /*7d1a0*/  IADD3.X R10, R10, R3, RZ, P2, !PT ;  /* 0x000000030a0a7210 */ /* 0x000fc600017fe4ff */
[----:B------:R3:W-:Y:S04]  /*7d1b0*/  STL [R1+0x31b0], R5 ;  /* 0x0031b00501007387 */ /* 0x0007e80000100800 */
[----:B-1----:R-:W4:Y:S01]  /*7d1c0*/  LDL.LU R17, [R1+0x31d4] ;  /* 0x0031d40001117983 */ /* 0x002f220000300800 */
[----:B------:R-:W-:-:S03]  /*7d1d0*/  IMAD.MOV.U32 R6, RZ, RZ, R13 ;  /* 0x000000ffff067224 */ /* 0x000fc600078e000d */
[----:B------:R1:W-:Y:S04]  /*7d1e0*/  STL [R1+0x31ac], R10 ;  /* 0x0031ac0a01007387 */ /* 0x0003e80000100800 */
[----:B------:R-:W4:Y:S04]  /*7d1f0*/  LDL.LU R13, [R1+0x31dc] ;  /* 0x0031dc00010d7983 */ /* 0x000f280000300800 */
[----:B------:R1:W-:Y:S02]  /*7d200*/  LDGSTS.E [R4+0x12200], desc[UR10][R6.64], P1 ;  /* 0x1220000006047fae */ /* 0x0003e4000892184a */
[----:B-1----:R-:W-:Y:S01]  /*7d210*/  MOV R6, R5 ;  /* 0x0000000500067202 */ /* 0x002fe20000000f00 */
[----:B------:R-:W-:Y:S01]  /*7d220*/  IMAD.MOV.U32 R7, RZ, RZ, R10 ;  /* 0x000000ffff077224 */ /* 0x000fe200078e000a */
[----:B---3--:R-:W3:Y:S04]  /*7d230*/  LDL.LU R5, [R1+0x31e8] ;  /* 0x0031e80001057983 */ /* 0x008ee80000300800 */
[----:B------:R-:W3:Y:S04]  /*7d240*/  LDL.LU R10, [R1+0x31f0] ;  /* 0x0031f000010a7983 */ /* 0x000ee80000300800 */
        /* <DEDUP_REMOVED lines=8> */
[----:B------:R2:W-:Y:S04]  /*7d2d0*/  STL [R1+0x31c0], R8 ;  /* 0x0031c00801007387 */ /* 0x0005e80000100800 */
[----:B-1----:R-:W3:Y:S01]  /*7d2e0*/  LDL.LU R12, [R1+0x31e4] ;  /* 0x0031e400010c7983 */ /* 0x002ee20000300800 */
[----:B------:R-:W-:-:S03]  /*7d2f0*/  IMAD.MOV.U32 R6, RZ, RZ, R11 ;  /* 0x000000ffff067224 */ /* 0x000fc600078e000b */
[----:B------:R-:W-:Y:S04]  /*7d300*/  STL [R1+0x31bc], R19 ;  /* 0x0031bc1301007387 */ /* 0x000fe80000100800 */
[----:B------:R-:W3:Y:S04]  /*7d310*/  LDL.LU R11, [R1+0x31ec] ;  /* 0x0031ec00010b7983 */ /* 0x000ee80000300800 */
[----:B------:R1:W-:Y:S02]  /*7d320*/  LDGSTS.E [R4+0x12300], desc[UR10][R6.64], P1 ;  /* 0x1230000006047fae */ /* 0x0003e4000892184a */
[----:B-1----:R-:W-:Y:S01]  /*7d330*/  MOV R6, R8 ;  /* 0x0000000800067202 */ /* 0x002fe20000000f00 */
[----:B------:R-:W-:Y:S01]  /*7d340*/  IMAD.MOV.U32 R7, RZ, RZ, R19 ;  /* 0x000000ffff077224 */ /* 0x000fe200078e0013 */
[----:B--2---:R-:W2:Y:S04]  /*7d350*/  LDL.LU R8, [R1+0x31f8] ;  /* 0x0031f80001087983 */ /* 0x004ea80000300800 */
[----:B------:R1:W-:Y:S01]  /*7d360*/  LDGSTS.E [R4+0x12380], desc[UR10][R6.64], P1 ;  /* 0x1238000006047fae */ /* 0x0003e2000892184a */
[----:B----4-:R-:W-:-:S05]  /*7d370*/  IADD3 R9, P0, R9, R2, RZ ;  /* 0x0000000209097210 */ /* 0x010fca0007f1e0ff */
[----:B------:R4:W-:Y:S01]  /*7d380*/  STL [R1+0x31c8], R9 ;  /* 0x0031c80901007387 */ /* 0x0009e20000100800 */
[----:B------:R-:W-:Y:S01]  /*7d390*/  IADD3 R14, P2, R14, R2, RZ ;  /* 0x000000020e0e7210 */ /* 0x000fe20007f5e0ff */
[----:B------:R-:W-:Y:S02]  /*7d3a0*/  IMAD.X R18, R18, 0x1, R3, P0 ;  /* 0x0000000112127824 */ /* 0x000fe400000e0603 */
[----:B-1----:R-:W-:-:S03]  /*7d3b0*/  IMAD.MOV.U32 R6, RZ, RZ, R9 ;  /* 0x000000ffff067224 */ /* 0x002fc600078e0009 */
[----:B------:R-:W-:Y:S04]  /*7d3c0*/  STL [R1+0x31c4], R18 ;  /* 0x0031c41201007387 */ /* 0x000fe80000100800 */
[----:B------:R1:W-:Y:S01]  /*7d3d0*/  STL [R1+0x31d0], R14 ;  /* 0x0031d00e01007387 */ /* 0x0003e20000100800 */
[----:B------:R-:W-:-:S03]  /*7d3e0*/  IMAD.MOV.U32 R7, RZ, RZ, R18 ;  /* 0x000000ffff077224 */ /* 0x000fc600078e0012 */
[----:B----4-:R-:W4:Y:S01]  /*7d3f0*/  LDL.LU R9, [R1+0x31f4] ;  /* 0x0031f40001097983 */ /* 0x010f220000300800 */
[----:B------:R-:W-:-:S03]  /*7d400*/  IADD3.X R16, R16, R3, RZ, P2, !PT ;  /* 0x0000000310107210 */ /* 0x000fc600017fe4ff */
        /* <DEDUP_REMOVED lines=8> */
[----:B------:R1:W-:Y:S04]  /*7d490*/  STL [R1+0x31d8], R15 ;  /* 0x0031d80f01007387 */ /* 0x0003e80000100800 */
[----:B------:R1:W-:Y:S01]  /*7d4a0*/  LDGSTS.E [R4+0x12480], desc[UR10][R6.64], P1 ;  /* 0x1248000006047fae */ /* 0x0003e2000892184a */
[----:B------:R-:W-:-:S02]  /*7d4b0*/  IMAD.X R17, R17, 0x1, R3, P0 ;  /* 0x0000000111117824 */ /* 0x000fc400000e0603 */
[----:B-1----:R-:W-:-:S03]  /*7d4c0*/  IMAD.MOV.U32 R6, RZ, RZ, R15 ;  /* 0x000000ffff067224 */ /* 0x002fc600078e000f */
[----:B------:R1:W-:Y:S04]  /*7d4d0*/  STL [R1+0x31d4], R17 ;  /* 0x0031d41101007387 */ /* 0x0003e80000100800 */
[----:B------:R3:W-:Y:S01]  /*7d4e0*/  STL [R1+0x31e0], R0 ;  /* 0x0031e00001007387 */ /* 0x0007e20000100800 */
[----:B------:R-:W-:-:S03]  /*7d4f0*/  IADD3.X R13, R13, R3, RZ, P2, !PT ;  /* 0x000000030d0d7210 */ /* 0x000fc600017fe4ff */
[----:B------:R-:W4:Y:S01]  /*7d500*/  LDL.LU R15, [R1+0x31fc] ;  /* 0x0031fc00010f7983 */ /* 0x000f220000300800 */
[----:B------:R-:W-:-:S03]  /*7d510*/  IMAD.MOV.U32 R7, RZ, RZ, R17 ;  /* 0x000000ffff077224 */ /* 0x000fc600078e0011 */
[----:B------:R-:W-:Y:S04]  /*7d520*/  STL [R1+0x31dc], R13 ;  /* 0x0031dc0d01007387 */ /* 0x000fe80000100800 */
[----:B-1----:R-:W4:Y:S04]  /*7d530*/  LDL.LU R17, [R1+0x3384] ;  /* 0x0033840001117983 */ /* 0x002f280000300800 */
[----:B------:R1:W-:Y:S01]  /*7d540*/  LDGSTS.E [R4+0x12500], desc[UR10][R6.64], P1 ;  /* 0x1250000006047fae */ /* 0x0003e2000892184a */
[----:B---3--:R-:W-:-:S03]  /*7d550*/  IADD3 R5, P0, R5, R2, RZ ;  /* 0x0000000205057210 */ /* 0x008fc60007f1e0ff */
[----:B------:R-:W3:Y:S01]  /*7d560*/  LDL.LU R22, [R1+0x3390] ;  /* 0x0033900001167983 */ /* 0x000ee20000300800 */
[----:B------:R-:W-:Y:S02]  /*7d570*/  IADD3 R10, P2, R10, R2, RZ ;  /* 0x000000020a0a7210 */ /* 0x000fe40007f5e0ff */
[----:B-1----:R-:W-:Y:S02]  /*7d580*/  MOV R6, R0 ;  /* 0x0000000000067202 */ /* 0x002fe40000000f00 */
[----:B------:R-:W3:Y:S01]  /*7d590*/  LDL.LU R0, [R1+0x3398] ;  /* 0x0033980001007983 */ /* 0x000ee20000300800 */
[----:B------:R-:W-:-:S03]  /*7d5a0*/  IMAD.MOV.U32 R7, RZ, RZ, R13 ;  /* 0x000000ffff077224 */ /* 0x000fc600078e000d */
[----:B------:R1:W-:Y:S04]  /*7d5b0*/  STL [R1+0x31e8], R5 ;  /* 0x0031e80501007387 */ /* 0x0003e80000100800 */
[----:B------:R1:W-:Y:S02]  /*7d5c0*/  LDGSTS.E [R4+0x12580], desc[UR10][R6.64], P1 ;  /* 0x1258000006047fae */ /* 0x0003e4000892184a */
[----:B-1----:R-:W-:Y:S02]  /*7d5d0*/  IMAD.MOV.U32 R6, RZ, RZ, R5 ;  /* 0x000000ffff067224 */ /* 0x002fe400078e0005 */
[----:B------:R-:W-:-:S05]  /*7d5e0*/  IMAD.X R12, R12, 0x1, R3, P0 ;  /* 0x000000010c0c7824 */ /* 0x000fca00000e0603 */
[----:B------:R-:W-:Y:S01]  /*7d5f0*/  STL [R1+0x31e4], R12 ;  /* 0x0031e40c01007387 */ /* 0x000fe20000100800 */
[----:B------:R-:W-:-:S03]  /*7d600*/  IADD3.X R11, R11, R3, RZ, P2, !PT ;  /* 0x000000030b0b7210 */ /* 0x000fc600017fe4ff */
[----:B------:R-:W-:Y:S04]  /*7d610*/  STL [R1+0x31f0], R10 ;  /* 0x0031f00a01007387 */ /* 0x000fe80000100800 */
[----:B------:R-:W3:Y:S04]  /*7d620*/  LDL.LU R23, [R1+0x338c] ;  /* 0x00338c0001177983 */ /* 0x000ee80000300800 */
[----:B------:R-:W-:Y:S04]  /*7d630*/  STL [R1+0x31ec], R11 ;  /* 0x0031ec0b01007387 */ /* 0x000fe80000100800 */
[----:B------:R-:W3:Y:S01]  /*7d640*/  LDL.LU R5, [R1+0x3394] ;  /* 0x0033940001057983 */ /* 0x000ee20000300800 */
[----:B------:R-:W-:Y:S01]  /*7d650*/  IMAD.MOV.U32 R7, RZ, RZ, R12 ;  /* 0x000000ffff077224 */ /* 0x000fe200078e000c */
[----:B--2---:R-:W-:-:S04]  /*7d660*/  IADD3 R8, P0, R8, R2, RZ ;  /* 0x0000000208087210 */ /* 0x004fc80007f1e0ff */
[----:B------:R1:W-:Y:S04]  /*7d670*/  LDGSTS.E [R4+0x12600], desc[UR10][R6.64], P1 ;  /* 0x1260000006047fae */ /* 0x0003e8000892184a */
[----:B------:R-:W-:Y:S01]  /*7d680*/  STL [R1+0x31f8], R8 ;  /* 0x0031f80801007387 */ /* 0x000fe20000100800 */
[----:B-1----:R-:W-:Y:S01]  /*7d690*/  MOV R6, R10 ;  /* 0x0000000a00067202 */ /* 0x002fe20000000f00 */
[----:B------:R-:W-:-:S05]  /*7d6a0*/  IMAD.MOV.U32 R7, RZ, RZ, R11 ;  /* 0x000000ffff077224 */ /* 0x000fca00078e000b */
[----:B------:R1:W-:Y:S02]  /*7d6b0*/  LDGSTS.E [R4+0x12680], desc[UR10][R6.64], P1 ;  /* 0x1268000006047fae */ /* 0x0003e4000892184a */
[----:B-1----:R-:W-:Y:S01]  /*7d6c0*/  MOV R6, R8 ;  /* 0x0000000800067202 */ /* 0x002fe20000000f00 */
[----:B------:R-:W-:-:S04]  /*7d6d0*/  UISETP.GT.AND UP1, UPT, UR18, 0x28, UPT ;  /* 0x000000281200788c */ /* 0x000fc8000bf24270 */
[----:B------:R-:W-:Y:S01]  /*7d6e0*/  USEL UR12, URZ, 0x4, !UP1 ;  /* 0x000000043f0c7887 */ /* 0x000fe2000c800000 */
[----:B----4-:R-:W-:-:S04]  /*7d6f0*/  IMAD.X R9, R9, 0x1, R3, P0 ;  /* 0x0000000109097824 */ /* 0x010fc800000e0603 */
[----:B------:R-:W-:Y:S01]  /*7d700*/  IMAD.MOV.U32 R7, RZ, RZ, R9 ;  /* 0x000000ffff077224 */ /* 0x000fe200078e0009 */
[----:B------:R1:W-:Y:S04]  /*7d710*/  STL [R1+0x31f4], R9 ;  /* 0x0031f40901007387 */ /* 0x0003e80000100800 */
[----:B------:R2:W-:Y:S04]  /*7d720*/  LDGSTS.E [R4+0x12700], desc[UR10][R6.64], P1 ;  /* 0x1270000006047fae */ /* 0x0005e8000892184a */
[----:B-1----:R-:W4:Y:S01]  /*7d730*/  LDL.LU.64 R8, [R1+0x2718] ;  /* 0x0027180001087983 */ /* 0x002f220000300a00 */
[----:B------:R-:W-:-:S03]  /*7d740*/  IADD3 R14, P2, R14, R2, RZ ;  /* 0x000000020e0e7210 */ /* 0x000fc60007f5e0ff */
[----:B------:R-:W4:Y:S01]  /*7d750*/  LDL.LU.64 R10, [R1+0x2710] ;  /* 0x00271000010a7983 */ /* 0x000f220000300a00 */
[----:B------:R-:W-:-:S03]  /*7d760*/  IADD3 R16, P3, R16, R2, RZ ;  /* 0x0000000210107210 */ /* 0x000fc60007f7e0ff */
[----:B------:R-:W4:Y:S01]  /*7d770*/  LDL.LU.64 R12, [R1+0x2708] ;  /* 0x00270800010c7983 */ /* 0x000f220000300a00 */
[----:B--2---:R-:W-:-:S03]  /*7d780*/  IMAD.MOV.U32 R6, RZ, RZ, R14 ;  /* 0x000000ffff067224 */ /* 0x004fc600078e000e */
[----:B------:R-:W-:Y:S01]  /*7d790*/  STL [R1+0x3200], R14 ;  /* 0x0032000e01007387 */ /* 0x000fe20000100800 */
[----:B------:R-:W-:-:S06]  /*7d7a0*/  USEL UR12, UR12, URZ, !UP0 ;  /* 0x0000003f0c0c7287 */ /* 0x000fcc000c000000 */
[----:B------:R-:W-:Y:S01]  /*7d7b0*/  ISETP.NE.U32.AND P0, PT, RZ, UR12, PT ;  /* 0x0000000cff007c0c */ /* 0x000fe2000bf05070 */
[----:B------:R-:W-:-:S04]  /*7d7c0*/  IMAD.X R15, R15, 0x1, R3, P2 ;  /* 0x000000010f0f7824 */ /* 0x000fc800010e0603 */
[----:B------:R-:W-:Y:S01]  /*7d7d0*/  IMAD.MOV.U32 R7, RZ, RZ, R15 ;  /* 0x000000ffff077224 */ /* 0x000fe200078e000f */
[----:B------:R1:W-:Y:S01]  /*7d7e0*/  STL [R1+0x31fc], R15 ;  /* 0x0031fc0f01007387 */ /* 0x0003e20000100800 */
[----:B------:R-:W-:-:S03]  /*7d7f0*/  IADD3.X R17, R17, R3, RZ, P3, !PT ;  /* 0x0000000311117210 */ /* 0x000fc60001ffe4ff */
[----:B------:R-:W-:Y:S04]  /*7d800*/  STL [R1+0x3388], R16 ;  /* 0x0033881001007387 */ /* 0x000fe80000100800 */
[----:B------:R2:W-:Y:S04]  /*7d810*/  LDGSTS.E [R4+0x12780], desc[UR10][R6.64], P1 ;  /* 0x1278000006047fae */ /* 0x0005e8000892184a */
[----:B-1----:R-:W4:Y:S04]  /*7d820*/  LDL.LU.64 R14, [R1+0x2700] ;  /* 0x00270000010e7983 */ /* 0x002f280000300a00 */
[----:B------:R1:W-:Y:S01]  /*7d830*/  STL [R1+0x3384], R17 ;  /* 0x0033841101007387 */ /* 0x0003e20000100800 */
[----:B--2---:R-:W-:Y:S01]  /*7d840*/  MOV R6, R16 ;  /* 0x0000001000067202 */ /* 0x004fe20000000f00 */
[----:B------:R-:W-:-:S02]  /*7d850*/  IMAD.MOV.U32 R7, RZ, RZ, R17 ;  /* 0x000000ffff077224 */ /* 0x000fc400078e0011 */
[----:B-1----:R-:W2:Y:S01]  /*7d860*/  LDL.LU.64 R16, [R1+0x26f8] ;  /* 0x0026f80001107983 */ /* 0x002ea20000300a00 */
[----:B---3--:R-:W-:-:S03]  /*7d870*/  IADD3 R22, P1, R22, R2, RZ ;  /* 0x0000000216167210 */ /* 0x008fc60007f3e0ff */
[----:B------:R-:W3:Y:S01]  /*7d880*/  LDL.LU.64 R18, [R1+0x26f0] ;  /* 0x0026f00001127983 */ /* 0x000ee20000300a00 */
[----:B------:R-:W-:-:S03]  /*7d890*/  IADD3 R0, P2, R0, R2, RZ ;  /* 0x0000000200007210 */ /* 0x000fc60007f5e0ff */
[----:B------:R-:W3:Y:S04]  /*7d8a0*/  LDL.LU.64 R20, [R1+0x26e8] ;  /* 0x0026e80001147983 */ /* 0x000ee80000300a00 */
[----:B------:R-:W-:Y:S04]  /*7d8b0*/  STL [R1+0x3390], R22 ;  /* 0x0033901601007387 */ /* 0x000fe80000100800 */
[----:B------:R1:W-:Y:S02]  /*7d8c0*/  LDGSTS.E [R4+0x14000], desc[UR10][R6.64], P0 ;  /* 0x1400000006047fae */ /* 0x0003e4000812184a */
[----:B-1----:R-:W-:-:S02]  /*7d8d0*/  IMAD.MOV.U32 R6, RZ, RZ, R22 ;  /* 0x000000ffff067224 */ /* 0x002fc400078e0016 */
[----:B------:R-:W-:-:S04]  /*7d8e0*/  IMAD.X R23, R23, 0x1, R3, P1 ;  /* 0x0000000117177824 */ /* 0x000fc800008e0603 */
[----:B------:R-:W-:Y:S01]  /*7d8f0*/  IMAD.MOV.U32 R7, RZ, RZ, R23 ;  /* 0x000000ffff077224 */ /* 0x000fe200078e0017 */
[----:B------:R1:W-:Y:S01]  /*7d900*/  STL [R1+0x338c], R23 ;  /* 0x00338c1701007387 */ /* 0x0003e20000100800 */
[----:B------:R-:W-:-:S03]  /*7d910*/  IADD3.X R5, R5, R3, RZ, P2, !PT ;  /* 0x0000000305057210 */ /* 0x000fc600017fe4ff */
[----:B------:R-:W-:Y:S04]  /*7d920*/  STL [R1+0x3398], R0 ;  /* 0x0033980001007387 */ /* 0x000fe80000100800 */
[----:B------:R4:W-:Y:S04]  /*7d930*/  LDGSTS.E [R4+0x14080], desc[UR10][R6.64], P0 ;  /* 0x1408000006047fae */ /* 0x0009e8000812184a */
[----:B-1----:R-:W3:Y:S04]  /*7d940*/  LDL.LU.64 R22, [R1+0x26e0] ;  /* 0x0026e00001167983 */ /* 0x002ee80000300a00 */
[----:B------:R1:W-:Y:S04]  /*7d950*/  STL [R1+0x3394], R5 ;  /* 0x0033940501007387 */ /* 0x0003e80000100800 */
[----:B------:R-:W3:Y:S04]  /*7d960*/  LDL.LU.64 R24, [R1+0x26d8] ;  /* 0x0026d80001187983 */ /* 0x000ee80000300a00 */
[----:B------:R-:W3:Y:S04]  /*7d970*/  LDL.LU.64 R26, [R1+0x26d0] ;  /* 0x0026d000011a7983 */ /* 0x000ee80000300a00 */
[----:B------:R-:W3:Y:S04]  /*7d980*/  LDL.LU.64 R28, [R1+0x26c8] ;  /* 0x0026c800011c7983 */ /* 0x000ee80000300a00 */
[----:B------:R-:W3:Y:S04]  /*7d990*/  LDL.LU R161, [R1+0x3af4] ;  /* 0x003af40001a17983 */ /* 0x000ee80000300800 */
[----:B------:R-:W3:Y:S04]  /*7d9a0*/  LDL.LU R160, [R1+0x3af8] ;  /* 0x003af80001a07983 */ /* 0x000ee80000300800 */
[----:B------:R3:W-:Y:S04]  /*7d9b0*/  STL [R1+0x49e0], R4 ;  /* 0x0049e00401007387 */ /* 0x0007e80000100800 */
        /* <DEDUP_REMOVED lines=40> */
[----:B------:R-:W3:Y:S01]  /*7dc40*/  LDL.LU.64 R110, [R1+0x2108] ;  /* 0x00210800016e7983 */ /* 0x000ee20000300a00 */
[----:B----4-:R-:W-:Y:S01]  /*7dc50*/  MOV R6, R0 ;  /* 0x0000000000067202 */ /* 0x010fe20000000f00 */
[----:B------:R-:W-:-:S02]  /*7dc60*/  IMAD.MOV.U32 R7, RZ, RZ, R5 ;  /* 0x000000ffff077224 */ /* 0x000fc400078e0005 */
[----:B------:R-:W4:Y:S04]  /*7dc70*/  LDL.LU.64 R112, [R1+0x2100] ;  /* 0x0021000001707983 */ /* 0x000f280000300a00 */
[----:B------:R1:W-:Y:S04]  /*7dc80*/  LDGSTS.E [R4+0x14100], desc[UR10][R6.64], P0 ;  /* 0x1410000006047fae */ /* 0x0003e8000812184a */
[----:B------:R-:W4:Y:S04]  /*7dc90*/  LDL.LU.64 R114, [R1+0x20f8] ;  /* 0x0020f80001727983 */ /* 0x000f280000300a00 */
[----:B------:R-:W4:Y:S01]  /*7dca0*/  LDL.LU.64 R116, [R1+0x20f0] ;  /* 0x0020f00001747983 */ /* 0x000f220000300a00 */
[----:B-1----:R-:W-:-:S03]  /*7dcb0*/  IADD3 R6, P1, R8, R2, RZ ;  /* 0x0000000208067210 */ /* 0x002fc60007f3e0ff */
[----:B------:R-:W4:Y:S02]  /*7dcc0*/  LDL.LU.64 R118, [R1+0x20e8] ;  /* 0x0020e80001767983 */ /* 0x000f240000300a00 */
[----:B------:R-:W-:Y:S01]  /*7dcd0*/  IMAD.X R5, R9, 0x1, R3, P1 ;  /* 0x0000000109057824 */ /* 0x000fe200008e0603 */
[-C--:B------:R-:W-:Y:S01]  /*7dce0*/  IADD3 R8, P1, R10, R2.reuse, RZ ;  /* 0x000000020a087210 */ /* 0x080fe20007f3e0ff */
[----:B------:R-:W4:Y:S03]  /*7dcf0*/  LDL.LU.64 R120, [R1+0x20e0] ;  /* 0x0020e00001787983 */ /* 0x000f260000300a00 */
[----:B------:R-:W-:Y:S01]  /*7dd00*/  IADD3.X R7, R11, R3, RZ, P1, !PT ;  /* 0x000000030b077210 */ /* 0x000fe20000ffe4ff */
[----:B------:R-:W4:Y:S01]  /*7dd10*/  LDL.LU.64 R122, [R1+0x20d8] ;  /* 0x0020d800017a7983 */ /* 0x000f220000300a00 */
[----:B------:R-:W-:-:S03]  /*7dd20*/  IADD3 R10, P1, R12, R2, RZ ;  /* 0x000000020c0a7210 */ /* 0x000fc60007f3e0ff */
[----:B------:R-:W4:Y:S02]  /*7dd30*/  LDL.LU.64 R124, [R1+0x20d0] ;  /* 0x0020d000017c7983 */ /* 0x000f240000300a00 */
[--C-:B------:R-:W-:Y:S01]  /*7dd40*/  IMAD.X R9, R13, 0x1, R3.reuse, P1 ;  /* 0x000000010d097824 */ /* 0x100fe200008e0603 */
[-C--:B------:R-:W-:Y:S01]  /*7dd50*/  IADD3 R12, P1, R14, R2.reuse, RZ ;  /* 0x000000020e0c7210 */ /* 0x080fe20007f3e0ff */
[----:B------:R-:W4:Y:S04]  /*7dd60*/  LDL.LU.64 R126, [R1+0x20c8] ;  /* 0x0020c800017e7983 */ /* 0x000f280000300a00 */
[----:B------:R-:W-:Y:S01]  /*7dd70*/  IMAD.X R11, R15, 0x1, R3, P1 ;  /* 0x000000010f0b7824 */ /* 0x000fe200008e0603 */
[-C--:B--2---:R-:W-:Y:S01]  /*7dd80*/  IADD3 R14, P1, R16, R2.reuse, RZ ;  /* 0x00000002100e7210 */ /* 0x084fe20007f3e0ff */
[----:B------:R-:W2:Y:S03]  /*7dd90*/  LDL.LU.64 R128, [R1+0x20c0] ;  /* 0x0020c00001807983 */ /* 0x000ea60000300a00 */
[----:B------:R-:W-:Y:S01]  /*7dda0*/  IADD3.X R13, R17, R3, RZ, P1, !PT ;  /* 0x00000003110d7210 */ /* 0x000fe20000ffe4ff */
[----:B------:R-:W2:Y:S01]  /*7ddb0*/  LDL.LU.64 R130, [R1+0x20b8] ;  /* 0x0020b80001827983 */ /* 0x000ea20000300a00 */
[----:B---3--:R-:W-:-:S03]  /*7ddc0*/  IADD3 R16, P1, R18, R2, RZ ;  /* 0x0000000212107210 */ /* 0x008fc60007f3e0ff */
[----:B------:R-:W3:Y:S02]  /*7ddd0*/  LDL.LU.64 R132, [R1+0x1f30] ;  /* 0x001f300001847983 */ /* 0x000ee40000300a00 */
[--C-:B------:R-:W-:Y:S01]  /*7dde0*/  IMAD.X R15, R19, 0x1, R3.reuse, P1 ;  /* 0x00000001130f7824 */ /* 0x100fe200008e0603 */
[-C--:B------:R-:W-:Y:S01]  /*7ddf0*/  IADD3 R18, P1, R20, R2.reuse, RZ ;  /* 0x0000000214127210 */ /* 0x080fe20007f3e0ff */
[----:B------:R-:W3:Y:S04]  /*7de00*/  LDL.LU.64 R134, [R1+0x1f28] ;  /* 0x001f280001867983 */ /* 0x000ee80000300a00 */
[----:B------:R-:W-:Y:S01]  /*7de10*/  IMAD.X R17, R21, 0x1, R3, P1 ;  /* 0x0000000115117824 */ /* 0x000fe200008e0603 */
        /* <DEDUP_REMOVED lines=12> */
[----:B------:R-:W-:-:S03]  /*7dee0*/  IADD3 R20, P1, R22, R2, RZ ;  /* 0x0000000216147210 */ /* 0x000fc60007f3e0ff */
[----:B------:R-:W3:Y:S01]  /*7def0*/  LDL.LU.64 R190, [R1+0x1ec0] ;  /* 0x001ec00001be7983 */ /* 0x000ee20000300a00 */
[----:B------:R-:W-:-:S03]  /*7df00*/  IADD3.X R19, R23, R3, RZ, P1, !PT ;  /* 0x0000000317137210 */ /* 0x000fc60000ffe4ff */
[----:B------:R-:W3:Y:S01]  /*7df10*/  LDL.LU.64 R188, [R1+0x1eb8] ;  /* 0x001eb80001bc7983 */ /* 0x000ee20000300a00 */
[----:B------:R-:W-:-:S03]  /*7df20*/  IADD3 R22, P1, R24, R2, RZ ;  /* 0x0000000218167210 */ /* 0x000fc60007f3e0ff */
[----:B------:R-:W3:Y:S02]  /*7df30*/  LDL.LU.64 R164, [R1+0x1eb0] ;  /* 0x001eb00001a47983 */ /* 0x000ee40000300a00 */
[--C-:B------:R-:W-:Y:S01]  /*7df40*/  IMAD.X R21, R25, 0x1, R3.reuse, P1 ;  /* 0x0000000119157824 */ /* 0x100fe200008e0603 */
[-C--:B------:R-:W-:Y:S01]  /*7df50*/  IADD3 R24, P1, R26, R2.reuse, RZ ;  /* 0x000000021a187210 */ /* 0x080fe20007f3e0ff */
[----:B------:R-:W3:Y:S04]  /*7df60*/  LDL.LU.64 R166, [R1+0x1ea8] ;  /* 0x001ea80001a67983 */ /* 0x000ee80000300a00 */
[----:B------:R-:W-:Y:S01]  /*7df70*/  IMAD.X R23, R27, 0x1, R3, P1 ;  /* 0x000000011b177824 */ /* 0x000fe200008e0603 */
[-C--:B------:R-:W-:Y:S01]  /*7df80*/  IADD3 R26, P1, R28, R2.reuse, RZ ;  /* 0x000000021c1a7210 */ /* 0x080fe20007f3e0ff */
[----:B------:R-:W3:Y:S03]  /*7df90*/  LDL.LU.64 R162, [R1+0x1ea0] ;  /* 0x001ea00001a27983 */ /* 0x000ee60000300a00 */
[----:B------:R-:W-:Y:S01]  /*7dfa0*/  IADD3.X R25, R29, R3, RZ, P1, !PT ;  /* 0x000000031d197210 */ /* 0x000fe20000ffe4ff */
[----:B------:R-:W3:Y:S04]  /*7dfb0*/  LDL.LU.64 R186, [R1+0x1e98] ;  /* 0x001e980001ba7983 */ /* 0x000ee80000300a00 */
        /* <DEDUP_REMOVED lines=21> */
[----:B------:R-:W-:-:S05]  /*7e110*/  IADD3 R40, P1, R42, R2, RZ ;  /* 0x000000022a287210 */ /* 0x000fca0007f3e0ff */
[----:B------:R-:W-:Y:S01]  /*7e120*/  IMAD.X R39, R43, 0x1, R3, P1 ;  /* 0x000000012b277824 */ /* 0x000fe200008e0603 */
[----:B------:R-:W-:-:S05]  /*7e130*/  IADD3 R42, P1, R44, R2, RZ ;  /* 0x000000022c2a7210 */ /* 0x000fca0007f3e0ff */
[----:B------:R-:W-:Y:S01]  /*7e140*/  IMAD.X R41, R45, 0x1, R3, P1 ;  /* 0x000000012d297824 */ /* 0x000fe200008e0603 */
[----:B------:R-:W-:-:S04]  /*7e150*/  IADD3 R44, P1, R46, R2, RZ ;  /* 0x000000022e2c7210 */ /* 0x000fc80007f3e0ff */
[----:B------:R-:W-:Y:S02]  /*7e160*/  IADD3.X R43, R47, R3, RZ, P1, !PT ;  /* 0x000000032f2b7210 */ /* 0x000fe40000ffe4ff */
        /* <DEDUP_REMOVED lines=64> */
[----:B----4-:R-:W-:-:S04]  /*7e570*/  IADD3 R110, P1, R112, R2, RZ ;  /* 0x00000002706e7210 */ /* 0x010fc80007f3e0ff */
        /* <DEDUP_REMOVED lines=15> */
[----:B--2---:R-:W-:-:S05]  /*7e670*/  IADD3 R126, P1, R128, R2, RZ ;  /* 0x00000002807e7210 */ /* 0x004fca0007f3e0ff */
[----:B------:R-:W-:Y:S01]  /*7e680*/  IMAD.X R125, R129, 0x1, R3, P1 ;  /* 0x00000001817d7824 */ /* 0x000fe200008e0603 */
[----:B------:R-:W-:-:S04]  /*7e690*/  IADD3 R128, P1, R130, R2, RZ ;  /* 0x0000000282807210 */ /* 0x000fc80007f3e0ff */
[----:B------:R-:W-:Y:S02]  /*7e6a0*/  IADD3.X R127, R131, R3, RZ, P1, !PT ;  /* 0x00000003837f7210 */ /* 0x000fe40000ffe4ff */
[----:B---3--:R-:W-:-:S05]  /*7e6b0*/  IADD3 R130, P1, R132, R2, RZ ;  /* 0x0000000284827210 */ /* 0x008fca0007f3e0ff */
        /* <DEDUP_REMOVED lines=35> */
[-C--:B------:R-:W-:Y:S01]  /*7e8f0*/  IADD3 R4, P1, R162, R2.reuse, RZ ;  /* 0x00000002a2047210 */ /* 0x080fe20007f3e0ff */
[----:B------:R-:W2:Y:S04]  /*7e900*/  LDL.LU.64 R166, [R1+0x1e48] ;  /* 0x001e480001a67983 */ /* 0x000ea80000300a00 */
[----:B------:R-:W-:Y:S01]  /*7e910*/  IMAD.X R0, R163, 0x1, R3, P1 ;  /* 0x00000001a3007824 */ /* 0x000fe200008e0603 */
[----:B------:R-:W-:Y:S04]  /*7e920*/  STL [R1+0xf8], R4 ;  /* 0x0000f80401007387 */ /* 0x000fe80000100800 */
[----:B------:R-:W3:Y:S04]  /*7e930*/  LDL.LU.64 R162, [R1+0x1e40] ;  /* 0x001e400001a27983 */ /* 0x000ee80000300a00 */
[----:B------:R1:W-:Y:S02]  /*7e940*/  STL [R1+0xf4], R0 ;  /* 0x0000f40001007387 */ /* 0x0003e40000100800 */
[----:B-1----:R-:W-:-:S05]  /*7e950*/  IADD3 R0, P1, R186, R2, RZ ;  /* 0x00000002ba007210 */ /* 0x002fca0007f3e0ff */
[--C-:B------:R-:W-:Y:S01]  /*7e960*/  IMAD.X R165, R187, 0x1, R3.reuse, P1 ;  /* 0x00000001bba57824 */ /* 0x100fe200008e0603 */
[-C--:B------:R-:W-:Y:S01]  /*7e970*/  IADD3 R4, P1, R184, R2.reuse, RZ ;  /* 0x00000002b8047210 */ /* 0x080fe20007f3e0ff */
[----:B------:R1:W-:Y:S04]  /*7e980*/  STL [R1+0x140], R0 ;  /* 0x0001400001007387 */ /* 0x0003e80000100800 */
[----:B------:R4:W-:Y:S01]  /*7e990*/  STL [R1+0xfc], R165 ;  /* 0x0000fca501007387 */ /* 0x0009e20000100800 */
[----:B-1----:R-:W-:Y:S02]  /*7e9a0*/  IADD3.X R0, R185, R3, RZ, P1, !PT ;  /* 0x00000003b9007210 */ /* 0x002fe40000ffe4ff */
[-C--:B----4-:R-:W-:Y:S01]  /*7e9b0*/  IADD3 R165, P1, R182, R2.reuse, RZ ;  /* 0x00000002b6a57210 */ /* 0x090fe20007f3e0ff */
[----:B------:R1:W-:Y:S04]  /*7e9c0*/  STL [R1+0x148], R4 ;  /* 0x0001480401007387 */ /* 0x0003e80000100800 */
[----:B------:R4:W-:Y:S01]  /*7e9d0*/  STL [R1+0x144], R0 ;  /* 0x0001440001007387 */ /* 0x0009e20000100800 */
[----:B-1----:R-:W-:Y:S01]  /*7e9e0*/  IMAD.X R4, R183, 0x1, R3, P1 ;  /* 0x00000001b7047824 */ /* 0x002fe200008e0603 */
[----:B----4-:R-:W-:-:S02]  /*7e9f0*/  IADD3 R0, P1, R180, R2, RZ ;  /* 0x00000002b4007210 */ /* 0x010fc40007f3e0ff */
[----:B------:R1:W-:Y:S04]  /*7ea00*/  STL [R1+0x150], R165 ;  /* 0x000150a501007387 */ /* 0x0003e80000100800 */
[----:B------:R4:W-:Y:S01]  /*7ea10*/  STL [R1+0x14c], R4 ;  /* 0x00014c0401007387 */ /* 0x0009e20000100800 */
[----:B-1----:R-:W-:-:S03]  /*7ea20*/  IMAD.X R165, R181, 0x1, R3, P1 ;  /* 0x00000001b5a57824 */ /* 0x002fc600008e0603 */
[----:B------:R1:W-:Y:S01]  /*7ea30*/  STL [R1+0x158], R0 ;  /* 0x0001580001007387 */ /* 0x0003e20000100800 */
[----:B----4-:R-:W-:-:S03]  /*7ea40*/  IADD3 R4, P1, R178, R2, RZ ;  /* 0x00000002b2047210 */ /* 0x010fc60007f3e0ff */
        /* <DEDUP_REMOVED lines=19> */
[----:B------:R-:W-:Y:S03]  /*7eb80*/  STL [R1+0x180], R165 ;  /* 0x000180a501007387 */ /* 0x000fe60000100800 */
[----:B------:R-:W-:Y:S01]  /*7eb90*/  IMAD.X R168, R169, 0x1, R3, P1 ;  /* 0x00000001a9a87824 */ /* 0x000fe200008e0603 */
[----:B------:R2:W-:Y:S04]  /*7eba0*/  STL [R1+0x17c], R4 ;  /* 0x00017c0401007387 */ /* 0x0005e80000100800 */
[----:B------:R-:W-:Y:S01]  /*7ebb0*/  STL [R1+0x184], R168 ;  /* 0x000184a801007387 */ /* 0x000fe20000100800 */
[----:B--2---:R-:W-:-:S04]  /*7ebc0*/  IADD3 R4, P1, R166, R2, RZ ;  /* 0x00000002a6047210 */ /* 0x004fc80007f3e0ff */
[----:B------:R-:W-:Y:S01]  /*7ebd0*/  IADD3.X R165, R167, R3, RZ, P1, !PT ;  /* 0x00000003a7a57210 */ /* 0x000fe20000ffe4ff */
[----:B------:R1:W-:Y:S01]  /*7ebe0*/  STL [R1+0x190], R4 ;  /* 0x0001900401007387 */ /* 0x0003e20000100800 */
[----:B---3--:R-:W-:-:S05]  /*7ebf0*/  IADD3 R252, P1, R162, R2, RZ ;  /* 0x00000002a2fc7210 */ /* 0x008fca0007f3e0ff */
[----:B-1----:R-:W-:Y:S01]  /*7ec00*/  IMAD.X R4, R163, 0x1, R3, P1 ;  /* 0x00000001a3047824 */ /* 0x002fe200008e0603 */
[----:B------:R-:W-:Y:S01]  /*7ec10*/  IADD3 R160, P1, R160, R2, RZ ;  /* 0x00000002a0a07210 */ /* 0x000fe20007f3e0ff */
[----:B------:R-:W-:Y:S01]  /*7ec20*/  STL [R1+0x18c], R165 ;  /* 0x00018ca501007387 */ /* 0x000fe20000100800 */
[----:B------:R-:W-:Y:S01]  /*7ec30*/  MOV R162, R6 ;  /* 0x0000000600a27202 */ /* 0x000fe20000000f00 */
[----:B------:R-:W-:Y:S02]  /*7ec40*/  IMAD.MOV.U32 R163, RZ, RZ, R5 ;  /* 0x000000ffffa37224 */ /* 0x000fe400078e0005 */
[----:B------:R-:W-:Y:S01]  /*7ec50*/  IMAD.X R161, R161, 0x1, R3, P1 ;  /* 0x00000001a1a17824 */ /* 0x000fe200008e0603 */
[----:B------:R-:W-:Y:S04]  /*7ec60*/  STL [R1+0x3af8], R160 ;  /* 0x003af8a001007387 */ /* 0x000fe80000100800 */
[----:B------:R1:W-:Y:S01]  /*7ec70*/  STL.64 [R1+0x49d0], R2 ;  /* 0x0049d00201007387 */ /* 0x0003e20000100a00 */
[----:B------:R-:W-:-:S03]  /*7ec80*/  IMAD.MOV.U32 R6, RZ, RZ, R12 ;  /* 0x000000ffff067224 */ /* 0x000fc600078e000c */
[----:B------:R-:W-:Y:S04]  /*7ec90*/  STL [R1+0x3af4], R161 ;  /* 0x003af4a101007387 */ /* 0x000fe80000100800 */
[----:B------:R-:W-:Y:S01]  /*7eca0*/  STL.64 [R1+0x2718], R162 ;  /* 0x002718a201007387 */ /* 0x000fe20000100a00 */
[----:B-1----:R-:W-:Y:S01]  /*7ecb0*/  IMAD.MOV.U32 R2, RZ, RZ, R8 ;  /* 0x000000ffff027224 */ /* 0x002fe200078e0008 */
[----:B------:R-:W-:Y:S01]  /*7ecc0*/  MOV R3, R7 ;  /* 0x0000000700037202 */ /* 0x000fe20000000f00 */
[----:B------:R-:W-:Y:S01]  /*7ecd0*/  IMAD.MOV.U32 R8, RZ, RZ, R10 ;  /* 0x000000ffff087224 */ /* 0x000fe200078e000a */
[----:B------:R-:W-:Y:S01]  /*7ece0*/  STL.64 [R1+0x49d8], R160 ;  /* 0x0049d8a001007387 */ /* 0x000fe20000100a00 */
[----:B------:R-:W-:-:S03]  /*7ecf0*/  MOV R7, R11 ;  /* 0x0000000b00077202 */ /* 0x000fc60000000f00 */
[----:B------:R1:W-:Y:S04]  /*7ed00*/  STL.64 [R1+0x2710], R2 ;  /* 0x0027100201007387 */ /* 0x0003e80000100a00 */
[----:B------:R2:W-:Y:S04]  /*7ed10*/  STL.64 [R1+0x2708], R8 ;  /* 0x0027080801007387 */ /* 0x0005e80000100a00 */
[----:B------:R3:W-:Y:S01]  /*7ed20*/  STL.64 [R1+0x2700], R6 ;  /* 0x0027000601007387 */ /* 0x0007e20000100a00 */
[----:B-1----:R-:W-:Y:S02]  /*7ed30*/  IMAD.MOV.U32 R2, RZ, RZ, R14 ;  /* 0x000000ffff027224 */ /* 0x002fe400078e000e */
[----:B------:R-:W-:Y:S01]  /*7ed40*/  IMAD.MOV.U32 R3, RZ, RZ, R13 ;  /* 0x000000ffff037224 */ /* 0x000fe200078e000d */
[----:B--2---:R-:W-:Y:S01]  /*7ed50*/  MOV R8, R16 ;  /* 0x0000001000087202 */ /* 0x004fe20000000f00 */
[----:B------:R-:W-:-:S03]  /*7ed60*/  IMAD.MOV.U32 R9, RZ, RZ, R15 ;  /* 0x000000ffff097224 */ /* 0x000fc600078e000f */
[----:B------:R1:W-:Y:S01]  /*7ed70*/  STL.64 [R1+0x26f8], R2 ;  /* 0x0026f80201007387 */ /* 0x0003e20000100a00 */
[----:B---3--:R-:W-:Y:S01]  /*7ed80*/  IMAD.MOV.U32 R6, RZ, RZ, R18 ;  /* 0x000000ffff067224 */ /* 0x008fe200078e0012 */
[----:B------:R-:W-:Y:S02]  /*7ed90*/  MOV R7, R17 ;  /* 0x0000001100077202 */ /* 0x000fe40000000f00 */
        /* <DEDUP_REMOVED lines=45> */
[----:B------:R-:W-:Y:S04]  /*7f070*/  STL.64 [R1+0x24f8], R8 ;  /* 0x0024f80801007387 */ /* 0x000fe80000100a00 */
[----:B------:R-:W2:Y:S01]  /*7f080*/  LDL.LU R12, [R1+0xf4] ;  /* 0x0000f400010c7983 */ /* 0x000ea20000300800 */
[----:B-1----:R-:W-:Y:S02]  /*7f090*/  IMAD.MOV.U32 R2, RZ, RZ, R50 ;  /* 0x000000ffff027224 */ /* 0x002fe400078e0032 */
[----:B------:R-:W-:Y:S01]  /*7f0a0*/  IMAD.MOV.U32 R3, RZ, RZ, R49 ;  /* 0x000000ffff037224 */ /* 0x000fe200078e0031 */
[----:B------:R1:W-:Y:S04]  /*7f0b0*/  STL.64 [R1+0x24f0], R6 ;  /* 0x0024f00601007387 */ /* 0x0003e80000100a00 */
[----:B-1----:R-:W3:Y:S04]  /*7f0c0*/  LDL.LU R7, [R1+0xf8] ;  /* 0x0000f80001077983 */ /* 0x002ee80000300800 */
[----:B------:R1:W-:Y:S04]  /*7f0d0*/  STL.64 [R1+0x24e8], R2 ;  /* 0x0024e80201007387 */ /* 0x0003e80000100a00 */
        /* <DEDUP_REMOVED lines=8> */
[----:B-1----:R-:W-:Y:S01]  /*7f160*/  IMAD.MOV.U32 R2, RZ, RZ, R54 ;  /* 0x000000ffff027224 */ /* 0x002fe200078e0036 */
[----:B------:R-:W-:Y:S02]  /*7f170*/  MOV R3, R53 ;  /* 0x0000003500037202 */ /* 0x000fe40000000f00 */
[----:B------:R-:W4:Y:S01]  /*7f180*/  LDL.LU R27, [R1+0x154] ;  /* 0x00015400011b7983 */ /* 0x000f220000300800 */
[----:B------:R-:W-:-:S03]  /*7f190*/  IMAD.MOV.U32 R54, RZ, RZ, R56 ;  /* 0x000000ffff367224 */ /* 0x000fc600078e0038 */
[----:B------:R-:W4:Y:S01]  /*7f1a0*/  LDL.LU R26, [R1+0x158] ;  /* 0x00015800011a7983 */ /* 0x000f220000300800 */
[----:B------:R-:W-:Y:S01]  /*7f1b0*/  IMAD.MOV.U32 R52, RZ, RZ, R58 ;  /* 0x000000ffff347224 */ /* 0x000fe200078e003a */
[----:B------:R-:W-:Y:S02]  /*7f1c0*/  MOV R53, R57 ;  /* 0x0000003900357202 */ /* 0x000fe40000000f00 */
[----:B------:R-:W4:Y:S01]  /*7f1d0*/  LDL.LU R15, [R1+0x15c] ;  /* 0x00015c00010f7983 */ /* 0x000f220000300800 */
[----:B------:R-:W-:-:S03]  /*7f1e0*/  IMAD.MOV.U32 R50, RZ, RZ, R60 ;  /* 0x000000ffff327224 */ /* 0x000fc600078e003c */
[----:B------:R-:W4:Y:S01]  /*7f1f0*/  LDL.LU R14, [R1+0x160] ;  /* 0x00016000010e7983 */ /* 0x000f220000300800 */
[----:B------:R-:W-:Y:S01]  /*7f200*/  IMAD.MOV.U32 R51, RZ, RZ, R59 ;  /* 0x000000ffff337224 */ /* 0x000fe200078e003b */
[----:B------:R-:W-:Y:S02]  /*7f210*/  MOV R48, R62 ;  /* 0x0000003e00307202 */ /* 0x000fe40000000f00 */
[----:B------:R-:W4:Y:S01]  /*7f220*/  LDL.LU R25, [R1+0x164] ;  /* 0x0001640001197983 */ /* 0x000f220000300800 */
[----:B------:R-:W-:Y:S01]  /*7f230*/  IMAD.MOV.U32 R49, RZ, RZ, R61 ;  /* 0x000000ffff317224 */ /* 0x000fe200078e003d */
[----:B------:R-:W-:Y:S02]  /*7f240*/  MOV R163, R63 ;  /* 0x0000003f00a37202 */ /* 0x000fe40000000f00 */
[----:B------:R-:W4:Y:S01]  /*7f250*/  LDL.LU R24, [R1+0x168] ;  /* 0x0001680001187983 */ /* 0x000f220000300800 */
[----:B------:R-:W-:-:S03]  /*7f260*/  IMAD.MOV.U32 R162, RZ, RZ, R64 ;  /* 0x000000ffffa27224 */ /* 0x000fc600078e0040 */
[----:B------:R1:W-:Y:S01]  /*7f270*/  STL.64 [R1+0x24e0], R160 ;  /* 0x0024e0a001007387 */ /* 0x0003e20000100a00 */
[----:B------:R-:W-:Y:S01]  /*7f280*/  IMAD.MOV.U32 R46, RZ, RZ, R66 ;  /* 0x000000ffff2e7224 */ /* 0x000fe200078e0042 */
[----:B------:R-:W-:Y:S01]  /*7f290*/  MOV R44, R68 ;  /* 0x00000044002c7202 */ /* 0x000fe20000000f00 */
[----:B------:R-:W-:Y:S01]  /*7f2a0*/  IMAD.MOV.U32 R47, RZ, RZ, R65 ;  /* 0x000000ffff2f7224 */ /* 0x000fe200078e0041 */
[----:B------:R1:W-:Y:S01]  /*7f2b0*/  STL.64 [R1+0x24d8], R2 ;  /* 0x0024d80201007387 */ /* 0x0003e20000100a00 */
[----:B------:R-:W-:Y:S01]  /*7f2c0*/  IMAD.MOV.U32 R45, RZ, RZ, R67 ;  /* 0x000000ffff2d7224 */ /* 0x000fe200078e0043 */
[----:B------:R-:W-:Y:S02]  /*7f2d0*/  MOV R43, R69 ;  /* 0x00000045002b7202 */ /* 0x000fe40000000f00 */
[----:B------:R-:W-:Y:S01]  /*7f2e0*/  STL.64 [R1+0x24d0], R54 ;  /* 0x0024d03601007387 */ /* 0x000fe20000100a00 */
[----:B------:R-:W-:-:S03]  /*7f2f0*/  IMAD.MOV.U32 R42, RZ, RZ, R70 ;  /* 0x000000ffff2a7224 */ /* 0x000fc600078e0046 */
[----:B------:R-:W-:Y:S01]  /*7f300*/  STL.64 [R1+0x24c8], R52 ;  /* 0x0024c83401007387 */ /* 0x000fe20000100a00 */
[----:B------:R-:W-:Y:S01]  /*7f310*/  IMAD.MOV.U32 R40, RZ, RZ, R72 ;  /* 0x000000ffff287224 */ /* 0x000fe200078e0048 */
[----:B------:R-:W-:Y:S01]  /*7f320*/  MOV R38, R74 ;  /* 0x0000004a00267202 */ /* 0x000fe20000000f00 */
[----:B------:R-:W-:Y:S01]  /*7f330*/  IMAD.MOV.U32 R41, RZ, RZ, R71 ;  /* 0x000000ffff297224 */ /* 0x000fe200078e0047 */
[----:B------:R-:W-:Y:S01]  /*7f340*/  STL.64 [R1+0x24c0], R50 ;  /* 0x0024c03201007387 */ /* 0x000fe20000100a00 */
        /* <DEDUP_REMOVED lines=26> */
[----:B------:R1:W-:Y:S01]  /*7f4f0*/  STL.64 [R1+0x2300], R18 ;  /* 0x0023001201007387 */ /* 0x0003e20000100a00 */
[----:B------:R-:W-:Y:S01]  /*7f500*/  IMAD.MOV.U32 R241, RZ, RZ, R91 ;  /* 0x000000fffff17224 */ /* 0x000fe200078e005b */
[----:B------:R-:W-:Y:S02]  /*7f510*/  MOV R239, R93 ;  /* 0x0000005d00ef7202 */ /* 0x000fe40000000f00 */
[----:B------:R1:W-:Y:S01]  /*7f520*/  STL.64 [R1+0x22f8], R16 ;  /* 0x0022f81001007387 */ /* 0x0003e20000100a00 */
        /* <DEDUP_REMOVED lines=92> */
[----:B------:R-:W-:Y:S02]  /*7faf0*/  IMAD.MOV.U32 R172, RZ, RZ, R156 ;  /* 0x000000ffffac7224 */ /* 0x000fe400078e009c */
[----:B------:R-:W-:Y:S01]  /*7fb00*/  IMAD.MOV.U32 R173, RZ, RZ, R155 ;  /* 0x000000ffffad7224 */ /* 0x000fe200078e009b */
[----:B------:R-:W-:Y:S04]  /*7fb10*/  STL.64 [R1+0x1ef8], R184 ;  /* 0x001ef8b801007387 */ /* 0x000fe80000100a00 */
[----:B------:R-:W-:Y:S04]  /*7fb20*/  STL.64 [R1+0x1ef0], R182 ;  /* 0x001ef0b601007387 */ /* 0x000fe80000100a00 */
[----:B------:R-:W-:Y:S01]  /*7fb30*/  STL.64 [R1+0x1ee8], R180 ;  /* 0x001ee8b401007387 */ /* 0x000fe20000100a00 */
[----:B------:R-:W-:-:S03]  /*7fb40*/  MOV R170, R158 ;  /* 0x0000009e00aa7202 */ /* 0x000fc60000000f00 */
[----:B------:R-:W-:Y:S01]  /*7fb50*/  STL.64 [R1+0x1ee0], R178 ;  /* 0x001ee0b201007387 */ /* 0x000fe20000100a00 */
[----:B------:R-:W-:-:S03]  /*7fb60*/  IMAD.MOV.U32 R171, RZ, RZ, R157 ;  /* 0x000000ffffab7224 */ /* 0x000fc600078e009d */
[----:B------:R-:W-:Y:S04]  /*7fb70*/  STL.64 [R1+0x1ed8], R176 ;  /* 0x001ed8b001007387 */ /* 0x000fe80000100a00 */
[----:B------:R-:W-:Y:S01]  /*7fb80*/  STL.64 [R1+0x1ed0], R174 ;  /* 0x001ed0ae01007387 */ /* 0x000fe20000100a00 */
[----:B------:R-:W-:-:S03]  /*7fb90*/  IMAD.MOV.U32 R168, RZ, RZ, R220 ;  /* 0x000000ffffa87224 */ /* 0x000fc600078e00dc */
[----:B------:R-:W-:Y:S01]  /*7fba0*/  STL.64 [R1+0x1ec8], R172 ;  /* 0x001ec8ac01007387 */ /* 0x000fe20000100a00 */
[----:B------:R-:W-:-:S03]  /*7fbb0*/  MOV R169, R159 ;  /* 0x0000009f00a97202 */ /* 0x000fc60000000f00 */
[----:B------:R-:W4:Y:S04]  /*7fbc0*/  LDL.LU R23, [R1+0x16c] ;  /* 0x00016c0001177983 */ /* 0x000f280000300800 */
[----:B------:R-:W4:Y:S04]  /*7fbd0*/  LDL.LU R22, [R1+0x170] ;  /* 0x0001700001167983 */ /* 0x000f280000300800 */
[----:B------:R-:W4:Y:S04]  /*7fbe0*/  LDL.LU R21, [R1+0x174] ;  /* 0x0001740001157983 */ /* 0x000f280000300800 */
[----:B------:R-:W4:Y:S01]  /*7fbf0*/  LDL.LU R20, [R1+0x178] ;  /* 0x0001780001147983 */ /* 0x000f220000300800 */
[----:B--2---:R-:W-:-:S03]  /*7fc00*/  IMAD.MOV.U32 R35, RZ, RZ, R12 ;  /* 0x000000ffff237224 */ /* 0x004fc600078e000c */
[----:B------:R-:W-:Y:S04]  /*7fc10*/  STL.64 [R1+0x1ec0], R170 ;  /* 0x001ec0aa01007387 */ /* 0x000fe80000100a00 */
[----:B------:R-:W2:Y:S04]  /*7fc20*/  LDL.LU R13, [R1+0x17c] ;  /* 0x00017c00010d7983 */ /* 0x000ea80000300800 */
[----:B------:R-:W2:Y:S04]  /*7fc30*/  LDL.LU R12, [R1+0x180] ;  /* 0x00018000010c7983 */ /* 0x000ea80000300800 */
[----:B------:R-:W-:Y:S01]  /*7fc40*/  STL.64 [R1+0x1eb8], R168 ;  /* 0x001eb8a801007387 */ /* 0x000fe20000100a00 */
[----:B---3--:R-:W-:-:S03]  /*7fc50*/  IMAD.MOV.U32 R34, RZ, RZ, R7 ;  /* 0x000000ffff227224 */ /* 0x008fc600078e0007 */
[----:B------:R-:W3:Y:S01]  /*7fc60*/  LDL.LU R7, [R1+0x184] ;  /* 0x0001840001077983 */ /* 0x000ee20000300800 */
[----:B----4-:R-:W-:-:S03]  /*7fc70*/  IMAD.MOV.U32 R33, RZ, RZ, R6 ;  /* 0x000000ffff217224 */ /* 0x010fc600078e0006 */
[----:B------:R-:W4:Y:S01]  /*7fc80*/  LDL.LU R6, [R1+0x18c] ;  /* 0x00018c0001067983 */ /* 0x000f220000300800 */
[----:B------:R-:W-:-:S03]  /*7fc90*/  MOV R32, R5 ;  /* 0x0000000500207202 */ /* 0x000fc60000000f00 */
[----:B------:R-:W4:Y:S01]  /*7fca0*/  LDL.LU R5, [R1+0x190] ;  /* 0x0001900001057983 */ /* 0x000f220000300800 */
[----:B------:R-:W-:Y:S01]  /*7fcb0*/  IMAD.MOV.U32 R166, RZ, RZ, R222 ;  /* 0x000000ffffa67224 */ /* 0x000fe200078e00de */
[----:B------:R-:W-:Y:S01]  /*7fcc0*/  MOV R165, R223 ;  /* 0x000000df00a57202 */ /* 0x000fe20000000f00 */
[----:B------:R-:W-:-:S05]  /*7fcd0*/  IMAD.MOV.U32 R167, RZ, RZ, R221 ;  /* 0x000000ffffa77224 */ /* 0x000fca00078e00dd */
[----:B------:R-:W-:Y:S04]  /*7fce0*/  STL.64 [R1+0x1eb0], R166 ;  /* 0x001eb0a601007387 */ /* 0x000fe80000100a00 */
[----:B------:R-:W-:Y:S04]  /*7fcf0*/  STL.64 [R1+0x1ea8], R164 ;  /* 0x001ea8a401007387 */ /* 0x000fe80000100a00 */
[----:B------:R-:W-:Y:S01]  /*7fd00*/  STL.64 [R1+0x1ea0], R34 ;  /* 0x001ea02201007387 */ /* 0x000fe20000100a00 */
[----:B------:R-:W-:-:S03]  /*7fd10*/  MOV R31, R27 ;  /* 0x0000001b001f7202 */ /* 0x000fc60000000f00 */
[----:B------:R-:W-:Y:S01]  /*7fd20*/  STL.64 [R1+0x1e98], R32 ;  /* 0x001e982001007387 */ /* 0x000fe20000100a00 */
[----:B------:R-:W-:-:S03]  /*7fd30*/  IMAD.MOV.U32 R30, RZ, RZ, R26 ;  /* 0x000000ffff1e7224 */ /* 0x000fc600078e001a */
[----:B------:R-:W-:Y:S04]  /*7fd40*/  STL.64 [R1+0x1e90], R10 ;  /* 0x001e900a01007387 */ /* 0x000fe80000100a00 */
[----:B------:R1:W-:Y:S01]  /*7fd50*/  STL.64 [R1+0x1e88], R8 ;  /* 0x001e880801007387 */ /* 0x0003e20000100a00 */
[----:B------:R-:W-:-:S03]  /*7fd60*/  IMAD.MOV.U32 R29, RZ, RZ, R25 ;  /* 0x000000ffff1d7224 */ /* 0x000fc600078e0019 */
[----:B------:R-:W-:Y:S01]  /*7fd70*/  STL.64 [R1+0x1e80], R30 ;  /* 0x001e801e01007387 */ /* 0x000fe20000100a00 */
[----:B------:R-:W-:-:S03]  /*7fd80*/  IMAD.MOV.U32 R28, RZ, RZ, R24 ;  /* 0x000000ffff1c7224 */ /* 0x000fc600078e0018 */
[----:B------:R1:W-:Y:S04]  /*7fd90*/  STL.64 [R1+0x1e78], R14 ;  /* 0x001e780e01007387 */ /* 0x0003e80000100a00 */
[----:B------:R-:W-:Y:S01]  /*7fda0*/  STL.64 [R1+0x1e70], R28 ;  /* 0x001e701c01007387 */ /* 0x000fe20000100a00 */
[----:B------:R-:W-:Y:S01]  /*7fdb0*/  IMAD.MOV.U32 R27, RZ, RZ, R23 ;  /* 0x000000ffff1b7224 */ /* 0x000fe200078e0017 */
[----:B------:R-:W-:Y:S02]  /*7fdc0*/  MOV R26, R22 ;  /* 0x00000016001a7202 */ /* 0x000fe40000000f00 */
[----:B------:R-:W-:Y:S01]  /*7fdd0*/  MOV R25, R21 ;  /* 0x0000001500197202 */ /* 0x000fe20000000f00 */
[----:B------:R-:W-:Y:S01]  /*7fde0*/  IMAD.MOV.U32 R24, RZ, RZ, R20 ;  /* 0x000000ffff187224 */ /* 0x000fe200078e0014 */
[----:B------:R-:W-:Y:S01]  /*7fdf0*/  MOV R20, R0 ;  /* 0x0000000000147202 */ /* 0x000fe20000000f00 */
[----:B------:R-:W-:Y:S01]  /*7fe00*/  STL.64 [R1+0x1e68], R26 ;  /* 0x001e681a01007387 */ /* 0x000fe20000100a00 */
[----:B--2---:R-:W-:-:S02]  /*7fe10*/  IMAD.MOV.U32 R23, RZ, RZ, R13 ;  /* 0x000000ffff177224 */ /* 0x004fc400078e000d */
[----:B------:R-:W-:Y:S01]  /*7fe20*/  IMAD.MOV.U32 R22, RZ, RZ, R12 ;  /* 0x000000ffff167224 */ /* 0x000fe200078e000c */
[----:B------:R-:W-:Y:S04]  /*7fe30*/  STL.64 [R1+0x1e60], R24 ;  /* 0x001e601801007387 */ /* 0x000fe80000100a00 */
[----:B------:R-:W-:Y:S01]  /*7fe40*/  STL.64 [R1+0x1e58], R22 ;  /* 0x001e581601007387 */ /* 0x000fe20000100a00 */
[----:B---3--:R-:W-:Y:S02]  /*7fe50*/  IMAD.MOV.U32 R21, RZ, RZ, R7 ;  /* 0x000000ffff157224 */ /* 0x008fe400078e0007 */
[----:B------:R-:W-:-:S03]  /*7fe60*/  IMAD.MOV.U32 R7, RZ, RZ, R4 ;  /* 0x000000ffff077224 */ /* 0x000fc600078e0004 */
[----:B------:R-:W-:Y:S01]  /*7fe70*/  STL.64 [R1+0x1e50], R20 ;  /* 0x001e501401007387 */ /* 0x000fe20000100a00 */
[----:B----4-:R-:W-:-:S03]  /*7fe80*/  MOV R13, R6 ;  /* 0x00000006000d7202 */ /* 0x010fc60000000f00 */
[----:B------:R-:W2:Y:S01]  /*7fe90*/  LDL.LU R4, [R1+0x49e0] ;  /* 0x0049e00001047983 */ /* 0x000ea20000300800 */
[----:B------:R-:W-:-:S05]  /*7fea0*/  IMAD.MOV.U32 R12, RZ, RZ, R5 ;  /* 0x000000ffff0c7224 */ /* 0x000fca00078e0005 */
[----:B------:R3:W-:Y:S04]  /*7feb0*/  STL.64 [R1+0x1e48], R12 ;  /* 0x001e480c01007387 */ /* 0x0007e80000100a00 */
[----:B------:R-:W2:Y:S04]  /*7fec0*/  LDL.64 R100, [R1+0x2718] ;  /* 0x0027180001647983 */ /* 0x000ea80000100a00 */
[----:B------:R-:W4:Y:S04]  /*7fed0*/  LDL.64 R98, [R1+0x2710] ;  /* 0x0027100001627983 */ /* 0x000f280000100a00 */
[----:B------:R-:W3:Y:S04]  /*7fee0*/  LDL.64 R96, [R1+0x2708] ;  /* 0x0027080001607983 */ /* 0x000ee80000100a00 */
        /* <DEDUP_REMOVED lines=19> */
[----:B------:R-:W3:Y:S01]  /*80020*/  LDL.64 R56, [R1+0x24e8] ;  /* 0x0024e80001387983 */ /* 0x000ee20000100a00 */
[----:B------:R-:W-:-:S04]  /*80030*/  UISETP.GT.AND UP1, UPT, UR18, 0x2c, UPT ;  /* 0x0000002c1200788c */ /* 0x000fc8000bf24270 */
[----:B------:R-:W-:-:S04]  /*80040*/  USEL UR12, URZ, 0x4, !UP1 ;  /* 0x000000043f0c7887 */ /* 0x000fc8000c800000 */
[----:B------:R-:W-:Y:S02]  /*80050*/  USEL UR12, UR12, URZ, !UP0 ;  /* 0x0000003f0c0c7287 */ /* 0x000fe4000c000000 */
[----:B------:R-:W-:-:S04]  /*80060*/  UISETP.GT.AND UP5, UPT, UR18, 0x30, UPT ;  /* 0x000000301200788c */ /* 0x000fc8000bfa4270 */
[----:B------:R-:W-:Y:S01]  /*80070*/  ISETP.NE.U32.AND P2, PT, RZ, UR12, PT ;  /* 0x0000000cff007c0c */ /* 0x000fe2000bf45070 */
        /* <DEDUP_REMOVED lines=13> */
[----:B------:R-:W-:Y:S01]  /*80150*/  USEL UR13, UR13, URZ, !UP0 ;  /* 0x0000003f0d0d7287 */ /* 0x000fe2000c000000 */
[----:B------:R-:W-:-:S05]  /*80160*/  IMAD.MOV.U32 R6, RZ, RZ, R252 ;  /* 0x000000ffff067224 */ /* 0x000fca00078e00fc */
[----:B------:R-:W-:Y:S01]  /*80170*/  ISETP.NE.U32.AND P6, PT, RZ, UR13, PT ;  /* 0x0000000dff007c0c */ /* 0x000fe2000bfc5070 */
[----:B------:R1:W-:Y:S04]  /*80180*/  STL.64 [R1+0x1e40], R6 ;  /* 0x001e400601007387 */ /* 0x0003e80000100a00 */
[----:B--2---:R-:W-:Y:S04]  /*80190*/  LDGSTS.E [R4+0x14180], desc[UR10][R100.64], P0 ;  /* 0x1418000064047fae */ /* 0x004fe8000812184a */
[----:B----4-:R-:W-:Y:S04]  /*801a0*/  LDGSTS.E [R4+0x14200], desc[UR10][R98.64], P0 ;  /* 0x1420000062047fae */ /* 0x010fe8000812184a */
        /* <DEDUP_REMOVED lines=67> */
[----:B-1----:R-:W2:Y:S04]  /*805e0*/  LDL.LU.64 R160, [R1+0x49d8] ;  /* 0x0049d80001a07983 */ /* 0x002ea80000300a00 */
[----:B------:R-:W-:Y:S04]  /*805f0*/  LDGSTS.E [R4+0x1c400], desc[UR10][R182.64], P5 ;  /* 0x1c400000b6047fae */ /* 0x000fe8000a92184a */
[----:B------:R-:W3:Y:S04]  /*80600*/  LDL.LU.64 R2, [R1+0x49d0] ;  /* 0x0049d00001027983 */ /* 0x000ee80000300a00 */
[----:B------:R-:W-:Y:S04]  /*80610*/  LDGSTS.E [R4+0x1c480], desc[UR10][R180.64], P5 ;  /* 0x1c480000b4047fae */ /* 0x000fe8000a92184a */
[----:B------:R-:W-:Y:S04]  /*80620*/  LDGSTS.E [R4+0x1c500], desc[UR10][R178.64], P5 ;  /* 0x1c500000b2047fae */ /* 0x000fe8000a92184a */
[----:B------:R-:W3:Y:S04]  /*80630*/  LDL.LU R18, [R1+0x3b00] ;  /* 0x003b000001127983 */ /* 0x000ee80000300800 */
[----:B------:R-:W-:Y:S04]  /*80640*/  LDGSTS.E [R4+0x1c580], desc[UR10][R176.64], P5 ;  /* 0x1c580000b0047fae */ /* 0x000fe8000a92184a */
[----:B------:R-:W-:Y:S04]  /*80650*/  LDGSTS.E [R4+0x1c600], desc[UR10][R174.64], P5 ;  /* 0x1c600000ae047fae */ /* 0x000fe8000a92184a */
[----:B------:R-:W4:Y:S04]  /*80660*/  LDL.LU R16, [R1+0x3b08] ;  /* 0x003b080001107983 */ /* 0x000f280000300800 */
[----:B------:R-:W-:Y:S04]  /*80670*/  LDGSTS.E [R4+0x1c680], desc[UR10][R172.64], P5 ;  /* 0x1c680000ac047fae */ /* 0x000fe8000a92184a */
[----:B------:R-:W-:Y:S04]  /*80680*/  LDGSTS.E [R4+0x1c700], desc[UR10][R170.64], P5 ;  /* 0x1c700000aa047fae */ /* 0x000fe8000a92184a */
[----:B------:R-:W-:Y:S04]  /*80690*/  LDGSTS.E [R4+0x1c780], desc[UR10][R168.64], P5 ;  /* 0x1c780000a8047fae */ /* 0x000fe8000a92184a */
[----:B------:R-:W4:Y:S04]  /*806a0*/  LDL.LU R19, [R1+0x3afc] ;  /* 0x003afc0001137983 */ /* 0x000f280000300800 */
[----:B------:R-:W-:Y:S04]  /*806b0*/  LDGSTS.E [R4+0x1e000], desc[UR10][R166.64], P6 ;  /* 0x1e000000a6047fae */ /* 0x000fe8000b12184a */
[----:B------:R-:W4:Y:S04]  /*806c0*/  LDL.LU R17, [R1+0x3b04] ;  /* 0x003b040001117983 */ /* 0x000f280000300800 */
[----:B------:R-:W-:Y:S04]  /*806d0*/  LDGSTS.E [R4+0x1e080], desc[UR10][R164.64], P6 ;  /* 0x1e080000a4047fae */ /* 0x000fe8000b12184a */
[----:B------:R-:W-:Y:S04]  /*806e0*/  LDGSTS.E [R4+0x1e100], desc[UR10][R34.64], P6 ;  /* 0x1e10000022047fae */ /* 0x000fe8000b12184a */
[----:B------:R-:W-:Y:S04]  /*806f0*/  LDGSTS.E [R4+0x1e180], desc[UR10][R32.64], P6 ;  /* 0x1e18000020047fae */ /* 0x000fe8000b12184a */
[----:B------:R-:W-:Y:S04]  /*80700*/  LDGSTS.E [R4+0x1e200], desc[UR10][R10.64], P6 ;  /* 0x1e2000000a047fae */ /* 0x000fe8000b12184a */
[----:B------:R-:W-:Y:S04]  /*80710*/  LDGSTS.E [R4+0x1e280], desc[UR10][R8.64], P6 ;  /* 0x1e28000008047fae */ /* 0x000fe8000b12184a */
[----:B------:R-:W-:Y:S04]  /*80720*/  LDGSTS.E [R4+0x1e300], desc[UR10][R30.64], P6 ;  /* 0x1e3000001e047fae */ /* 0x000fe8000b12184a */
[----:B------:R-:W-:Y:S04]  /*80730*/  LDGSTS.E [R4+0x1e380], desc[UR10][R14.64], P6 ;  /* 0x1e3800000e047fae */ /* 0x000fe8000b12184a */
[----:B------:R-:W4:Y:S04]  /*80740*/  LDL.LU R8, [R1+0x3b10] ;  /* 0x003b100001087983 */ /* 0x000f280000300800 */
[----:B------:R-:W4:Y:S04]  /*80750*/  LDL.LU R10, [R1+0x3b18] ;  /* 0x003b1800010a7983 */ /* 0x000f280000300800 */
[----:B------:R-:W4:Y:S04]  /*80760*/  LDL.LU R15, [R1+0x3b0c] ;  /* 0x003b0c00010f7983 */ /* 0x000f280000300800 */
[----:B------:R-:W4:Y:S01]  /*80770*/  LDL.LU R11, [R1+0x3b14] ;  /* 0x003b1400010b7983 */ /* 0x000f220000300800 */
[----:B------:R-:W1:Y:S01]  /*80780*/  S2R R0, SR_TID.X ;  /* 0x0000000000007919 */ /* 0x000e620000002100 */
[----:B------:R-:W-:-:S02]  /*80790*/  UISETP.GT.AND UP6, UPT, UR18, 0x1, UPT ;  /* 0x000000011200788c */ /* 0x000fc4000bfc4270 */
[----:B------:R-:W-:Y:S04]  /*807a0*/  LDGSTS.E [R4+0x1e400], desc[UR10][R28.64], P6 ;  /* 0x1e4000001c047fae */ /* 0x000fe8000b12184a */
[----:B------:R-:W-:Y:S04]  /*807b0*/  LDGSTS.E [R4+0x1e480], desc[UR10][R26.64], P6 ;  /* 0x1e4800001a047fae */ /* 0x000fe8000b12184a */
[----:B------:R-:W-:Y:S04]  /*807c0*/  LDGSTS.E [R4+0x1e500], desc[UR10][R24.64], P6 ;  /* 0x1e50000018047fae */ /* 0x000fe8000b12184a */
[----:B------:R-:W-:Y:S01]  /*807d0*/  LDGSTS.E [R4+0x1e580], desc[UR10][R22.64], P6 ;  /* 0x1e58000016047fae */ /* 0x000fe2000b12184a */
[----:B------:R-:W-:-:S03]  /*807e0*/  USEL UR17, URZ, 0x4, !UP6 ;  /* 0x000000043f117887 */ /* 0x000fc6000f000000 */
[----:B------:R-:W-:Y:S04]  /*807f0*/  LDGSTS.E [R4+0x1e600], desc[UR10][R20.64], P6 ;  /* 0x1e60000014047fae */ /* 0x000fe8000b12184a */
[----:B------:R-:W-:Y:S01]  /*80800*/  LDGSTS.E [R4+0x1e680], desc[UR10][R12.64], P6 ;  /* 0x1e6800000c047fae */ /* 0x000fe2000b12184a */
[----:B------:R-:W-:-:S03]  /*80810*/  USEL UR17, UR17, URZ, !UP0 ;  /* 0x0000003f11117287 */ /* 0x000fc6000c000000 */
[----:B------:R2:W-:Y:S04]  /*80820*/  LDGSTS.E [R4+0x1e700], desc[UR10][R6.64], P6 ;  /* 0x1e70000006047fae */ /* 0x0005e8000b12184a */
[----:B------:R-:W4:Y:S01]  /*80830*/  LDL.LU R13, [R1+0x3b20] ;  /* 0x003b2000010d7983 */ /* 0x000f220000300800 */
[----:B-1----:R-:W-:-:S03]  /*80840*/  LOP3.LUT R0, R0, 0x1f, RZ, 0xc0, !PT ;  /* 0x0000001f00007812 */ /* 0x002fc600078ec0ff */
[----:B------:R-:W4:Y:S04]  /*80850*/  LDL.LU R9, [R1+0x3b28] ;  /* 0x003b280001097983 */ /* 0x000f280000300800 */
[----:B------:R-:W4:Y:S01]  /*80860*/  LDL.LU R14, [R1+0x3b1c] ;  /* 0x003b1c00010e7983 */ /* 0x000f220000300800 */
[----:B------:R-:W-:Y:S02]  /*80870*/  SHF.L.U32 R0, R0, 0x2, RZ ;  /* 0x0000000200007819 */ /* 0x000fe400000006ff */
[----:B------:R-:W-:Y:S01]  /*80880*/  ISETP.NE.U32.AND P1, PT, RZ, UR17, PT ;  /* 0x00000011ff007c0c */ /* 0x000fe2000bf25070 */
[----:B------:R-:W4:Y:S01]  /*80890*/  LDL.LU R12, [R1+0x3b24] ;  /* 0x003b2400010c7983 */ /* 0x000f220000300800 */
[----:B------:R-:W-:-:S03]  /*808a0*/  LOP3.LUT R5, R0, 0x20, RZ, 0x3c, !PT ;  /* 0x0000002000057812 */ /* 0x000fc600078e3cff */
[----:B------:R-:W-:Y:S02]  /*808b0*/  LDGSTS.E [R4+0x1e780], desc[UR10][R162.64], P6 ;  /* 0x1e780000a2047fae */ /* 0x000fe4000b12184a */
[----:B------:R-:W-:Y:S02]  /*808c0*/  VIADD R5, R5, UR19 ;  /* 0x0000001305057c36 */ /* 0x000fe40008000000 */
[----:B--2---:R-:W-:Y:S01]  /*808d0*/  IMAD.MOV.U32 R6, RZ, RZ, R160 ;  /* 0x000000ffff067224 */ /* 0x004fe200078e00a0 */
[----:B------:R-:W-:-:S05]  /*808e0*/  MOV R7, R161 ;  /* 0x000000a100077202 */ /* 0x000fca0000000f00 */
[----:B------:R1:W-:Y:S01]  /*808f0*/  LDGSTS.E [R5+0x800], desc[UR10][R6.64], P1 ;  /* 0x0080000006057fae */ /* 0x0003e2000892184a */
[----:B---3--:R-:W-:-:S05]  /*80900*/  IADD3 R18, P0, R18, R2, RZ ;  /* 0x0000000212127210 */ /* 0x008fca0007f1e0ff */
[----:B------:R-:W-:Y:S01]  /*80910*/  STL [R1+0x3b00], R18 ;  /* 0x003b001201007387 */ /* 0x000fe20000100800 */
[----:B----4-:R-:W-:Y:S02]  /*80920*/  IADD3 R16, P2, R16, R2, RZ ;  /* 0x0000000210107210 */ /* 0x010fe40007f5e0ff */
[----:B-1----:R-:W-:Y:S01]  /*80930*/  MOV R6, R18 ;  /* 0x0000001200067202 */ /* 0x002fe20000000f00 */
[----:B------:R-:W-:-:S04]  /*80940*/  IMAD.X R19, R19, 0x1, R3, P0 ;  /* 0x0000000113137824 */ /* 0x000fc800000e0603 */
[----:B------:R-:W-:Y:S01]  /*80950*/  IMAD.MOV.U32 R7, RZ, RZ, R19 ;  /* 0x000000ffff077224 */ /* 0x000fe200078e0013 */
[----:B------:R-:W-:Y:S01]  /*80960*/  STL [R1+0x3afc], R19 ;  /* 0x003afc1301007387 */ /* 0x000fe20000100800 */
[----:B------:R-:W-:-:S03]  /*80970*/  IMAD.X R17, R17, 0x1, R3, P2 ;  /* 0x0000000111117824 */ /* 0x000fc600010e0603 */
[----:B------:R-:W-:Y:S04]  /*80980*/  STL [R1+0x3b08], R16 ;  /* 0x003b081001007387 */ /* 0x000fe80000100800 */
[----:B------:R-:W-:Y:S04]  /*80990*/  STL [R1+0x3b04], R17 ;  /* 0x003b041101007387 */ /* 0x000fe80000100800 */
[----:B------:R-:W2:Y:S04]  /*809a0*/  LDL.LU R22, [R1+0x3b2c] ;  /* 0x003b2c0001167983 */ /* 0x000ea80000300800 */
[----:B------:R-:W3:Y:S04]  /*809b0*/  LDL.LU R21, [R1+0x3b30] ;  /* 0x003b300001157983 */ /* 0x000ee80000300800 */
[----:B------:R1:W-:Y:S04]  /*809c0*/  LDGSTS.E [R5+0x880], desc[UR10][R6.64], P1 ;  /* 0x0088000006057fae */ /* 0x0003e8000892184a */
[----:B------:R-:W4:Y:S04]  /*809d0*/  LDL.LU R20, [R1+0x3b34] ;  /* 0x003b340001147983 */ /* 0x000f280000300800 */
[----:B------:R-:W4:Y:S01]  /*809e0*/  LDL.LU R4, [R1+0x3b38] ;  /* 0x003b380001047983 */ /* 0x000f220000300800 */
[----:B------:R-:W-:Y:S01]  /*809f0*/  IADD3 R8, P0, R8, R2, RZ ;  /* 0x0000000208087210 */ /* 0x000fe20007f1e0ff */
[----:B-1----:R-:W-:Y:S01]  /*80a00*/  IMAD.MOV.U32 R6, RZ, RZ, R16 ;  /* 0x000000ffff067224 */ /* 0x002fe200078e0010 */
[----:B------:R-:W-:-:S02]  /*80a10*/  MOV R7, R17 ;  /* 0x0000001100077202 */ /* 0x000fc40000000f00 */
[----:B------:R-:W-:Y:S01]  /*80a20*/  IADD3 R10, P2, R10, R2, RZ ;  /* 0x000000020a0a7210 */ /* 0x000fe20007f5e0ff */
[----:B------:R-:W-:Y:S01]  /*80a30*/  STL [R1+0x3b10], R8 ;  /* 0x003b100801007387 */ /* 0x000fe20000100800 */
[----:B------:R-:W-:-:S03]  /*80a40*/  IMAD.X R15, R15, 0x1, R3, P0 ;  /* 0x000000010f0f7824 */ /* 0x000fc600000e0603 */
[----:B------:R1:W-:Y:S01]  /*80a50*/  LDGSTS.E [R5+0x900], desc[UR10][R6.64], P1 ;  /* 0x0090000006057fae */ /* 0x0003e2000892184a */
[----:B------:R-:W-:-:S03]  /*80a60*/  IMAD.X R11, R11, 0x1, R3, P2 ;  /* 0x000000010b0b7824 */ /* 0x000fc600010e0603 */
[----:B------:R1:W-:Y:S04]  /*80a70*/  STL [R1+0x3b0c], R15 ;  /* 0x003b0c0f01007387 */ /* 0x0003e80000100800 */
[----:B------:R1:W-:Y:S02]  /*80a80*/  STL [R1+0x3b18], R10 ;  /* 0x003b180a01007387 */ /* 0x0003e40000100800 */
[----:B-1----:R-:W-:Y:S02]  /*80a90*/  IMAD.MOV.U32 R7, RZ, RZ, R15 ;  /* 0x000000ffff077224 */ /* 0x002fe400078e000f */
[----:B------:R-:W4:Y:S01]  /*80aa0*/  LDL.LU R15, [R1+0x3b40] ;  /* 0x003b4000010f7983 */ /* 0x000f220000300800 */
[----:B------:R-:W-:-:S03]  /*80ab0*/  MOV R6, R8 ;  /* 0x0000000800067202 */ /* 0x000fc60000000f00 */
[----:B------:R1:W-:Y:S04]  /*80ac0*/  STL [R1+0x3b14], R11 ;  /* 0x003b140b01007387 */ /* 0x0003e80000100800 */
[----:B------:R-:W4:Y:S04]  /*80ad0*/  LDL.LU R8, [R1+0x3b48] ;  /* 0x003b480001087983 */ /* 0x000f280000300800 */
[----:B------:R-:W4:Y:S04]  /*80ae0*/  LDL.LU R19, [R1+0x3b3c] ;  /* 0x003b3c0001137983 */ /* 0x000f280000300800 */
[----:B------:R1:W-:Y:S01]  /*80af0*/  LDGSTS.E [R5+0x980], desc[UR10][R6.64], P1 ;  /* 0x0098000006057fae */ /* 0x0003e2000892184a */
[-C--:B------:R-:W-:Y:S01]  /*80b00*/  IADD3 R13, P0, R13, R2.reuse, RZ ;  /* 0x000000020d0d7210 */ /* 0x080fe20007f1e0ff */
[----:B-1----:R-:W-:Y:S01]  /*80b10*/  IMAD.MOV.U32 R6, RZ, RZ, R10 ;  /* 0x000000ffff067224 */ /* 0x002fe200078e000a */
[----:B------:R-:W-:Y:S01]  /*80b20*/  MOV R7, R11 ;  /* 0x0000000b00077202 */ /* 0x000fe20000000f00 */
[----:B------:R-:W4:Y:S01]  /*80b30*/  LDL.LU R10, [R1+0x3b44] ;  /* 0x003b4400010a7983 */ /* 0x000f220000300800 */
[----:B------:R-:W-:-:S03]  /*80b40*/  IADD3 R9, P2, R9, R2, RZ ;  /* 0x0000000209097210 */ /* 0x000fc60007f5e0ff */
[----:B------:R-:W4:Y:S01]  /*80b50*/  LDL.LU R11, [R1+0x3b50] ;  /* 0x003b5000010b7983 */ /* 0x000f220000300800 */
[----:B------:R-:W-:-:S03]  /*80b60*/  IMAD.X R14, R14, 0x1, R3, P0 ;  /* 0x000000010e0e7824 */ /* 0x000fc600000e0603 */
[----:B------:R-:W4:Y:S01]  /*80b70*/  LDL.LU R16, [R1+0x3b58] ;  /* 0x003b580001107983 */ /* 0x000f220000300800 */
[----:B------:R-:W-:-:S03]  /*80b80*/  IMAD.X R12, R12, 0x1, R3, P2 ;  /* 0x000000010c0c7824 */ /* 0x000fc600010e0603 */
[----:B------:R1:W-:Y:S04]  /*80b90*/  LDGSTS.E [R5+0xa00], desc[UR10][R6.64], P1 ;  /* 0x00a0000006057fae */ /* 0x0003e8000892184a */
[----:B------:R-:W-:Y:S04]  /*80ba0*/  STL [R1+0x3b20], R13 ;  /* 0x003b200d01007387 */ /* 0x000fe80000100800 */
[----:B------:R-:W-:Y:S01]  /*80bb0*/  STL [R1+0x3b1c], R14 ;  /* 0x003b1c0e01007387 */ /* 0x000fe20000100800 */
[----:B-1----:R-:W-:Y:S01]  /*80bc0*/  MOV R6, R13 ;  /* 0x0000000d00067202 */ /* 0x002fe20000000f00 */
[----:B------:R-:W-:-:S02]  /*80bd0*/  IMAD.MOV.U32 R7, RZ, RZ, R14 ;  /* 0x000000ffff077224 */ /* 0x000fc400078e000e */
[----:B------:R-:W-:Y:S04]  /*80be0*/  STL [R1+0x3b28], R9 ;  /* 0x003b280901007387 */ /* 0x000fe80000100800 */
[----:B------:R-:W4:Y:S04]  /*80bf0*/  LDL.LU R18, [R1+0x3b4c] ;  /* 0x003b4c0001127983 */ /* 0x000f280000300800 */
[----:B------:R1:W-:Y:S04]  /*80c00*/  STL [R1+0x3b24], R12 ;  /* 0x003b240c01007387 */ /* 0x0003e80000100800 */
[----:B------:R1:W-:Y:S04]  /*80c10*/  LDGSTS.E [R5+0xa80], desc[UR10][R6.64], P1 ;  /* 0x00a8000006057fae */ /* 0x0003e8000892184a */
[----:B------:R-:W4:Y:S01]  /*80c20*/  LDL.LU R17, [R1+0x3b54] ;  /* 0x003b540001117983 */ /* 0x000f220000300800 */
[----:B-1----:R-:W-:Y:S01]  /*80c30*/  MOV R7, R12 ;  /* 0x0000000c00077202 */ /* 0x002fe20000000f00 */
[----:B------:R-:W-:-:S02]  /*80c40*/  IMAD.MOV.U32 R6, RZ, RZ, R9 ;  /* 0x000000ffff067224 */ /* 0x000fc400078e0009 */
[----:B------:R-:W4:Y:S04]  /*80c50*/  LDL.LU R12, [R1+0x3b5c] ;  /* 0x003b5c00010c7983 */ /* 0x000f280000300800 */
[----:B------:R-:W4:Y:S04]  /*80c60*/  LDL.LU R9, [R1+0x3b60] ;  /* 0x003b600001097983 */ /* 0x000f280000300800 */
[----:B------:R-:W4:Y:S04]  /*80c70*/  LDL.LU R14, [R1+0x3b64] ;  /* 0x003b6400010e7983 */ /* 0x000f280000300800 */
[----:B------:R-:W4:Y:S04]  /*80c80*/  LDL.LU R13, [R1+0x3b68] ;  /* 0x003b6800010d7983 */ /* 0x000f280000300800 */
[----:B------:R1:W-:Y:S01]  /*80c90*/  LDGSTS.E [R5+0xb00], desc[UR10][R6.64], P1 ;  /* 0x00b0000006057fae */ /* 0x0003e2000892184a */
[----:B---3--:R-:W-:-:S05]  /*80ca0*/  IADD3 R21, P0, R21, R2, RZ ;  /* 0x0000000215157210 */ /* 0x008fca0007f1e0ff */
[--C-:B--2---:R-:W-:Y:S01]  /*80cb0*/  IMAD.X R22, R22, 0x1, R3.reuse, P0 ;  /* 0x0000000116167824 */ /* 0x104fe200000e0603 */
[----:B-1----:R-:W-:Y:S02]  /*80cc0*/  MOV R6, R21 ;  /* 0x0000001500067202 */ /* 0x002fe40000000f00 */
[----:B----4-:R-:W-:Y:S01]  /*80cd0*/  IADD3 R4, P2, R4, R2, RZ ;  /* 0x0000000204047210 */ /* 0x010fe20007f5e0ff */
[----:B------:R-:W-:Y:S01]  /*80ce0*/  IMAD.MOV.U32 R7, RZ, RZ, R22 ;  /* 0x000000ffff077224 */ /* 0x000fe200078e0016 */
[----:B------:R-:W-:Y:S03]  /*80cf0*/  STL [R1+0x3b30], R21 ;  /* 0x003b301501007387 */ /* 0x000fe60000100800 */
[----:B------:R-:W-:Y:S01]  /*80d00*/  IMAD.X R20, R20, 0x1, R3, P2 ;  /* 0x0000000114147824 */ /* 0x000fe200010e0603 */
[----:B------:R-:W-:Y:S04]  /*80d10*/  STL [R1+0x3b2c], R22 ;  /* 0x003b2c1601007387 */ /* 0x000fe80000100800 */
[----:B------:R1:W-:Y:S04]  /*80d20*/  LDGSTS.E [R5+0xb80], desc[UR10][R6.64], P1 ;  /* 0x00b8000006057fae */ /* 0x0003e8000892184a */
[----:B------:R2:W-:Y:S04]  /*80d30*/  STL [R1+0x3b38], R4 ;  /* 0x003b380401007387 */ /* 0x0005e80000100800 */
[----:B------:R-:W-:Y:S01]  /*80d40*/  STL [R1+0x3b34], R20 ;  /* 0x003b341401007387 */ /* 0x000fe20000100800 */
[----:B-1----:R-:W-:Y:S01]  /*80d50*/  IMAD.MOV.U32 R6, RZ, RZ, R4 ;  /* 0x000000ffff067224 */ /* 0x002fe200078e0004 */
[----:B------:R-:W-:-:S02]  /*80d60*/  MOV R7, R20 ;  /* 0x0000001400077202 */ /* 0x000fc40000000f00 */
[----:B--2---:R-:W2:Y:S04]  /*80d70*/  LDL.LU R4, [R1+0x3b70] ;  /* 0x003b700001047983 */ /* 0x004ea80000300800 */
[----:B------:R1:W-:Y:S01]  /*80d80*/  LDGSTS.E [R5+0xc00], desc[UR10][R6.64], P1 ;  /* 0x00c0000006057fae */ /* 0x0003e2000892184a */
[----:B------:R-:W-:-:S05]  /*80d90*/  IADD3 R15, P0, R15, R2, RZ ;  /* 0x000000020f0f7210 */ /* 0x000fca0007f1e0ff */
[----:B------:R3:W-:Y:S01]  /*80da0*/  STL [R1+0x3b40], R15 ;  /* 0x003b400f01007387 */ /* 0x0007e20000100800 */
[----:B------:R-:W-:Y:S01]  /*80db0*/  IADD3 R8, P2, R8, R2, RZ ;  /* 0x0000000208087210 */ /* 0x000fe20007f5e0ff */
[----:B------:R-:W-:Y:S01]  /*80dc0*/  IMAD.X R19, R19, 0x1, R3, P0 ;  /* 0x0000000113137824 */ /* 0x000fe200000e0603 */
[----:B-1----:R-:W-:-:S04]  /*80dd0*/  MOV R6, R15 ;  /* 0x0000000f00067202 */ /* 0x002fc80000000f00 */
[----:B------:R-:W-:Y:S04]  /*80de0*/  STL [R1+0x3b3c], R19 ;  /* 0x003b3c1301007387 */ /* 0x000fe80000100800 */
[----:B------:R-:W-:Y:S04]  /*80df0*/  STL [R1+0x3b48], R8 ;  /* 0x003b480801007387 */ /* 0x000fe80000100800 */
[----:B---3--:R-:W3:Y:S01]  /*80e00*/  LDL.LU R15, [R1+0x3b6c] ;  /* 0x003b6c00010f7983 */ /* 0x008ee20000300800 */
[----:B------:R-:W-:-:S05]  /*80e10*/  IMAD.MOV.U32 R7, RZ, RZ, R19 ;  /* 0x000000ffff077224 */ /* 0x000fca00078e0013 */
[----:B------:R1:W-:Y:S01]  /*80e20*/  LDGSTS.E [R5+0xc80], desc[UR10][R6.64], P1 ;  /* 0x00c8000006057fae */ /* 0x0003e2000892184a */
[----:B------:R-:W-:Y:S01]  /*80e30*/  IMAD.X R10, R10, 0x1, R3, P2 ;  /* 0x000000010a0a7824 */ /* 0x000fe200010e0603 */
[----:B------:R-:W-:-:S04]  /*80e40*/  IADD3 R11, P0, R11, R2, RZ ;  /* 0x000000020b0b7210 */ /* 0x000fc80007f1e0ff */
[----:B------:R4:W-:Y:S01]  /*80e50*/  STL [R1+0x3b44], R10 ;  /* 0x003b440a01007387 */ /* 0x0009e20000100800 */
[----:B------:R-:W-:Y:S01]  /*80e60*/  IADD3 R16, P2, R16, R2, RZ ;  /* 0x0000000210107210 */ /* 0x000fe20007f5e0ff */
[----:B-1----:R-:W-:Y:S01]  /*80e70*/  IMAD.MOV.U32 R6, RZ, RZ, R8 ;  /* 0x000000ffff067224 */ /* 0x002fe200078e0008 */
[----:B------:R-:W-:Y:S02]  /*80e80*/  MOV R7, R10 ;  /* 0x0000000a00077202 */ /* 0x000fe40000000f00 */
[----:B----4-:R-:W4:Y:S04]  /*80e90*/  LDL.LU R10, [R1+0x38fc] ;  /* 0x0038fc00010a7983 */ /* 0x010f280000300800 */
[----:B------:R1:W-:Y:S04]  /*80ea0*/  LDGSTS.E [R5+0xd00], desc[UR10][R6.64], P1 ;  /* 0x00d0000006057fae */ /* 0x0003e8000892184a */
[----:B------:R-:W4:Y:S01]  /*80eb0*/  LDL.LU R8, [R1+0x3904] ;  /* 0x0039040001087983 */ /* 0x000f220000300800 */
[----:B------:R-:W-:Y:S01]  /*80ec0*/  IMAD.X R18, R18, 0x1, R3, P0 ;  /* 0x0000000112127824 */ /* 0x000fe200000e0603 */
[----:B-1----:R-:W-:-:S02]  /*80ed0*/  MOV R6, R11 ;  /* 0x0000000b00067202 */ /* 0x002fc40000000f00 */
[----:B------:R-:W-:Y:S01]  /*80ee0*/  STL [R1+0x3b50], R11 ;  /* 0x003b500b01007387 */ /* 0x000fe20000100800 */
[----:B------:R-:W-:-:S03]  /*80ef0*/  IMAD.MOV.U32 R7, RZ, RZ, R18 ;  /* 0x000000ffff077224 */ /* 0x000fc600078e0012 */
[----:B------:R1:W-:Y:S04]  /*80f00*/  STL [R1+0x3b4c], R18 ;  /* 0x003b4c1201007387 */ /* 0x0003e80000100800 */
[----:B------:R-:W-:Y:S01]  /*80f10*/  STL [R1+0x3b58], R16 ;  /* 0x003b581001007387 */ /* 0x000fe20000100800 */
[----:B------:R-:W-:-:S03]  /*80f20*/  IMAD.X R17, R17, 0x1, R3, P2 ;  /* 0x0000000111117824 */ /* 0x000fc600010e0603 */
[----:B------:R1:W-:Y:S04]  /*80f30*/  LDGSTS.E [R5+0xd80], desc[UR10][R6.64], P1 ;  /* 0x00d8000006057fae */ /* 0x0003e8000892184a */
[----:B-1----:R-:W4:Y:S01]  /*80f40*/  LDL.LU R18, [R1+0x38f8] ;  /* 0x0038f80001127983 */ /* 0x002f220000300800 */
[----:B------:R-:W-:Y:S01]  /*80f50*/  IADD3 R9, P0, R9, R2, RZ ;  /* 0x0000000209097210 */ /* 0x000fe20007f1e0ff */
[----:B------:R-:W-:Y:S01]  /*80f60*/  IMAD.MOV.U32 R6, RZ, RZ, R16 ;  /* 0x000000ffff067224 */ /* 0x000fe200078e0010 */
[----:B------:R-:W-:Y:S01]  /*80f70*/  MOV R7, R17 ;  /* 0x0000001100077202 */ /* 0x000fe20000000f00 */
[----:B------:R-:W-:Y:S02]  /*80f80*/  STL [R1+0x3b54], R17 ;  /* 0x003b541101007387 */ /* 0x000fe40000100800 */
[----:B------:R-:W-:-:S02]  /*80f90*/  IMAD.X R12, R12, 0x1, R3, P0 ;  /* 0x000000010c0c7824 */ /* 0x000fc400000e0603 */
[----:B------:R-:W4:Y:S01]  /*80fa0*/  LDL.LU R11, [R1+0x3900] ;  /* 0x00390000010b7983 */ /* 0x000f220000300800 */
[----:B------:R-:W-:-:S03]  /*80fb0*/  IADD3 R13, P2, R13, R2, RZ ;  /* 0x000000020d0d7210 */ /* 0x000fc60007f5e0ff */
[----:B------:R1:W-:Y:S02]  /*80fc0*/  LDGSTS.E [R5+0xe00], desc[UR10][R6.64], P1 ;  /* 0x00e0000006057fae */ /* 0x0003e4000892184a */
[----:B------:R-:W-:Y:S02]  /*80fd0*/  IMAD.X R14, R14, 0x1, R3, P2 ;  /* 0x000000010e0e7824 */ /* 0x000fe400010e0603 */
[----:B------:R-:W-:Y:S04]  /*80fe0*/  STL [R1+0x3b60], R9 ;  /* 0x003b600901007387 */ /* 0x000fe80000100800 */
[----:B------:R1:W-:Y:S02]  /*80ff0*/  STL [R1+0x3b5c], R12 ;  /* 0x003b5c0c01007387 */ /* 0x0003e40000100800 */
[----:B-1----:R-:W-:Y:S01]  /*81000*/  MOV R6, R9 ;  /* 0x0000000900067202 */ /* 0x002fe20000000f00 */
[----:B------:R-:W-:Y:S01]  /*81010*/  IMAD.MOV.U32 R7, RZ, RZ, R12 ;  /* 0x000000ffff077224 */ /* 0x000fe200078e000c */
[----:B------:R-:W-:Y:S04]  /*81020*/  STL [R1+0x3b68], R13 ;  /* 0x003b680d01007387 */ /* 0x000fe80000100800 */
[----:B------:R-:W4:Y:S04]  /*81030*/  LDL.LU R12, [R1+0x390c] ;  /* 0x00390c00010c7983 */ /* 0x000f280000300800 */
[----:B------:R1:W-:Y:S04]  /*81040*/  STL [R1+0x3b64], R14 ;  /* 0x003b640e01007387 */ /* 0x0003e80000100800 */
[----:B------:R1:W-:Y:S04]  /*81050*/  LDGSTS.E [R5+0xe80], desc[UR10][R6.64], P1 ;  /* 0x00e8000006057fae */ /* 0x0003e8000892184a */
[----:B------:R-:W4:Y:S01]  /*81060*/  LDL.LU R9, [R1+0x3914] ;  /* 0x0039140001097983 */ /* 0x000f220000300800 */
[----:B-1----:R-:W-:-:S03]  /*81070*/  MOV R7, R14 ;  /* 0x0000000e00077202 */ /* 0x002fc60000000f00 */
[----:B------:R-:W4:Y:S01]  /*81080*/  LDL.LU R14, [R1+0x3908] ;  /* 0x00390800010e7983 */ /* 0x000f220000300800 */
[----:B------:R-:W-:-:S03]  /*81090*/  IMAD.MOV.U32 R6, RZ, RZ, R13 ;  /* 0x000000ffff067224 */ /* 0x000fc600078e000d */
[----:B------:R-:W4:Y:S04]  /*810a0*/  LDL.LU R13, [R1+0x3910] ;  /* 0x00391000010d7983 */ /* 0x000f280000300800 */
[----:B------:R1:W-:Y:S01]  /*810b0*/  LDGSTS.E [R5+0xf00], desc[UR10][R6.64], P1 ;  /* 0x00f0000006057fae */ /* 0x0003e2000892184a */
[----:B--2---:R-:W-:-:S05]  /*810c0*/  IADD3 R4, P0, R4, R2, RZ ;  /* 0x0000000204047210 */ /* 0x004fca0007f1e0ff */
[----:B------:R-:W-:Y:S01]  /*810d0*/  STL [R1+0x3b70], R4 ;  /* 0x003b700401007387 */ /* 0x000fe20000100800 */
[----:B-1----:R-:W-:Y:S02]  /*810e0*/  IMAD.MOV.U32 R6, RZ, RZ, R4 ;  /* 0x000000ffff067224 */ /* 0x002fe400078e0004 */
[----:B---3--:R-:W-:-:S05]  /*810f0*/  IMAD.X R15, R15, 0x1, R3, P0 ;  /* 0x000000010f0f7824 */ /* 0x008fca00000e0603 */
[----:B------:R1:W-:Y:S01]  /*81100*/  STL [R1+0x3b6c], R15 ;  /* 0x003b6c0f01007387 */ /* 0x0003e20000100800 */
[----:B------:R-:W-:-:S03]  /*81110*/  MOV R7, R15 ;  /* 0x0000000f00077202 */ /* 0x000fc60000000f00 */
[----:B------:R-:W2:Y:S01]  /*81120*/  LDL.LU R17, [R1+0x3918] ;  /* 0x0039180001117983 */ /* 0x000ea20000300800 */
[----:B------:R-:W-:-:S03]  /*81130*/  UISETP.GT.AND UP1, UPT, UR18, 0x5, UPT ;  /* 0x000000051200788c */ /* 0x000fc6000bf24270 */
[----:B------:R3:W-:Y:S04]  /*81140*/  LDGSTS.E [R5+0xf80], desc[UR10][R6.64], P1 ;  /* 0x00f8000006057fae */ /* 0x0007e8000892184a */
[----:B-1----:R-:W2:Y:S04]  /*81150*/  LDL.LU R15, [R1+0x391c] ;  /* 0x00391c00010f7983 */ /* 0x002ea80000300800 */
[----:B------:R-:W2:Y:S04]  /*81160*/  LDL.LU R16, [R1+0x3920] ;  /* 0x0039200001107983 */ /* 0x000ea80000300800 */
[----:B------:R-:W2:Y:S01]  /*81170*/  LDL.LU R4, [R1+0x3924] ;  /* 0x0039240001047983 */ /* 0x000ea20000300800 */
[----:B------:R-:W-:Y:S01]  /*81180*/  USEL UR12, URZ, 0x4, !UP1 ;  /* 0x000000043f0c7887 */ /* 0x000fe2000c800000 */
[----:B----4-:R-:W-:-:S03]  /*81190*/  IADD3 R10, P1, R10, R2, RZ ;  /* 0x000000020a0a7210 */ /* 0x010fc60007f3e0ff */
[----:B------:R-:W-:Y:S01]  /*811a0*/  USEL UR12, UR12, URZ, !UP0 ;  /* 0x0000003f0c0c7287 */ /* 0x000fe2000c000000 */
[----:B------:R-:W-:Y:S01]  /*811b0*/  IADD3 R8, P2, R8, R2, RZ ;  /* 0x0000000208087210 */ /* 0x000fe20007f5e0ff */
[----:B------:R1:W-:Y:S04]  /*811c0*/  STL [R1+0x38fc], R10 ;  /* 0x0038fc0a01007387 */ /* 0x0003e80000100800 */
[----:B------:R-:W-:Y:S02]  /*811d0*/  ISETP.NE.U32.AND P0, PT, RZ, UR12, PT ;  /* 0x0000000cff007c0c */ /* 0x000fe4000bf05070 */
[----:B---3--:R-:W-:Y:S01]  /*811e0*/  MOV R6, R10 ;  /* 0x0000000a00067202 */ /* 0x008fe20000000f00 */
[----:B------:R-:W-:-:S05]  /*811f0*/  IMAD.X R18, R18, 0x1, R3, P1 ;  /* 0x0000000112127824 */ /* 0x000fca00008e0603 */
[----:B------:R3:W-:Y:S01]  /*81200*/  STL [R1+0x38f8], R18 ;  /* 0x0038f81201007387 */ /* 0x0007e20000100800 */
[----:B------:R-:W-:-:S03]  /*81210*/  IMAD.MOV.U32 R7, RZ, RZ, R18 ;  /* 0x000000ffff077224 */ /* 0x000fc600078e0012 */
[----:B------:R-:W-:Y:S04]  /*81220*/  STL [R1+0x3904], R8 ;  /* 0x0039040801007387 */ /* 0x000fe80000100800 */
[----:B-1----:R-:W4:Y:S01]  /*81230*/  LDL.LU R10, [R1+0x392c] ;  /* 0x00392c00010a7983 */ /* 0x002f220000300800 */
[----:B------:R-:W-:-:S03]  /*81240*/  IMAD.X R11, R11, 0x1, R3, P2 ;  /* 0x000000010b0b7824 */ /* 0x000fc600010e0603 */
[----:B------:R1:W-:Y:S04]  /*81250*/  LDGSTS.E [R5+0x2800], desc[UR10][R6.64], P0 ;  /* 0x0280000006057fae */ /* 0x0003e8000812184a */
[----:B------:R1:W-:Y:S04]  /*81260*/  STL [R1+0x3900], R11 ;  /* 0x0039000b01007387 */ /* 0x0003e80000100800 */
[----:B------:R-:W4:Y:S04]  /*81270*/  LDL.LU R19, [R1+0x3934] ;  /* 0x0039340001137983 */ /* 0x000f280000300800 */
[----:B---3--:R-:W3:Y:S01]  /*81280*/  LDL.LU R18, [R1+0x3928] ;  /* 0x0039280001127983 */ /* 0x008ee20000300800 */
[----:B-1----:R-:W-:Y:S01]  /*81290*/  IMAD.MOV.U32 R6, RZ, RZ, R8 ;  /* 0x000000ffff067224 */ /* 0x002fe200078e0008 */
[----:B------:R-:W-:-:S02]  /*812a0*/  MOV R7, R11 ;  /* 0x0000000b00077202 */ /* 0x000fc40000000f00 */
[----:B------:R-:W3:Y:S01]  /*812b0*/  LDL.LU R20, [R1+0x3930] ;  /* 0x0039300001147983 */ /* 0x000ee20000300800 */
[----:B------:R-:W-:-:S03]  /*812c0*/  IADD3 R12, P1, R12, R2, RZ ;  /* 0x000000020c0c7210 */ /* 0x000fc60007f3e0ff */
[----:B------:R-:W3:Y:S04]  /*812d0*/  LDL.LU R11, [R1+0x393c] ;  /* 0x00393c00010b7983 */ /* 0x000ee80000300800 */
[----:B------:R-:W3:Y:S04]  /*812e0*/  LDL.LU R8, [R1+0x3944] ;  /* 0x0039440001087983 */ /* 0x000ee80000300800 */
[----:B------:R-:W-:Y:S01]  /*812f0*/  STL [R1+0x390c], R12 ;  /* 0x00390c0c01007387 */ /* 0x000fe20000100800 */
[----:B------:R-:W-:-:S03]  /*81300*/  IADD3 R9, P2, R9, R2, RZ ;  /* 0x0000000209097210 */ /* 0x000fc60007f5e0ff */
[----:B------:R1:W-:Y:S01]  /*81310*/  LDGSTS.E [R5+0x2880], desc[UR10][R6.64], P0 ;  /* 0x0288000006057fae */ /* 0x0003e2000812184a */
[----:B------:R-:W-:-:S04]  /*81320*/  IMAD.X R14, R14, 0x1, R3, P1 ;  /* 0x000000010e0e7824 */ /* 0x000fc800008e0603 */
[----:B-1----:R-:W-:Y:S01]  /*81330*/  IMAD.MOV.U32 R7, RZ, RZ, R14 ;  /* 0x000000ffff077224 */ /* 0x002fe200078e000e */
[----:B------:R1:W-:Y:S01]  /*81340*/  STL [R1+0x3908], R14 ;  /* 0x0039080e01007387 */ /* 0x0003e20000100800 */
[----:B------:R-:W-:-:S03]  /*81350*/  IMAD.X R13, R13, 0x1, R3, P2 ;  /* 0x000000010d0d7824 */ /* 0x000fc600010e0603 */
[----:B------:R-:W-:Y:S01]  /*81360*/  STL [R1+0x3914], R9 ;  /* 0x0039140901007387 */ /* 0x000fe20000100800 */
[----:B------:R-:W-:-:S03]  /*81370*/  MOV R6, R12 ;  /* 0x0000000c00067202 */ /* 0x000fc60000000f00 */
[----:B-1----:R-:W3:Y:S04]  /*81380*/  LDL.LU R14, [R1+0x3938] ;  /* 0x00393800010e7983 */ /* 0x002ee80000300800 */
[----:B------:R1:W-:Y:S04]  /*81390*/  STL [R1+0x3910], R13 ;  /* 0x0039100d01007387 */ /* 0x0003e80000100800 */
[----:B------:R-:W3:Y:S04]  /*813a0*/  LDL.LU R12, [R1+0x3940] ;  /* 0x00394000010c7983 */ /* 0x000ee80000300800 */
[----:B------:R1:W-:Y:S02]  /*813b0*/  LDGSTS.E [R5+0x2900], desc[UR10][R6.64], P0 ;  /* 0x0290000006057fae */ /* 0x0003e4000812184a */
[----:B-1----:R-:W-:Y:S01]  /*813c0*/  IMAD.MOV.U32 R6, RZ, RZ, R9 ;  /* 0x000000ffff067224 */ /* 0x002fe200078e0009 */
[----:B------:R-:W-:-:S02]  /*813d0*/  MOV R7, R13 ;  /* 0x0000000d00077202 */ /* 0x000fc40000000f00 */
[----:B------:R-:W3:Y:S04]  /*813e0*/  LDL.LU R13, [R1+0x394c] ;  /* 0x00394c00010d7983 */ /* 0x000ee80000300800 */
[----:B------:R-:W3:Y:S04]  /*813f0*/  LDL.LU R9, [R1+0x3954] ;  /* 0x0039540001097983 */ /* 0x000ee80000300800 */
[----:B------:R1:W-:Y:S01]  /*81400*/  LDGSTS.E [R5+0x2980], desc[UR10][R6.64], P0 ;  /* 0x0298000006057fae */ /* 0x0003e2000812184a */
[----:B--2---:R-:W-:-:S05]  /*81410*/  IADD3 R15, P1, R15, R2, RZ ;  /* 0x000000020f0f7210 */ /* 0x004fca0007f3e0ff */
[----:B------:R-:W-:Y:S01]  /*81420*/  IMAD.X R17, R17, 0x1, R3, P1 ;  /* 0x0000000111117824 */ /* 0x000fe200008e0603 */
[----:B------:R-:W-:Y:S01]  /*81430*/  IADD3 R4, P2, R4, R2, RZ ;  /* 0x0000000204047210 */ /* 0x000fe20007f5e0ff */
[----:B------:R2:W-:Y:S01]  /*81440*/  STL [R1+0x391c], R15 ;  /* 0x00391c0f01007387 */ /* 0x0005e20000100800 */
[----:B-1----:R-:W-:-:S03]  /*81450*/  MOV R6, R15 ;  /* 0x0000000f00067202 */ /* 0x002fc60000000f00 */
[----:B------:R1:W-:Y:S01]  /*81460*/  STL [R1+0x3918], R17 ;  /* 0x0039181101007387 */ /* 0x0003e20000100800 */
[----:B------:R-:W-:-:S03]  /*81470*/  IMAD.X R16, R16, 0x1, R3, P2 ;  /* 0x0000000110107824 */ /* 0x000fc600010e0603 */
[----:B------:R-:W-:Y:S04]  /*81480*/  STL [R1+0x3924], R4 ;  /* 0x0039240401007387 */ /* 0x000fe80000100800 */
[----:B--2---:R-:W2:Y:S01]  /*81490*/  LDL.LU R15, [R1+0x3948] ;  /* 0x00394800010f7983 */ /* 0x004ea20000300800 */
[----:B------:R-:W-:-:S03]  /*814a0*/  IMAD.MOV.U32 R7, RZ, RZ, R17 ;  /* 0x000000ffff077224 */ /* 0x000fc600078e0011 */
[----:B------:R4:W-:Y:S04]  /*814b0*/  STL [R1+0x3920], R16 ;  /* 0x0039201001007387 */ /* 0x0009e80000100800 */
[----:B-1----:R-:W2:Y:S04]  /*814c0*/  LDL.LU R17, [R1+0x3950] ;  /* 0x0039500001117983 */ /* 0x002ea80000300800 */
[----:B------:R1:W-:Y:S02]  /*814d0*/  LDGSTS.E [R5+0x2a00], desc[UR10][R6.64], P0 ;  /* 0x02a0000006057fae */ /* 0x0003e4000812184a */
[----:B-1----:R-:W-:Y:S01]  /*814e0*/  IMAD.MOV.U32 R6, RZ, RZ, R4 ;  /* 0x000000ffff067224 */ /* 0x002fe200078e0004 */
[----:B------:R-:W-:-:S02]  /*814f0*/  MOV R7, R16 ;  /* 0x0000001000077202 */ /* 0x000fc40000000f00 */
[----:B----4-:R-:W4:Y:S01]  /*81500*/  LDL.LU R16, [R1+0x395c] ;  /* 0x00395c0001107983 */ /* 0x010f220000300800 */
[----:B------:R-:W-:-:S03]  /*81510*/  IADD3 R10, P1, R10, R2, RZ ;  /* 0x000000020a0a7210 */ /* 0x000fc60007f3e0ff */
[----:B------:R1:W-:Y:S04]  /*81520*/  LDGSTS.E [R5+0x2a80], desc[UR10][R6.64], P0 ;  /* 0x02a8000006057fae */ /* 0x0003e8000812184a */
[----:B------:R-:W4:Y:S01]  /*81530*/  LDL.LU R4, [R1+0x3964] ;  /* 0x0039640001047983 */ /* 0x000f220000300800 */
[----:B------:R-:W-:Y:S01]  /*81540*/  IADD3 R19, P2, R19, R2, RZ ;  /* 0x0000000213137210 */ /* 0x000fe20007f5e0ff */
[----:B---3--:R-:W-:Y:S01]  /*81550*/  IMAD.X R18, R18, 0x1, R3, P1 ;  /* 0x0000000112127824 */ /* 0x008fe200008e0603 */
[----:B-1----:R-:W-:Y:S01]  /*81560*/  MOV R6, R10 ;  /* 0x0000000a00067202 */ /* 0x002fe20000000f00 */
[----:B------:R-:W-:Y:S02]  /*81570*/  STL [R1+0x392c], R10 ;  /* 0x00392c0a01007387 */ /* 0x000fe40000100800 */
[----:B------:R-:W-:-:S02]  /*81580*/  IMAD.MOV.U32 R7, RZ, RZ, R18 ;  /* 0x000000ffff077224 */ /* 0x000fc400078e0012 */
[----:B------:R-:W-:Y:S01]  /*81590*/  IMAD.X R20, R20, 0x1, R3, P2 ;  /* 0x0000000114147824 */ /* 0x000fe200010e0603 */
[----:B------:R1:W-:Y:S01]  /*815a0*/  STL [R1+0x3928], R18 ;  /* 0x0039281201007387 */ /* 0x0003e20000100800 */
[----:B------:R-:W-:-:S03]  /*815b0*/  IADD3 R11, P1, R11, R2, RZ ;  /* 0x000000020b0b7210 */ /* 0x000fc60007f3e0ff */
[----:B------:R-:W-:Y:S01]  /*815c0*/  STL [R1+0x3934], R19 ;  /* 0x0039341301007387 */ /* 0x000fe20000100800 */
[----:B------:R-:W-:-:S03]  /*815d0*/  IADD3 R8, P2, R8, R2, RZ ;  /* 0x0000000208087210 */ /* 0x000fc60007f5e0ff */
[----:B------:R3:W-:Y:S04]  /*815e0*/  LDGSTS.E [R5+0x2b00], desc[UR10][R6.64], P0 ;  /* 0x02b0000006057fae */ /* 0x0007e8000812184a */
[----:B-1----:R-:W4:Y:S04]  /*815f0*/  LDL.LU R18, [R1+0x3958] ;  /* 0x0039580001127983 */ /* 0x002f280000300800 */
[----:B------:R-:W-:Y:S01]  /*81600*/  STL [R1+0x3930], R20 ;  /* 0x0039301401007387 */ /* 0x000fe20000100800 */
[----:B---3--:R-:W-:Y:S01]  /*81610*/  IMAD.MOV.U32 R6, RZ, RZ, R19 ;  /* 0x000000ffff067224 */ /* 0x008fe200078e0013 */
[----:B------:R-:W-:-:S02]  /*81620*/  MOV R7, R20 ;  /* 0x0000001400077202 */ /* 0x000fc40000000f00 */
[----:B------:R-:W3:Y:S04]  /*81630*/  LDL.LU R10, [R1+0x3960] ;  /* 0x00396000010a7983 */ /* 0x000ee80000300800 */
[----:B------:R1:W-:Y:S04]  /*81640*/  STL [R1+0x393c], R11 ;  /* 0x00393c0b01007387 */ /* 0x0003e80000100800 */
[----:B------:R1:W-:Y:S01]  /*81650*/  LDGSTS.E [R5+0x2b80], desc[UR10][R6.64], P0 ;  /* 0x02b8000006057fae */ /* 0x0003e2000812184a */
[----:B------:R-:W-:Y:S01]  /*81660*/  IMAD.X R14, R14, 0x1, R3, P1 ;  /* 0x000000010e0e7824 */ /* 0x000fe200008e0603 */
[----:B-1----:R-:W-:-:S04]  /*81670*/  MOV R6, R11 ;  /* 0x0000000b00067202 */ /* 0x002fc80000000f00 */
[----:B------:R1:W-:Y:S01]  /*81680*/  STL [R1+0x3938], R14 ;  /* 0x0039380e01007387 */ /* 0x0003e20000100800 */
[----:B------:R-:W-:-:S03]  /*81690*/  IMAD.X R12, R12, 0x1, R3, P2 ;  /* 0x000000010c0c7824 */ /* 0x000fc600010e0603 */
[----:B------:R1:W-:Y:S04]  /*816a0*/  STL [R1+0x3944], R8 ;  /* 0x0039440801007387 */ /* 0x0003e80000100800 */
[----:B------:R-:W3:Y:S01]  /*816b0*/  LDL.LU R11, [R1+0x396c] ;  /* 0x00396c00010b7983 */ /* 0x000ee20000300800 */
[----:B------:R-:W-:-:S03]  /*816c0*/  IMAD.MOV.U32 R7, RZ, RZ, R14 ;  /* 0x000000ffff077224 */ /* 0x000fc600078e000e */
[----:B------:R1:W-:Y:S04]  /*816d0*/  STL [R1+0x3940], R12 ;  /* 0x0039400c01007387 */ /* 0x0003e80000100800 */
[----:B-1----:R-:W3:Y:S04]  /*816e0*/  LDL.LU R14, [R1+0x3968] ;  /* 0x00396800010e7983 */ /* 0x002ee80000300800 */
[----:B------:R1:W-:Y:S01]  /*816f0*/  LDGSTS.E [R5+0x2c00], desc[UR10][R6.64], P0 ;  /* 0x02c0000006057fae */ /* 0x0003e2000812184a */
[-C--:B------:R-:W-:Y:S02]  /*81700*/  IADD3 R13, P1, R13, R2.reuse, RZ ;  /* 0x000000020d0d7210 */ /* 0x080fe40007f3e0ff */
[----:B------:R-:W-:Y:S01]  /*81710*/  IADD3 R9, P2, R9, R2, RZ ;  /* 0x0000000209097210 */ /* 0x000fe20007f5e0ff */
[----:B-1----:R-:W-:Y:S01]  /*81720*/  IMAD.MOV.U32 R6, RZ, RZ, R8 ;  /* 0x000000ffff067224 */ /* 0x002fe200078e0008 */
[----:B------:R-:W-:Y:S01]  /*81730*/  MOV R7, R12 ;  /* 0x0000000c00077202 */ /* 0x000fe20000000f00 */
[----:B------:R-:W3:Y:S04]  /*81740*/  LDL.LU R8, [R1+0x3974] ;  /* 0x0039740001087983 */ /* 0x000ee80000300800 */
[----:B------:R-:W3:Y:S04]  /*81750*/  LDL.LU R12, [R1+0x3674] ;  /* 0x00367400010c7983 */ /* 0x000ee80000300800 */
[----:B------:R1:W-:Y:S04]  /*81760*/  STL [R1+0x394c], R13 ;  /* 0x00394c0d01007387 */ /* 0x0003e80000100800 */
[----:B------:R1:W-:Y:S02]  /*81770*/  LDGSTS.E [R5+0x2c80], desc[UR10][R6.64], P0 ;  /* 0x02c8000006057fae */ /* 0x0003e4000812184a */
[----:B-1----:R-:W-:Y:S01]  /*81780*/  MOV R6, R13 ;  /* 0x0000000d00067202 */ /* 0x002fe20000000f00 */
[----:B--2---:R-:W-:-:S05]  /*81790*/  IMAD.X R15, R15, 0x1, R3, P1 ;  /* 0x000000010f0f7824 */ /* 0x004fca00008e0603 */
[----:B------:R1:W-:Y:S01]  /*817a0*/  STL [R1+0x3948], R15 ;  /* 0x0039480f01007387 */ /* 0x0003e20000100800 */
[----:B------:R-:W-:-:S03]  /*817b0*/  IMAD.X R17, R17, 0x1, R3, P2 ;  /* 0x0000000111117824 */ /* 0x000fc600010e0603 */
[----:B------:R-:W-:Y:S04]  /*817c0*/  STL [R1+0x3954], R9 ;  /* 0x0039540901007387 */ /* 0x000fe80000100800 */
[----:B------:R-:W2:Y:S01]  /*817d0*/  LDL.LU R13, [R1+0x3970] ;  /* 0x00397000010d7983 */ /* 0x000ea20000300800 */
[----:B------:R-:W-:-:S03]  /*817e0*/  IMAD.MOV.U32 R7, RZ, RZ, R15 ;  /* 0x000000ffff077224 */ /* 0x000fc600078e000f */
[----:B------:R4:W-:Y:S04]  /*817f0*/  STL [R1+0x3950], R17 ;  /* 0x0039501101007387 */ /* 0x0009e80000100800 */
[----:B-1----:R-:W2:Y:S04]  /*81800*/  LDL.LU R15, [R1+0x3670] ;  /* 0x00367000010f7983 */ /* 0x002ea80000300800 */
[----:B------:R1:W-:Y:S01]  /*81810*/  LDGSTS.E [R5+0x2d00], desc[UR10][R6.64], P0 ;  /* 0x02d0000006057fae */ /* 0x0003e2000812184a */
[-C--:B----4-:R-:W-:Y:S02]  /*81820*/  IADD3 R16, P1, R16, R2.reuse, RZ ;  /* 0x0000000210107210 */ /* 0x090fe40007f3e0ff */
[----:B------:R-:W-:Y:S01]  /*81830*/  IADD3 R4, P2, R4, R2, RZ ;  /* 0x0000000204047210 */ /* 0x000fe20007f5e0ff */
[----:B-1----:R-:W-:Y:S01]  /*81840*/  IMAD.MOV.U32 R6, RZ, RZ, R9 ;  /* 0x000000ffff067224 */ /* 0x002fe200078e0009 */
[----:B------:R-:W-:-:S02]  /*81850*/  MOV R7, R17 ;  /* 0x0000001100077202 */ /* 0x000fc40000000f00 */
[----:B------:R-:W4:Y:S04]  /*81860*/  LDL.LU R17, [R1+0x367c] ;  /* 0x00367c0001117983 */ /* 0x000f280000300800 */
[----:B------:R-:W4:Y:S04]  /*81870*/  LDL.LU R9, [R1+0x3684] ;  /* 0x0036840001097983 */ /* 0x000f280000300800 */
[----:B------:R-:W-:Y:S04]  /*81880*/  STL [R1+0x395c], R16 ;  /* 0x00395c1001007387 */ /* 0x000fe80000100800 */
[----:B------:R1:W-:Y:S01]  /*81890*/  LDGSTS.E [R5+0x2d80], desc[UR10][R6.64], P0 ;  /* 0x02d8000006057fae */ /* 0x0003e2000812184a */
[----:B------:R-:W-:Y:S01]  /*818a0*/  IMAD.X R18, R18, 0x1, R3, P1 ;  /* 0x0000000112127824 */ /* 0x000fe200008e0603 */
[----:B-1----:R-:W-:-:S03]  /*818b0*/  MOV R6, R16 ;  /* 0x0000001000067202 */ /* 0x002fc60000000f00 */
[----:B------:R-:W-:Y:S01]  /*818c0*/  IMAD.MOV.U32 R7, RZ, RZ, R18 ;  /* 0x000000ffff077224 */ /* 0x000fe200078e0012 */
[----:B------:R1:W-:Y:S01]  /*818d0*/  STL [R1+0x3958], R18 ;  /* 0x0039581201007387 */ /* 0x0003e20000100800 */
[----:B---3--:R-:W-:-:S03]  /*818e0*/  IMAD.X R10, R10, 0x1, R3, P2 ;  /* 0x000000010a0a7824 */ /* 0x008fc600010e0603 */
[----:B------:R3:W-:Y:S04]  /*818f0*/  STL [R1+0x3964], R4 ;  /* 0x0039640401007387 */ /* 0x0007e80000100800 */
[----:B-1----:R-:W4:Y:S04]  /*81900*/  LDL.LU R18, [R1+0x3678] ;  /* 0x0036780001127983 */ /* 0x002f280000300800 */
[----:B------:R1:W-:Y:S04]  /*81910*/  STL [R1+0x3960], R10 ;  /* 0x0039600a01007387 */ /* 0x0003e80000100800 */
[----:B------:R-:W4:Y:S04]  /*81920*/  LDL.LU R16, [R1+0x3680] ;  /* 0x0036800001107983 */ /* 0x000f280000300800 */
[----:B------:R1:W-:Y:S01]  /*81930*/  LDGSTS.E [R5+0x2e00], desc[UR10][R6.64], P0 ;  /* 0x02e0000006057fae */ /* 0x0003e2000812184a */
[----:B------:R-:W-:Y:S01]  /*81940*/  IADD3 R11, P1, R11, R2, RZ ;  /* 0x000000020b0b7210 */ /* 0x000fe20007f3e0ff */
[----:B-1----:R-:W-:Y:S01]  /*81950*/  IMAD.MOV.U32 R6, RZ, RZ, R4 ;  /* 0x000000ffff067224 */ /* 0x002fe200078e0004 */
[----:B------:R-:W-:Y:S01]  /*81960*/  MOV R7, R10 ;  /* 0x0000000a00077202 */ /* 0x000fe20000000f00 */
[----:B---3--:R-:W3:Y:S04]  /*81970*/  LDL.LU R4, [R1+0x368c] ;  /* 0x00368c0001047983 */ /* 0x008ee80000300800 */
[----:B------:R-:W3:Y:S01]  /*81980*/  LDL.LU R10, [R1+0x3694] ;  /* 0x00369400010a7983 */ /* 0x000ee20000300800 */
[----:B------:R-:W-:-:S03]  /*81990*/  IMAD.X R14, R14, 0x1, R3, P1 ;  /* 0x000000010e0e7824 */ /* 0x000fc600008e0603 */
[----:B------:R1:W-:Y:S04]  /*819a0*/  LDGSTS.E [R5+0x2e80], desc[UR10][R6.64], P0 ;  /* 0x02e8000006057fae */ /* 0x0003e8000812184a */
[----:B------:R-:W-:Y:S04]  /*819b0*/  STL [R1+0x396c], R11 ;  /* 0x00396c0b01007387 */ /* 0x000fe80000100800 */
[----:B------:R1:W-:Y:S02]  /*819c0*/  STL [R1+0x3968], R14 ;  /* 0x0039680e01007387 */ /* 0x0003e40000100800 */
[----:B-1----:R-:W-:Y:S01]  /*819d0*/  MOV R7, R14 ;  /* 0x0000000e00077202 */ /* 0x002fe20000000f00 */
[----:B------:R-:W-:Y:S01]  /*819e0*/  IMAD.MOV.U32 R6, RZ, RZ, R11 ;  /* 0x000000ffff067224 */ /* 0x000fe200078e000b */
[----:B------:R-:W3:Y:S04]  /*819f0*/  LDL.LU R14, [R1+0x3688] ;  /* 0x00368800010e7983 */ /* 0x000ee80000300800 */
[----:B------:R-:W3:Y:S01]  /*81a00*/  LDL.LU R11, [R1+0x3690] ;  /* 0x00369000010b7983 */ /* 0x000ee20000300800 */
[----:B------:R-:W-:-:S02]  /*81a10*/  IADD3 R8, P2, R8, R2, RZ ;  /* 0x0000000208087210 */ /* 0x000fc40007f5e0ff */
[----:B------:R-:W-:Y:S01]  /*81a20*/  IADD3 R12, P3, R12, R2, RZ ;  /* 0x000000020c0c7210 */ /* 0x000fe20007f7e0ff */
[----:B------:R1:W-:Y:S04]  /*81a30*/  LDGSTS.E [R5+0x2f00], desc[UR10][R6.64], P0 ;  /* 0x02f0000006057fae */ /* 0x0003e8000812184a */
[----:B------:R-:W-:Y:S01]  /*81a40*/  STL [R1+0x3974], R8 ;  /* 0x0039740801007387 */ /* 0x000fe20000100800 */
[----:B-1----:R-:W-:Y:S01]  /*81a50*/  MOV R6, R8 ;  /* 0x0000000800067202 */ /* 0x002fe20000000f00 */
[----:B--2---:R-:W-:-:S04]  /*81a60*/  IMAD.X R13, R13, 0x1, R3, P2 ;  /* 0x000000010d0d7824 */ /* 0x004fc800010e0603 */
[----:B------:R-:W-:Y:S01]  /*81a70*/  IMAD.MOV.U32 R7, RZ, RZ, R13 ;  /* 0x000000ffff077224 */ /* 0x000fe200078e000d */
[----:B------:R1:W-:Y:S01]  /*81a80*/  STL [R1+0x3970], R13 ;  /* 0x0039700d01007387 */ /* 0x0003e20000100800 */
[----:B------:R-:W-:-:S03]  /*81a90*/  IMAD.X R15, R15, 0x1, R3, P3 ;  /* 0x000000010f0f7824 */ /* 0x000fc600018e0603 */
[----:B------:R-:W-:Y:S04]  /*81aa0*/  STL [R1+0x3674], R12 ;  /* 0x0036740c01007387 */ /* 0x000fe80000100800 */
[----:B------:R2:W-:Y:S04]  /*81ab0*/  LDGSTS.E [R5+0x2f80], desc[UR10][R6.64], P0 ;  /* 0x02f8000006057fae */ /* 0x0005e8000812184a */
[----:B-1----:R-:W3:Y:S04]  /*81ac0*/  LDL.LU R13, [R1+0x369c] ;  /* 0x00369c00010d7983 */ /* 0x002ee80000300800 */
[----:B------:R1:W-:Y:S04]  /*81ad0*/  STL [R1+0x3670], R15 ;  /* 0x0036700f01007387 */ /* 0x0003e80000100800 */
[----:B------:R-:W3:Y:S01]  /*81ae0*/  LDL.LU R8, [R1+0x36a4] ;  /* 0x0036a40001087983 */ /* 0x000ee20000300800 */
[----:B--2---:R-:W-:Y:S01]  /*81af0*/  MOV R7, R15 ;  /* 0x0000000f00077202 */ /* 0x004fe20000000f00 */
[----:B------:R-:W-:-:S02]  /*81b00*/  IMAD.MOV.U32 R6, RZ, RZ, R12 ;  /* 0x000000ffff067224 */ /* 0x000fc400078e000c */
[----:B-1----:R-:W2:Y:S04]  /*81b10*/  LDL.LU R15, [R1+0x3698] ;  /* 0x00369800010f7983 */ /* 0x002ea80000300800 */
[----:B------:R-:W2:Y:S01]  /*81b20*/  LDL.LU R12, [R1+0x36a0] ;  /* 0x0036a000010c7983 */ /* 0x000ea20000300800 */
[----:B------:R-:W-:-:S04]  /*81b30*/  UISETP.GT.AND UP1, UPT, UR18, 0x9, UPT ;  /* 0x000000091200788c */ /* 0x000fc8000bf24270 */
[----:B------:R-:W-:-:S04]  /*81b40*/  USEL UR12, URZ, 0x4, !UP1 ;  /* 0x000000043f0c7887 */ /* 0x000fc8000c800000 */
[----:B------:R-:W-:Y:S01]  /*81b50*/  USEL UR12, UR12, URZ, !UP0 ;  /* 0x0000003f0c0c7287 */ /* 0x000fe2000c000000 */
[----:B----4-:R-:W-:-:S05]  /*81b60*/  IADD3 R17, P0, R17, R2, RZ ;  /* 0x0000000211117210 */ /* 0x010fca0007f1e0ff */
[----:B------:R-:W-:Y:S02]  /*81b70*/  ISETP.NE.U32.AND P1, PT, RZ, UR12, PT ;  /* 0x0000000cff007c0c */ /* 0x000fe4000bf25070 */
[----:B------:R-:W-:Y:S01]  /*81b80*/  IADD3 R9, P2, R9, R2, RZ ;  /* 0x0000000209097210 */ /* 0x000fe20007f5e0ff */
[----:B------:R-:W-:Y:S10]  /*81b90*/  STL [R1+0x367c], R17 ;  /* 0x00367c1101007387 */ /* 0x000ff40000100800 */
[----:B------:R1:W-:Y:S01]  /*81ba0*/  LDGSTS.E [R5+0x4800], desc[UR10][R6.64], P1 ;  /* 0x0480000006057fae */ /* 0x0003e2000892184a */
[----:B------:R-:W-:-:S05]  /*81bb0*/  IMAD.X R18, R18, 0x1, R3, P0 ;  /* 0x0000000112127824 */ /* 0x000fca00000e0603 */
[----:B------:R-:W-:Y:S01]  /*81bc0*/  STL [R1+0x3678], R18 ;  /* 0x0036781201007387 */ /* 0x000fe20000100800 */
[----:B------:R-:W-:Y:S01]  /*81bd0*/  IMAD.X R16, R16, 0x1, R3, P2 ;  /* 0x0000000110107824 */ /* 0x000fe200010e0603 */
[----:B-1----:R-:W-:Y:S01]  /*81be0*/  MOV R6, R17 ;  /* 0x0000001100067202 */ /* 0x002fe20000000f00 */
[----:B------:R-:W-:Y:S01]  /*81bf0*/  IMAD.MOV.U32 R7, RZ, RZ, R18 ;  /* 0x000000ffff077224 */ /* 0x000fe200078e0012 */
[----:B------:R1:W-:Y:S04]  /*81c00*/  STL [R1+0x3684], R9 ;  /* 0x0036840901007387 */ /* 0x0003e80000100800 */
[----:B------:R-:W-:Y:S04]  /*81c10*/  STL [R1+0x3680], R16 ;  /* 0x0036801001007387 */ /* 0x000fe80000100800 */
[----:B------:R-:W4:Y:S04]  /*81c20*/  LDL.LU R22, [R1+0x36a8] ;  /* 0x0036a80001167983 */ /* 0x000f280000300800 */
[----:B------:R-:W4:Y:S01]  /*81c30*/  LDL.LU R21, [R1+0x36ac] ;  /* 0x0036ac0001157983 */ /* 0x000f220000300800 */
[----:B---3--:R-:W-:-:S03]  /*81c40*/  IADD3 R4, P0, R4, R2, RZ ;  /* 0x0000000204047210 */ /* 0x008fc60007f1e0ff */
[----:B------:R3:W-:Y:S01]  /*81c50*/  LDGSTS.E [R5+0x4880], desc[UR10][R6.64], P1 ;  /* 0x0488000006057fae */ /* 0x0007e2000892184a */
[----:B------:R-:W-:-:S03]  /*81c60*/  IADD3 R10, P2, R10, R2, RZ ;  /* 0x000000020a0a7210 */ /* 0x000fc60007f5e0ff */
[----:B------:R-:W4:Y:S01]  /*81c70*/  LDL.LU R20, [R1+0x36b0] ;  /* 0x0036b00001147983 */ /* 0x000f220000300800 */
[----:B---3--:R-:W-:Y:S01]  /*81c80*/  IMAD.MOV.U32 R6, RZ, RZ, R9 ;  /* 0x000000ffff067224 */ /* 0x008fe200078e0009 */
[----:B------:R-:W-:Y:S02]  /*81c90*/  MOV R7, R16 ;  /* 0x0000001000077202 */ /* 0x000fe40000000f00 */
[----:B-1----:R-:W3:Y:S04]  /*81ca0*/  LDL.LU R9, [R1+0x36b4] ;  /* 0x0036b40001097983 */ /* 0x002ee80000300800 */
[----:B------:R-:W-:Y:S04]  /*81cb0*/  STL [R1+0x368c], R4 ;  /* 0x00368c0401007387 */ /* 0x000fe80000100800 */
[----:B------:R1:W-:Y:S01]  /*81cc0*/  LDGSTS.E [R5+0x4900], desc[UR10][R6.64], P1 ;  /* 0x0490000006057fae */ /* 0x0003e2000892184a */
[----:B------:R-:W-:-:S02]  /*81cd0*/  IMAD.X R14, R14, 0x1, R3, P0 ;  /* 0x000000010e0e7824 */ /* 0x000fc400000e0603 */
[----:B------:R-:W-:-:S03]  /*81ce0*/  IMAD.X R11, R11, 0x1, R3, P2 ;  /* 0x000000010b0b7824 */ /* 0x000fc600010e0603 */
[----:B------:R1:W-:Y:S02]  /*81cf0*/  STL [R1+0x3688], R14 ;  /* 0x0036880e01007387 */ /* 0x0003e40000100800 */
[----:B-1----:R-:W-:Y:S02]  /*81d00*/  IMAD.MOV.U32 R7, RZ, RZ, R14 ;  /* 0x000000ffff077224 */ /* 0x002fe400078e000e */
[----:B------:R1:W-:Y:S01]  /*81d10*/  STL [R1+0x3694], R10 ;  /* 0x0036940a01007387 */ /* 0x0003e20000100800 */
[----:B------:R-:W-:-:S03]  /*81d20*/  MOV R6, R4 ;  /* 0x0000000400067202 */ /* 0x000fc60000000f00 */
[----:B------:R-:W3:Y:S04]  /*81d30*/  LDL.LU R14, [R1+0x36bc] ;  /* 0x0036bc00010e7983 */ /* 0x000ee80000300800 */
[----:B------:R1:W-:Y:S04]  /*81d40*/  STL [R1+0x3690], R11 ;  /* 0x0036900b01007387 */ /* 0x0003e80000100800 */
[----:B------:R-:W3:Y:S04]  /*81d50*/  LDL.LU R4, [R1+0x36c4] ;  /* 0x0036c40001047983 */ /* 0x000ee80000300800 */
[----:B------:R-:W3:Y:S04]  /*81d60*/  LDL.LU R19, [R1+0x36b8] ;  /* 0x0036b80001137983 */ /* 0x000ee80000300800 */
[----:B------:R1:W-:Y:S02]  /*81d70*/  LDGSTS.E [R5+0x4980], desc[UR10][R6.64], P1 ;  /* 0x0498000006057fae */ /* 0x0003e4000892184a */
[----:B-1----:R-:W-:Y:S01]  /*81d80*/  IMAD.MOV.U32 R6, RZ, RZ, R10 ;  /* 0x000000ffff067224 */ /* 0x002fe200078e000a */
[----:B------:R-:W-:Y:S01]  /*81d90*/  MOV R7, R11 ;  /* 0x0000000b00077202 */ /* 0x000fe20000000f00 */
[----:B------:R-:W3:Y:S04]  /*81da0*/  LDL.LU R10, [R1+0x36c0] ;  /* 0x0036c000010a7983 */ /* 0x000ee80000300800 */
[----:B------:R-:W3:Y:S04]  /*81db0*/  LDL.LU R11, [R1+0x36cc] ;  /* 0x0036cc00010b7983 */ /* 0x000ee80000300800 */
[----:B------:R-:W3:Y:S04]  /*81dc0*/  LDL.LU R16, [R1+0x36d4] ;  /* 0x0036d40001107983 */ /* 0x000ee80000300800 */
[----:B------:R1:W-:Y:S01]  /*81dd0*/  LDGSTS.E [R5+0x4a00], desc[UR10][R6.64], P1 ;  /* 0x04a0000006057fae */ /* 0x0003e2000892184a */
[----:B------:R-:W-:-:S02]  /*81de0*/  IADD3 R13, P0, R13, R2, RZ ;  /* 0x000000020d0d7210 */ /* 0x000fc40007f1e0ff */
[----:B------:R-:W-:-:S03]  /*81df0*/  IADD3 R8, P2, R8, R2, RZ ;  /* 0x0000000208087210 */ /* 0x000fc60007f5e0ff */
[----:B------:R-:W-:Y:S01]  /*81e00*/  STL [R1+0x369c], R13 ;  /* 0x00369c0d01007387 */ /* 0x000fe20000100800 */
[--C-:B--2---:R-:W-:Y:S01]  /*81e10*/  IMAD.X R15, R15, 0x1, R3.reuse, P0 ;  /* 0x000000010f0f7824 */ /* 0x104fe200000e0603 */
[----:B-1----:R-:W-:Y:S01]  /*81e20*/  MOV R6, R13 ;  /* 0x0000000d00067202 */ /* 0x002fe20000000f00 */
[----:B------:R-:W-:-:S03]  /*81e30*/  IMAD.X R12, R12, 0x1, R3, P2 ;  /* 0x000000010c0c7824 */ /* 0x000fc600010e0603 */
[----:B------:R-:W-:Y:S01]  /*81e40*/  STL [R1+0x3698], R15 ;  /* 0x0036980f01007387 */ /* 0x000fe20000100800 */
[----:B------:R-:W-:-:S03]  /*81e50*/  IMAD.MOV.U32 R7, RZ, RZ, R15 ;  /* 0x000000ffff077224 */ /* 0x000fc600078e000f */
[----:B------:R-:W-:Y:S04]  /*81e60*/  STL [R1+0x36a4], R8 ;  /* 0x0036a40801007387 */ /* 0x000fe80000100800 */
[----:B------:R-:W2:Y:S04]  /*81e70*/  LDL.LU R18, [R1+0x36c8] ;  /* 0x0036c80001127983 */ /* 0x000ea80000300800 */
[----:B------:R1:W-:Y:S04]  /*81e80*/  STL [R1+0x36a0], R12 ;  /* 0x0036a00c01007387 */ /* 0x0003e80000100800 */
[----:B------:R1:W-:Y:S04]  /*81e90*/  LDGSTS.E [R5+0x4a80], desc[UR10][R6.64], P1 ;  /* 0x04a8000006057fae */ /* 0x0003e8000892184a */
[----:B------:R-:W2:Y:S01]  /*81ea0*/  LDL.LU R17, [R1+0x36d0] ;  /* 0x0036d00001117983 */ /* 0x000ea20000300800 */
[----:B-1----:R-:W-:Y:S01]  /*81eb0*/  MOV R7, R12 ;  /* 0x0000000c00077202 */ /* 0x002fe20000000f00 */
[----:B------:R-:W-:-:S02]  /*81ec0*/  IMAD.MOV.U32 R6, RZ, RZ, R8 ;  /* 0x000000ffff067224 */ /* 0x000fc400078e0008 */
[----:B------:R-:W2:Y:S04]  /*81ed0*/  LDL.LU R12, [R1+0x36d8] ;  /* 0x0036d800010c7983 */ /* 0x000ea80000300800 */
[----:B------:R-:W2:Y:S04]  /*81ee0*/  LDL.LU R8, [R1+0x36dc] ;  /* 0x0036dc0001087983 */ /* 0x000ea80000300800 */
[----:B------:R-:W2:Y:S04]  /*81ef0*/  LDL.LU R15, [R1+0x36e0] ;  /* 0x0036e000010f7983 */ /* 0x000ea80000300800 */
[----:B------:R-:W2:Y:S04]  /*81f00*/  LDL.LU R13, [R1+0x36e4] ;  /* 0x0036e400010d7983 */ /* 0x000ea80000300800 */
[----:B------:R1:W-:Y:S01]  /*81f10*/  LDGSTS.E [R5+0x4b00], desc[UR10][R6.64], P1 ;  /* 0x04b0000006057fae */ /* 0x0003e2000892184a */
[----:B----4-:R-:W-:-:S05]  /*81f20*/  IADD3 R21, P0, R21, R2, RZ ;  /* 0x0000000215157210 */ /* 0x010fca0007f1e0ff */
[----:B------:R-:W-:Y:S01]  /*81f30*/  IMAD.X R22, R22, 0x1, R3, P0 ;  /* 0x0000000116167824 */ /* 0x000fe200000e0603 */
[----:B-1----:R-:W-:-:S03]  /*81f40*/  MOV R6, R21 ;  /* 0x0000001500067202 */ /* 0x002fc60000000f00 */
[----:B------:R-:W-:Y:S01]  /*81f50*/  IMAD.MOV.U32 R7, RZ, RZ, R22 ;  /* 0x000000ffff077224 */ /* 0x000fe200078e0016 */
[----:B------:R-:W-:Y:S01]  /*81f60*/  STL [R1+0x36ac], R21 ;  /* 0x0036ac1501007387 */ /* 0x000fe20000100800 */
[----:B---3--:R-:W-:-:S03]  /*81f70*/  IADD3 R9, P2, R9, R2, RZ ;  /* 0x0000000209097210 */ /* 0x008fc60007f5e0ff */
[----:B------:R-:W-:Y:S02]  /*81f80*/  STL [R1+0x36a8], R22 ;  /* 0x0036a81601007387 */ /* 0x000fe40000100800 */
[----:B------:R-:W-:Y:S02]  /*81f90*/  IMAD.X R20, R20, 0x1, R3, P2 ;  /* 0x0000000114147824 */ /* 0x000fe400010e0603 */
[----:B------:R1:W-:Y:S04]  /*81fa0*/  LDGSTS.E [R5+0x4b80], desc[UR10][R6.64], P1 ;  /* 0x04b8000006057fae */ /* 0x0003e8000892184a */
[----:B------:R3:W-:Y:S04]  /*81fb0*/  STL [R1+0x36b4], R9 ;  /* 0x0036b40901007387 */ /* 0x0007e80000100800 */
[----:B------:R-:W-:Y:S01]  /*81fc0*/  STL [R1+0x36b0], R20 ;  /* 0x0036b01401007387 */ /* 0x000fe20000100800 */
[----:B-1----:R-:W-:Y:S01]  /*81fd0*/  IMAD.MOV.U32 R6, RZ, RZ, R9 ;  /* 0x000000ffff067224 */ /* 0x002fe200078e0009 */
[----:B------:R-:W-:-:S02]  /*81fe0*/  MOV R7, R20 ;  /* 0x0000001400077202 */ /* 0x000fc40000000f00 */
[----:B---3--:R-:W3:Y:S04]  /*81ff0*/  LDL.LU R9, [R1+0x36ec] ;  /* 0x0036ec0001097983 */ /* 0x008ee80000300800 */
        /* <DEDUP_REMOVED lines=8> */
[----:B----4-:R-:W4:Y:S01]  /*82080*/  LDL.LU R14, [R1+0x36e8] ;  /* 0x0036e800010e7983 */ /* 0x010f220000300800 */
[----:B------:R-:W-:Y:S02]  /*82090*/  IMAD.MOV.U32 R7, RZ, RZ, R19 ;  /* 0x000000ffff077224 */ /* 0x000fe400078e0013 */
[----:B------:R-:W-:-:S03]  /*820a0*/  IMAD.X R10, R10, 0x1, R3, P2 ;  /* 0x000000010a0a7824 */ /* 0x000fc600010e0603 */
[----:B------:R1:W-:Y:S01]  /*820b0*/  LDGSTS.E [R5+0x4c80], desc[UR10][R6.64], P1 ;  /* 0x04c8000006057fae */ /* 0x0003e2000892184a */
[----:B------:R-:W-:-:S03]  /*820c0*/  IADD3 R11, P0, R11, R2, RZ ;  /* 0x000000020b0b7210 */ /* 0x000fc60007f1e0ff */
[----:B------:R1:W-:Y:S01]  /*820d0*/  STL [R1+0x36c0], R10 ;  /* 0x0036c00a01007387 */ /* 0x0003e20000100800 */
[----:B------:R-:W-:Y:S01]  /*820e0*/  IADD3 R16, P2, R16, R2, RZ ;  /* 0x0000000210107210 */ /* 0x000fe20007f5e0ff */
[----:B-1----:R-:W-:Y:S01]  /*820f0*/  IMAD.MOV.U32 R6, RZ, RZ, R4 ;  /* 0x000000ffff067224 */ /* 0x002fe200078e0004 */
[----:B------:R-:W-:Y:S02]  /*82100*/  MOV R7, R10 ;  /* 0x0000000a00077202 */ /* 0x000fe40000000f00 */
[----:B------:R-:W4:Y:S04]  /*82110*/  LDL.LU R10, [R1+0x3474] ;  /* 0x00347400010a7983 */ /* 0x000f280000300800 */
[----:B------:R1:W-:Y:S04]  /*82120*/  LDGSTS.E [R5+0x4d00], desc[UR10][R6.64], P1 ;  /* 0x04d0000006057fae */ /* 0x0003e8000892184a */
[----:B------:R-:W4:Y:S04]  /*82130*/  LDL.LU R4, [R1+0x347c] ;  /* 0x00347c0001047983 */ /* 0x000f280000300800 */
[----:B------:R-:W-:Y:S01]  /*82140*/  STL [R1+0x36cc], R11 ;  /* 0x0036cc0b01007387 */ /* 0x000fe20000100800 */
[----:B-1----:R-:W-:Y:S01]  /*82150*/  MOV R6, R11 ;  /* 0x0000000b00067202 */ /* 0x002fe20000000f00 */
[----:B--2---:R-:W-:-:S04]  /*82160*/  IMAD.X R18, R18, 0x1, R3, P0 ;  /* 0x0000000112127824 */ /* 0x004fc800000e0603 */
[----:B------:R-:W-:Y:S01]  /*82170*/  IMAD.MOV.U32 R7, RZ, RZ, R18 ;  /* 0x000000ffff077224 */ /* 0x000fe200078e0012 */
[----:B------:R1:W-:Y:S04]  /*82180*/  STL [R1+0x36c8], R18 ;  /* 0x0036c81201007387 */ /* 0x0003e80000100800 */
[----:B------:R-:W-:Y:S01]  /*82190*/  STL [R1+0x36d4], R16 ;  /* 0x0036d41001007387 */ /* 0x000fe20000100800 */
[----:B------:R-:W-:-:S03]  /*821a0*/  IMAD.X R17, R17, 0x1, R3, P2 ;  /* 0x0000000111117824 */ /* 0x000fc600010e0603 */
        /* <DEDUP_REMOVED lines=16> */
[----:B------:R-:W2:Y:S04]  /*822b0*/  LDL.LU R12, [R1+0x3484] ;  /* 0x00348400010c7983 */ /* 0x000ea80000300800 */
[----:B------:R1:W-:Y:S04]  /*822c0*/  STL [R1+0x36e0], R15 ;  /* 0x0036e00f01007387 */ /* 0x0003e80000100800 */
[----:B------:R1:W-:Y:S04]  /*822d0*/  LDGSTS.E [R5+0x4e80], desc[UR10][R6.64], P1 ;  /* 0x04e8000006057fae */ /* 0x0003e8000892184a */
[----:B------:R-:W2:Y:S01]  /*822e0*/  LDL.LU R8, [R1+0x348c] ;  /* 0x00348c0001087983 */ /* 0x000ea20000300800 */
[----:B-1----:R-:W-:-:S03]  /*822f0*/  MOV R7, R15 ;  /* 0x0000000f00077202 */ /* 0x002fc60000000f00 */
[----:B------:R-:W2:Y:S01]  /*82300*/  LDL.LU R15, [R1+0x3480] ;  /* 0x00348000010f7983 */ /* 0x000ea20000300800 */
[----:B------:R-:W-:-:S03]  /*82310*/  IMAD.MOV.U32 R6, RZ, RZ, R13 ;  /* 0x000000ffff067224 */ /* 0x000fc600078e000d */
[----:B------:R-:W2:Y:S01]  /*82320*/  LDL.LU R13, [R1+0x3488] ;  /* 0x00348800010d7983 */ /* 0x000ea20000300800 */
[----:B---3--:R-:W-:-:S03]  /*82330*/  IADD3 R9, P0, R9, R2, RZ ;  /* 0x0000000209097210 */ /* 0x008fc60007f1e0ff */
[----:B------:R1:W-:Y:S04]  /*82340*/  LDGSTS.E [R5+0x4f00], desc[UR10][R6.64], P1 ;  /* 0x04f0000006057fae */ /* 0x0003e8000892184a */
[----:B------:R-:W-:Y:S01]  /*82350*/  STL [R1+0x36ec], R9 ;  /* 0x0036ec0901007387 */ /* 0x000fe20000100800 */
[----:B------:R-:W-:-:S04]  /*82360*/  UISETP.GT.AND UP1, UPT, UR18, 0xd, UPT ;  /* 0x0000000d1200788c */ /* 0x000fc8000bf24270 */
[----:B------:R-:W-:Y:S01]  /*82370*/  USEL UR12, URZ, 0x4, !UP1 ;  /* 0x000000043f0c7887 */ /* 0x000fe2000c800000 */
[----:B-1----:R-:W-:Y:S02]  /*82380*/  IMAD.MOV.U32 R6, RZ, RZ, R9 ;  /* 0x000000ffff067224 */ /* 0x002fe400078e0009 */
[----:B----4-:R-:W-:-:S05]  /*82390*/  IMAD.X R14, R14, 0x1, R3, P0 ;  /* 0x000000010e0e7824 */ /* 0x010fca00000e0603 */
[----:B------:R1:W-:Y:S01]  /*823a0*/  STL [R1+0x36e8], R14 ;  /* 0x0036e80e01007387 */ /* 0x0003e20000100800 */
[----:B------:R-:W-:-:S03]  /*823b0*/  MOV R7, R14 ;  /* 0x0000000e00077202 */ /* 0x000fc60000000f00 */
[----:B------:R-:W3:Y:S01]  /*823c0*/  LDL.LU R17, [R1+0x3490] ;  /* 0x0034900001117983 */ /* 0x000ee20000300800 */
[----:B------:R-:W-:-:S03]  /*823d0*/  USEL UR12, UR12, URZ, !UP0 ;  /* 0x0000003f0c0c7287 */ /* 0x000fc6000c000000 */
        /* <DEDUP_REMOVED lines=8> */
[----:B----4-:R-:W-:Y:S01]  /*82460*/  MOV R6, R10 ;  /* 0x0000000a00067202 */ /* 0x010fe20000000f00 */
[----:B------:R-:W-:-:S05]  /*82470*/  IMAD.X R18, R18, 0x1, R3, P1 ;  /* 0x0000000112127824 */ /* 0x000fca00008e0603 */
[----:B------:R4:W-:Y:S01]  /*82480*/  STL [R1+0x3470], R18 ;  /* 0x0034701201007387 */ /* 0x0009e20000100800 */
[----:B------:R-:W-:-:S03]  /*82490*/  IMAD.MOV.U32 R7, RZ, RZ, R18 ;  /* 0x000000ffff077224 */ /* 0x000fc600078e0012 */
[----:B------:R-:W-:Y:S04]  /*824a0*/  STL [R1+0x347c], R4 ;  /* 0x00347c0401007387 */ /* 0x000fe80000100800 */
[----:B-1----:R-:W3:Y:S01]  /*824b0*/  LDL.LU R10, [R1+0x34a4] ;  /* 0x0034a400010a7983 */ /* 0x002ee20000300800 */
[----:B--2---:R-:W-:-:S03]  /*824c0*/  IMAD.X R11, R11, 0x1, R3, P2 ;  /* 0x000000010b0b7824 */ /* 0x004fc600010e0603 */
[----:B------:R1:W-:Y:S04]  /*824d0*/  LDGSTS.E [R5+0x6800], desc[UR10][R6.64], P0 ;  /* 0x0680000006057fae */ /* 0x0003e8000812184a */
[----:B------:R2:W-:Y:S04]  /*824e0*/  STL [R1+0x3478], R11 ;  /* 0x0034780b01007387 */ /* 0x0005e80000100800 */
[----:B------:R-:W3:Y:S04]  /*824f0*/  LDL.LU R19, [R1+0x34ac] ;  /* 0x0034ac0001137983 */ /* 0x000ee80000300800 */
[----:B----4-:R-:W4:Y:S01]  /*82500*/  LDL.LU R18, [R1+0x34a0] ;  /* 0x0034a00001127983 */ /* 0x010f220000300800 */
[----:B-1----:R-:W-:Y:S01]  /*82510*/  IMAD.MOV.U32 R6, RZ, RZ, R4 ;  /* 0x000000ffff067224 */ /* 0x002fe200078e0004 */
[----:B------:R-:W-:-:S02]  /*82520*/  MOV R7, R11 ;  /* 0x0000000b00077202 */ /* 0x000fc40000000f00 */
        /* <DEDUP_REMOVED lines=10> */
[----:B------:R-:W-:-:S03]  /*825d0*/  IMAD.X R13, R13, 0x1, R3, P2 ;  /* 0x000000010d0d7824 */ /* 0x000fc600010e0603 */
[----:B------:R-:W-:Y:S01]  /*825e0*/  STL [R1+0x348c], R8 ;  /* 0x00348c0801007387 */ /* 0x000fe20000100800 */
[----:B------:R-:W-:-:S03]  /*825f0*/  MOV R6, R12 ;  /* 0x0000000c00067202 */ /* 0x000fc60000000f00 */
[----:B-1----:R-:W2:Y:S04]  /*82600*/  LDL.LU R15, [R1+0x34b0] ;  /* 0x0034b000010f7983 */ /* 0x002ea80000300800 */
[----:B------:R1:W-:Y:S04]  /*82610*/  STL [R1+0x3488], R13 ;  /* 0x0034880d01007387 */ /* 0x0003e80000100800 */
[----:B------:R-:W2:Y:S04]  /*82620*/  LDL.LU R12, [R1+0x34b8] ;  /* 0x0034b800010c7983 */ /* 0x000ea80000300800 */
[----:B------:R1:W-:Y:S02]  /*82630*/  LDGSTS.E [R5+0x6900], desc[UR10][R6.64], P0 ;  /* 0x0690000006057fae */ /* 0x0003e4000812184a */
[----:B-1----:R-:W-:Y:S01]  /*82640*/  IMAD.MOV.U32 R6, RZ, RZ, R8 ;  /* 0x000000ffff067224 */ /* 0x002fe200078e0008 */
[----:B------:R-:W-:-:S02]  /*82650*/  MOV R7, R13 ;  /* 0x0000000d00077202 */ /* 0x000fc40000000f00 */
[----:B------:R-:W2:Y:S04]  /*82660*/  LDL.LU R13, [R1+0x34c4] ;  /* 0x0034c400010d7983 */ /* 0x000ea80000300800 */
[----:B------:R-:W2:Y:S04]  /*82670*/  LDL.LU R8, [R1+0x34cc] ;  /* 0x0034cc0001087983 */ /* 0x000ea80000300800 */
[----:B------:R1:W-:Y:S01]  /*82680*/  LDGSTS.E [R5+0x6980], desc[UR10][R6.64], P0 ;  /* 0x0698000006057fae */ /* 0x0003e2000812184a */
[----:B---3--:R-:W-:-:S05]  /*82690*/  IADD3 R14, P1, R14, R2, RZ ;  /* 0x000000020e0e7210 */ /* 0x008fca0007f3e0ff */
[----:B------:R-:W-:Y:S01]  /*826a0*/  IMAD.X R17, R17, 0x1, R3, P1 ;  /* 0x0000000111117824 */ /* 0x000fe200008e0603 */
[----:B------:R-:W-:Y:S01]  /*826b0*/  IADD3 R9, P2, R9, R2, RZ ;  /* 0x0000000209097210 */ /* 0x000fe20007f5e0ff */
[----:B------:R3:W-:Y:S01]  /*826c0*/  STL [R1+0x3494], R14 ;  /* 0x0034940e01007387 */ /* 0x0007e20000100800 */
[----:B-1----:R-:W-:-:S03]  /*826d0*/  MOV R6, R14 ;  /* 0x0000000e00067202 */ /* 0x002fc60000000f00 */
[----:B------:R1:W-:Y:S01]  /*826e0*/  STL [R1+0x3490], R17 ;  /* 0x0034901101007387 */ /* 0x0003e20000100800 */
[----:B------:R-:W-:-:S03]  /*826f0*/  IMAD.X R16, R16, 0x1, R3, P2 ;  /* 0x0000000110107824 */ /* 0x000fc600010e0603 */
[----:B------:R-:W-:Y:S04]  /*82700*/  STL [R1+0x349c], R9 ;  /* 0x00349c0901007387 */ /* 0x000fe80000100800 */
[----:B---3--:R-:W3:Y:S01]  /*82710*/  LDL.LU R14, [R1+0x34c0] ;  /* 0x0034c000010e7983 */ /* 0x008ee20000300800 */
[----:B------:R-:W-:-:S03]  /*82720*/  IMAD.MOV.U32 R7, RZ, RZ, R17 ;  /* 0x000000ffff077224 */ /* 0x000fc600078e0011 */
[----:B------:R1:W-:Y:S04]  /*82730*/  STL [R1+0x3498], R16 ;  /* 0x0034981001007387 */ /* 0x0003e80000100800 */
[----:B-1----:R-:W3:Y:S04]  /*82740*/  LDL.LU R17, [R1+0x34c8] ;  /* 0x0034c80001117983 */ /* 0x002ee80000300800 */
[----:B------:R1:W-:Y:S02]  /*82750*/  LDGSTS.E [R5+0x6a00], desc[UR10][R6.64], P0 ;  /* 0x06a0000006057fae */ /* 0x0003e4000812184a */
[----:B-1----:R-:W-:Y:S01]  /*82760*/  IMAD.MOV.U32 R6, RZ, RZ, R9 ;  /* 0x000000ffff067224 */ /* 0x002fe200078e0009 */
[----:B------:R-:W-:-:S02]  /*82770*/  MOV R7, R16 ;  /* 0x0000001000077202 */ /* 0x000fc40000000f00 */
[----:B------:R-:W3:Y:S04]  /*82780*/  LDL.LU R16, [R1+0x34d4] ;  /* 0x0034d40001107983 */ /* 0x000ee80000300800 */
[----:B------:R1:W-:Y:S04]  /*82790*/  LDGSTS.E [R5+0x6a80], desc[UR10][R6.64], P0 ;  /* 0x06a8000006057fae */ /* 0x0003e8000812184a */
[----:B------:R-:W3:Y:S01]  /*827a0*/  LDL.LU R9, [R1+0x34dc] ;  /* 0x0034dc0001097983 */ /* 0x000ee20000300800 */
[----:B------:R-:W-:-:S04]  /*827b0*/  IADD3 R10, P1, R10, R2, RZ ;  /* 0x000000020a0a7210 */ /* 0x000fc80007f3e0ff */
[----:B-1----:R-:W-:Y:S01]  /*827c0*/  MOV R6, R10 ;  /* 0x0000000a00067202 */ /* 0x002fe20000000f00 */
[----:B------:R-:W-:Y:S01]  /*827d0*/  STL [R1+0x34a4], R10 ;  /* 0x0034a40a01007387 */ /* 0x000fe20000100800 */
[----:B------:R-:W-:Y:S01]  /*827e0*/  IADD3 R19, P2, R19, R2, RZ ;  /* 0x0000000213137210 */ /* 0x000fe20007f5e0ff */
[----:B----4-:R-:W-:-:S04]  /*827f0*/  IMAD.X R18, R18, 0x1, R3, P1 ;  /* 0x0000000112127824 */ /* 0x010fc800008e0603 */
[----:B------:R-:W-:Y:S02]  /*82800*/  IMAD.MOV.U32 R7, RZ, RZ, R18 ;  /* 0x000000ffff077224 */ /* 0x000fe400078e0012 */
[----:B------:R-:W-:Y:S01]  /*82810*/  IMAD.X R20, R20, 0x1, R3, P2 ;  /* 0x0000000114147824 */ /* 0x000fe200010e0603 */
[-C--:B--2---:R-:W-:Y:S01]  /*82820*/  IADD3 R11, P1, R11, R2.reuse, RZ ;  /* 0x000000020b0b7210 */ /* 0x084fe20007f3e0ff */
[----:B------:R1:W-:Y:S04]  /*82830*/  STL [R1+0x34a0], R18 ;  /* 0x0034a01201007387 */ /* 0x0003e80000100800 */
[----:B------:R-:W-:Y:S01]  /*82840*/  STL [R1+0x34ac], R19 ;  /* 0x0034ac1301007387 */ /* 0x000fe20000100800 */
[----:B------:R-:W-:-:S03]  /*82850*/  IADD3 R4, P2, R4, R2, RZ ;  /* 0x0000000204047210 */ /* 0x000fc60007f5e0ff */
[----:B------:R2:W-:Y:S04]  /*82860*/  LDGSTS.E [R5+0x6b00], desc[UR10][R6.64], P0 ;  /* 0x06b0000006057fae */ /* 0x0005e8000812184a */
[----:B-1----:R-:W4:Y:S04]  /*82870*/  LDL.LU R18, [R1+0x34d0] ;  /* 0x0034d00001127983 */ /* 0x002f280000300800 */
[----:B------:R-:W-:Y:S01]  /*82880*/  STL [R1+0x34a8], R20 ;  /* 0x0034a81401007387 */ /* 0x000fe20000100800 */
[----:B--2---:R-:W-:Y:S01]  /*82890*/  IMAD.MOV.U32 R6, RZ, RZ, R19 ;  /* 0x000000ffff067224 */ /* 0x004fe200078e0013 */
[----:B------:R-:W-:-:S02]  /*828a0*/  MOV R7, R20 ;  /* 0x0000001400077202 */ /* 0x000fc40000000f00 */
[----:B------:R-:W2:Y:S04]  /*828b0*/  LDL.LU R10, [R1+0x34d8] ;  /* 0x0034d800010a7983 */ /* 0x000ea80000300800 */
[----:B------:R1:W-:Y:S04]  /*828c0*/  STL [R1+0x34b4], R11 ;  /* 0x0034b40b01007387 */ /* 0x0003e80000100800 */
[----:B------:R1:W-:Y:S01]  /*828d0*/  LDGSTS.E [R5+0x6b80], desc[UR10][R6.64], P0 ;  /* 0x06b8000006057fae */ /* 0x0003e2000812184a */
[----:B------:R-:W-:-:S05]  /*828e0*/  IMAD.X R15, R15, 0x1, R3, P1 ;  /* 0x000000010f0f7824 */ /* 0x000fca00008e0603 */
[----:B------:R1:W-:Y:S02]  /*828f0*/  STL [R1+0x34b0], R15 ;  /* 0x0034b00f01007387 */ /* 0x0003e40000100800 */
[----:B-1----:R-:W-:Y:S01]  /*82900*/  MOV R6, R11 ;  /* 0x0000000b00067202 */ /* 0x002fe20000000f00 */
[----:B------:R-:W-:Y:S01]  /*82910*/  IMAD.X R12, R12, 0x1, R3, P2 ;  /* 0x000000010c0c7824 */ /* 0x000fe200010e0603 */
[----:B------:R1:W-:Y:S04]  /*82920*/  STL [R1+0x34bc], R4 ;  /* 0x0034bc0401007387 */ /* 0x0003e80000100800 */
[----:B------:R-:W2:Y:S01]  /*82930*/  LDL.LU R11, [R1+0x34e4] ;  /* 0x0034e400010b7983 */ /* 0x000ea20000300800 */
[----:B------:R-:W-:-:S03]  /*82940*/  IMAD.MOV.U32 R7, RZ, RZ, R15 ;  /* 0x000000ffff077224 */ /* 0x000fc600078e000f */
[----:B------:R1:W-:Y:S04]  /*82950*/  STL [R1+0x34b8], R12 ;  /* 0x0034b80c01007387 */ /* 0x0003e80000100800 */
[----:B------:R-:W2:Y:S04]  /*82960*/  LDL.LU R15, [R1+0x34e0] ;  /* 0x0034e000010f7983 */ /* 0x000ea80000300800 */
[----:B------:R1:W-:Y:S01]  /*82970*/  LDGSTS.E [R5+0x6c00], desc[UR10][R6.64], P0 ;  /* 0x06c0000006057fae */ /* 0x0003e2000812184a */
[-C--:B------:R-:W-:Y:S02]  /*82980*/  IADD3 R13, P1, R13, R2.reuse, RZ ;  /* 0x000000020d0d7210 */ /* 0x080fe40007f3e0ff */
[----:B------:R-:W-:Y:S01]  /*82990*/  IADD3 R8, P2, R8, R2, RZ ;  /* 0x0000000208087210 */ /* 0x000fe20007f5e0ff */
[----:B-1----:R-:W-:Y:S01]  /*829a0*/  IMAD.MOV.U32 R6, RZ, RZ, R4 ;  /* 0x000000ffff067224 */ /* 0x002fe200078e0004 */
[----:B------:R-:W-:Y:S01]  /*829b0*/  MOV R7, R12 ;  /* 0x0000000c00077202 */ /* 0x000fe20000000f00 */
[----:B------:R-:W2:Y:S04]  /*829c0*/  LDL.LU R4, [R1+0x34ec] ;  /* 0x0034ec0001047983 */ /* 0x000ea80000300800 */
[----:B------:R-:W2:Y:S04]  /*829d0*/  LDL.LU R12, [R1+0x2800] ;  /* 0x00280000010c7983 */ /* 0x000ea80000300800 */
[----:B------:R1:W-:Y:S04]  /*829e0*/  STL [R1+0x34c4], R13 ;  /* 0x0034c40d01007387 */ /* 0x0003e80000100800 */
[----:B------:R1:W-:Y:S01]  /*829f0*/  LDGSTS.E [R5+0x6c80], desc[UR10][R6.64], P0 ;  /* 0x06c8000006057fae */ /* 0x0003e2000812184a */
[----:B---3--:R-:W-:Y:S01]  /*82a00*/  IMAD.X R14, R14, 0x1, R3, P1 ;  /* 0x000000010e0e7824 */ /* 0x008fe200008e0603 */
[----:B-1----:R-:W-:-:S04]  /*82a10*/  MOV R6, R13 ;  /* 0x0000000d00067202 */ /* 0x002fc80000000f00 */
[----:B------:R1:W-:Y:S01]  /*82a20*/  STL [R1+0x34c0], R14 ;  /* 0x0034c00e01007387 */ /* 0x0003e20000100800 */
[----:B------:R-:W-:-:S03]  /*82a30*/  IMAD.X R17, R17, 0x1, R3, P2 ;  /* 0x0000000111117824 */ /* 0x000fc600010e0603 */
[----:B------:R-:W-:Y:S04]  /*82a40*/  STL [R1+0x34cc], R8 ;  /* 0x0034cc0801007387 */ /* 0x000fe80000100800 */
        /* <DEDUP_REMOVED lines=8> */
[----:B------:R-:W-:-:S02]  /*82ad0*/  MOV R7, R17 ;  /* 0x0000001100077202 */ /* 0x000fc40000000f00 */
[----:B------:R-:W3:Y:S04]  /*82ae0*/  LDL.LU R17, [R1+0x2808] ;  /* 0x0028080001117983 */ /* 0x000ee80000300800 */
[----:B------:R-:W3:Y:S04]  /*82af0*/  LDL.LU R8, [R1+0x2810] ;  /* 0x0028100001087983 */ /* 0x000ee80000300800 */
[----:B------:R-:W-:Y:S04]  /*82b00*/  STL [R1+0x34d4], R16 ;  /* 0x0034d41001007387 */ /* 0x000fe80000100800 */
[----:B------:R1:W-:Y:S02]  /*82b10*/  LDGSTS.E [R5+0x6d80], desc[UR10][R6.64], P0 ;  /* 0x06d8000006057fae */ /* 0x0003e4000812184a */
[----:B-1----:R-:W-:Y:S01]  /*82b20*/  MOV R6, R16 ;  /* 0x0000001000067202 */ /* 0x002fe20000000f00 */
[----:B----4-:R-:W-:-:S04]  /*82b30*/  IMAD.X R18, R18, 0x1, R3, P1 ;  /* 0x0000000112127824 */ /* 0x010fc800008e0603 */
[----:B------:R-:W-:Y:S01]  /*82b40*/  IMAD.MOV.U32 R7, RZ, RZ, R18 ;  /* 0x000000ffff077224 */ /* 0x000fe200078e0012 */
[----:B------:R1:W-:Y:S01]  /*82b50*/  STL [R1+0x34d0], R18 ;  /* 0x0034d01201007387 */ /* 0x0003e20000100800 */
[----:B--2---:R-:W-:-:S03]  /*82b60*/  IMAD.X R10, R10, 0x1, R3, P2 ;  /* 0x000000010a0a7824 */ /* 0x004fc600010e0603 */
        /* <DEDUP_REMOVED lines=8> */
[----:B--2---:R-:W2:Y:S04]  /*82bf0*/  LDL.LU R9, [R1+0x2818] ;  /* 0x0028180001097983 */ /* 0x004ea80000300800 */
[----:B------:R-:W2:Y:S01]  /*82c00*/  LDL.LU R10, [R1+0x2820] ;  /* 0x00282000010a7983 */ /* 0x000ea20000300800 */
[----:B------:R-:W-:-:S03]  /*82c10*/  IMAD.X R15, R15, 0x1, R3, P1 ;  /* 0x000000010f0f7824 */ /* 0x000fc600008e0603 */
[----:B------:R1:W-:Y:S04]  /*82c20*/  LDGSTS.E [R5+0x6e80], desc[UR10][R6.64], P0 ;  /* 0x06e8000006057fae */ /* 0x0003e8000812184a */
[----:B------:R-:W-:Y:S04]  /*82c30*/  STL [R1+0x34e4], R11 ;  /* 0x0034e40b01007387 */ /* 0x000fe80000100800 */
[----:B------:R1:W-:Y:S02]  /*82c40*/  STL [R1+0x34e0], R15 ;  /* 0x0034e00f01007387 */ /* 0x0003e40000100800 */
[----:B-1----:R-:W-:Y:S01]  /*82c50*/  MOV R7, R15 ;  /* 0x0000000f00077202 */ /* 0x002fe20000000f00 */
[----:B------:R-:W-:Y:S01]  /*82c60*/  IMAD.MOV.U32 R6, RZ, RZ, R11 ;  /* 0x000000ffff067224 */ /* 0x000fe200078e000b */
[----:B------:R-:W2:Y:S04]  /*82c70*/  LDL.LU R15, [R1+0x2814] ;  /* 0x00281400010f7983 */ /* 0x000ea80000300800 */
[----:B------:R-:W2:Y:S01]  /*82c80*/  LDL.LU R11, [R1+0x281c] ;  /* 0x00281c00010b7983 */ /* 0x000ea20000300800 */
[----:B------:R-:W-:-:S02]  /*82c90*/  IADD3 R4, P2, R4, R2, RZ ;  /* 0x0000000204047210 */ /* 0x000fc40007f5e0ff */
[----:B------:R-:W-:Y:S01]  /*82ca0*/  IADD3 R12, P3, R12, R2, RZ ;  /* 0x000000020c0c7210 */ /* 0x000fe20007f7e0ff */
[----:B------:R-:W-:Y:S01]  /*82cb0*/  UISETP.GT.AND UP1, UPT, UR18, 0x11, UPT ;  /* 0x000000111200788c */ /* 0x000fe2000bf24270 */
[----:B------:R1:W-:Y:S04]  /*82cc0*/  LDGSTS.E [R5+0x6f00], desc[UR10][R6.64], P0 ;  /* 0x06f0000006057fae */ /* 0x0003e8000812184a */
[----:B------:R-:W-:Y:S01]  /*82cd0*/  STL [R1+0x34ec], R4 ;  /* 0x0034ec0401007387 */ /* 0x000fe20000100800 */
[----:B------:R-:W-:Y:S01]  /*82ce0*/  USEL UR12, URZ, 0x4, !UP1 ;  /* 0x000000043f0c7887 */ /* 0x000fe2000c800000 */
[----:B-1----:R-:W-:Y:S01]  /*82cf0*/  MOV R6, R4 ;  /* 0x0000000400067202 */ /* 0x002fe20000000f00 */
[----:B---3--:R-:W-:-:S04]  /*82d00*/  IMAD.X R13, R13, 0x1, R3, P2 ;  /* 0x000000010d0d7824 */ /* 0x008fc800010e0603 */
[----:B------:R-:W-:Y:S01]  /*82d10*/  IMAD.MOV.U32 R7, RZ, RZ, R13 ;  /* 0x000000ffff077224 */ /* 0x000fe200078e000d */
[----:B------:R1:W-:Y:S01]  /*82d20*/  STL [R1+0x34e8], R13 ;  /* 0x0034e80d01007387 */ /* 0x0003e20000100800 */
[----:B------:R-:W-:-:S03]  /*82d30*/  IMAD.X R14, R14, 0x1, R3, P3 ;  /* 0x000000010e0e7824 */ /* 0x000fc600018e0603 */
[----:B------:R-:W-:Y:S01]  /*82d40*/  STL [R1+0x2800], R12 ;  /* 0x0028000c01007387 */ /* 0x000fe20000100800 */
[----:B------:R-:W-:-:S03]  /*82d50*/  USEL UR12, UR12, URZ, !UP0 ;  /* 0x0000003f0c0c7287 */ /* 0x000fc6000c000000 */
[----:B------:R3:W-:Y:S04]  /*82d60*/  LDGSTS.E [R5+0x6f80], desc[UR10][R6.64], P0 ;  /* 0x06f8000006057fae */ /* 0x0007e8000812184a */
[----:B-1----:R-:W2:Y:S04]  /*82d70*/  LDL.LU R13, [R1+0x2828] ;  /* 0x00282800010d7983 */ /* 0x002ea80000300800 */
[----:B------:R1:W-:Y:S04]  /*82d80*/  STL [R1+0x27fc], R14 ;  /* 0x0027fc0e01007387 */ /* 0x0003e80000100800 */
[----:B------:R-:W2:Y:S01]  /*82d90*/  LDL.LU R4, [R1+0x2830] ;  /* 0x0028300001047983 */ /* 0x000ea20000300800 */
[----:B---3--:R-:W-:Y:S01]  /*82da0*/  MOV R7, R14 ;  /* 0x0000000e00077202 */ /* 0x008fe20000000f00 */
[----:B------:R-:W-:-:S02]  /*82db0*/  IMAD.MOV.U32 R6, RZ, RZ, R12 ;  /* 0x000000ffff067224 */ /* 0x000fc400078e000c */
[----:B-1----:R-:W3:Y:S01]  /*82dc0*/  LDL.LU R14, [R1+0x2824] ;  /* 0x00282400010e7983 */ /* 0x002ee20000300800 */
[----:B------:R-:W-:-:S03]  /*82dd0*/  ISETP.NE.U32.AND P1, PT, RZ, UR12, PT ;  /* 0x0000000cff007c0c */ /* 0x000fc6000bf25070 */
[----:B------:R-:W3:Y:S01]  /*82de0*/  LDL.LU R12, [R1+0x282c] ;  /* 0x00282c00010c7983 */ /* 0x000ee20000300800 */
[-C--:B------:R-:W-:Y:S02]  /*82df0*/  IADD3 R17, P0, R17, R2.reuse, RZ ;  /* 0x0000000211117210 */ /* 0x080fe40007f1e0ff */
[----:B------:R-:W-:-:S03]  /*82e00*/  IADD3 R8, P2, R8, R2, RZ ;  /* 0x0000000208087210 */ /* 0x000fc60007f5e0ff */
[----:B------:R-:W-:Y:S04]  /*82e10*/  STL [R1+0x2808], R17 ;  /* 0x0028081101007387 */ /* 0x000fe80000100800 */
[----:B------:R1:W-:Y:S02]  /*82e20*/  LDGSTS.E [R5+0x8800], desc[UR10][R6.64], P1 ;  /* 0x0880000006057fae */ /* 0x0003e4000892184a */
[----:B-1----:R-:W-:Y:S01]  /*82e30*/  MOV R6, R17 ;  /* 0x0000001100067202 */ /* 0x002fe20000000f00 */
[----:B----4-:R-:W-:-:S04]  /*82e40*/  IMAD.X R18, R18, 0x1, R3, P0 ;  /* 0x0000000112127824 */ /* 0x010fc800000e0603 */
[----:B------:R-:W-:Y:S01]  /*82e50*/  IMAD.MOV.U32 R7, RZ, RZ, R18 ;  /* 0x000000ffff077224 */ /* 0x000fe200078e0012 */
[----:B------:R-:W-:Y:S01]  /*82e60*/  STL [R1+0x2804], R18 ;  /* 0x0028041201007387 */ /* 0x000fe20000100800 */
[----:B------:R-:W-:-:S03]  /*82e70*/  IMAD.X R16, R16, 0x1, R3, P2 ;  /* 0x0000000110107824 */ /* 0x000fc600010e0603 */
[----:B------:R1:W-:Y:S04]  /*82e80*/  STL [R1+0x2810], R8 ;  /* 0x0028100801007387 */ /* 0x0003e80000100800 */
[----:B------:R-:W-:Y:S04]  /*82e90*/  STL [R1+0x280c], R16 ;  /* 0x00280c1001007387 */ /* 0x000fe80000100800 */
[----:B------:R-:W4:Y:S04]  /*82ea0*/  LDL.LU R22, [R1+0x2834] ;  /* 0x0028340001167983 */ /* 0x000f280000300800 */
[----:B------:R-:W4:Y:S04]  /*82eb0*/  LDL.LU R21, [R1+0x2838] ;  /* 0x0028380001157983 */ /* 0x000f280000300800 */
[----:B------:R1:W-:Y:S01]  /*82ec0*/  LDGSTS.E [R5+0x8880], desc[UR10][R6.64], P1 ;  /* 0x0888000006057fae */ /* 0x0003e2000892184a */
[----:B--2---:R-:W-:-:S03]  /*82ed0*/  IADD3 R9, P0, R9, R2, RZ ;  /* 0x0000000209097210 */ /* 0x004fc60007f1e0ff */
[----:B------:R-:W2:Y:S01]  /*82ee0*/  LDL.LU R20, [R1+0x283c] ;  /* 0x00283c0001147983 */ /* 0x000ea20000300800 */
[----:B------:R-:W-:Y:S01]  /*82ef0*/  IADD3 R10, P2, R10, R2, RZ ;  /* 0x000000020a0a7210 */ /* 0x000fe20007f5e0ff */
[----:B-1----:R-:W-:Y:S01]  /*82f00*/  IMAD.MOV.U32 R6, RZ, RZ, R8 ;  /* 0x000000ffff067224 */ /* 0x002fe200078e0008 */
[----:B------:R-:W-:Y:S01]  /*82f10*/  MOV R7, R16 ;  /* 0x0000001000077202 */ /* 0x000fe20000000f00 */
[----:B------:R-:W2:Y:S04]  /*82f20*/  LDL.LU R8, [R1+0x2840] ;  /* 0x0028400001087983 */ /* 0x000ea80000300800 */
        /* <DEDUP_REMOVED lines=8> */
[----:B------:R-:W2:Y:S04]  /*82fb0*/  LDL.LU R15, [R1+0x2848] ;  /* 0x00284800010f7983 */ /* 0x000ea80000300800 */
[----:B------:R1:W-:Y:S04]  /*82fc0*/  STL [R1+0x281c], R11 ;  /* 0x00281c0b01007387 */ /* 0x0003e80000100800 */
[----:B------:R-:W2:Y:S04]  /*82fd0*/  LDL.LU R9, [R1+0x2850] ;  /* 0x0028500001097983 */ /* 0x000ea80000300800 */
[----:B------:R-:W2:Y:S04]  /*82fe0*/  LDL.LU R19, [R1+0x2844] ;  /* 0x0028440001137983 */ /* 0x000ea80000300800 */
[----:B------:R1:W-:Y:S02]  /*82ff0*/  LDGSTS.E [R5+0x8980], desc[UR10][R6.64], P1 ;  /* 0x0898000006057fae */ /* 0x0003e4000892184a */
[----:B-1----:R-:W-:Y:S01]  /*83000*/  IMAD.MOV.U32 R6, RZ, RZ, R10 ;  /* 0x000000ffff067224 */ /* 0x002fe200078e000a */
[----:B------:R-:W-:Y:S01]  /*83010*/  MOV R7, R11 ;  /* 0x0000000b00077202 */ /* 0x000fe20000000f00 */
[----:B------:R-:W2:Y:S04]  /*83020*/  LDL.LU R10, [R1+0x284c] ;  /* 0x00284c00010a7983 */ /* 0x000ea80000300800 */
[----:B------:R-:W2:Y:S01]  /*83030*/  LDL.LU R11, [R1+0x2858] ;  /* 0x00285800010b7983 */ /* 0x000ea20000300800 */
[----:B------:R-:W-:-:S03]  /*83040*/  IADD3 R13, P0, R13, R2, RZ ;  /* 0x000000020d0d7210 */ /* 0x000fc60007f1e0ff */
[----:B------:R-:W2:Y:S04]  /*83050*/  LDL.LU R16, [R1+0x2860] ;  /* 0x0028600001107983 */ /* 0x000ea80000300800 */
[----:B------:R1:W-:Y:S01]  /*83060*/  LDGSTS.E [R5+0x8a00], desc[UR10][R6.64], P1 ;  /* 0x08a0000006057fae */ /* 0x0003e2000892184a */
[----:B------:R-:W-:Y:S01]  /*83070*/  IADD3 R4, P2, R4, R2, RZ ;  /* 0x0000000204047210 */ /* 0x000fe20007f5e0ff */
[--C-:B---3--:R-:W-:Y:S02]  /*83080*/  IMAD.X R14, R14, 0x1, R3.reuse, P0 ;  /* 0x000000010e0e7824 */ /* 0x108fe400000e0603 */
[----:B------:R-:W-:Y:S02]  /*83090*/  STL [R1+0x2828], R13 ;  /* 0x0028280d01007387 */ /* 0x000fe40000100800 */
[----:B------:R-:W-:-:S02]  /*830a0*/  IMAD.X R12, R12, 0x1, R3, P2 ;  /* 0x000000010c0c7824 */ /* 0x000fc400010e0603 */
[----:B------:R-:W-:Y:S01]  /*830b0*/  STL [R1+0x2824], R14 ;  /* 0x0028240e01007387 */ /* 0x000fe20000100800 */
[----:B-1----:R-:W-:Y:S01]  /*830c0*/  MOV R6, R13 ;  /* 0x0000000d00067202 */ /* 0x002fe20000000f00 */
[----:B------:R-:W-:Y:S02]  /*830d0*/  IMAD.MOV.U32 R7, RZ, RZ, R14 ;  /* 0x000000ffff077224 */ /* 0x000fe400078e000e */
[----:B------:R-:W-:Y:S04]  /*830e0*/  STL [R1+0x2830], R4 ;  /* 0x0028300401007387 */ /* 0x000fe80000100800 */
[----:B------:R-:W3:Y:S04]  /*830f0*/  LDL.LU R18, [R1+0x2854] ;  /* 0x0028540001127983 */ /* 0x000ee80000300800 */
[----:B------:R1:W-:Y:S04]  /*83100*/  STL [R1+0x282c], R12 ;  /* 0x00282c0c01007387 */ /* 0x0003e80000100800 */
[----:B------:R1:W-:Y:S04]  /*83110*/  LDGSTS.E [R5+0x8a80], desc[UR10][R6.64], P1 ;  /* 0x08a8000006057fae */ /* 0x0003e8000892184a */
[----:B------:R-:W3:Y:S01]  /*83120*/  LDL.LU R17, [R1+0x285c] ;  /* 0x00285c0001117983 */ /* 0x000ee20000300800 */
[----:B-1----:R-:W-:Y:S01]  /*83130*/  MOV R7, R12 ;  /* 0x0000000c00077202 */ /* 0x002fe20000000f00 */
[----:B------:R-:W-:-:S02]  /*83140*/  IMAD.MOV.U32 R6, RZ, RZ, R4 ;  /* 0x000000ffff067224 */ /* 0x000fc400078e0004 */
[----:B------:R-:W3:Y:S04]  /*83150*/  LDL.LU R12, [R1+0x2864] ;  /* 0x00286400010c7983 */ /* 0x000ee80000300800 */
[----:B------:R-:W3:Y:S04]  /*83160*/  LDL.LU R4, [R1+0x2868] ;  /* 0x0028680001047983 */ /* 0x000ee80000300800 */
[----:B------:R-:W3:Y:S04]  /*83170*/  LDL.LU R14, [R1+0x286c] ;  /* 0x00286c00010e7983 */ /* 0x000ee80000300800 */
[----:B------:R-:W3:Y:S04]  /*83180*/  LDL.LU R13, [R1+0x2870] ;  /* 0x00287000010d7983 */ /* 0x000ee80000300800 */
[----:B------:R1:W-:Y:S01]  /*83190*/  LDGSTS.E [R5+0x8b00], desc[UR10][R6.64], P1 ;  /* 0x08b0000006057fae */ /* 0x0003e2000892184a */
[----:B----4-:R-:W-:-:S05]  /*831a0*/  IADD3 R21, P0, R21, R2, RZ ;  /* 0x0000000215157210 */ /* 0x010fca0007f1e0ff */
[----:B------:R-:W-:Y:S01]  /*831b0*/  IMAD.X R22, R22, 0x1, R3, P0 ;  /* 0x0000000116167824 */ /* 0x000fe200000e0603 */
[----:B-1----:R-:W-:-:S03]  /*831c0*/  MOV R6, R21 ;  /* 0x0000001500067202 */ /* 0x002fc60000000f00 */
[----:B------:R-:W-:Y:S01]  /*831d0*/  IMAD.MOV.U32 R7, RZ, RZ, R22 ;  /* 0x000000ffff077224 */ /* 0x000fe200078e0016 */
[----:B------:R-:W-:Y:S01]  /*831e0*/  STL [R1+0x2838], R21 ;  /* 0x0028381501007387 */ /* 0x000fe20000100800 */
[----:B--2---:R-:W-:-:S03]  /*831f0*/  IADD3 R8, P2, R8, R2, RZ ;  /* 0x0000000208087210 */ /* 0x004fc60007f5e0ff */
[----:B------:R-:W-:Y:S02]  /*83200*/  STL [R1+0x2834], R22 ;  /* 0x0028341601007387 */ /* 0x000fe40000100800 */
[----:B------:R-:W-:Y:S02]  /*83210*/  IMAD.X R20, R20, 0x1, R3, P2 ;  /* 0x0000000114147824 */ /* 0x000fe400010e0603 */
        /* <DEDUP_REMOVED lines=25> */
[----:B------:R-:W4:Y:S01]  /*833b0*/  LDL.LU R9, [R1+0x2a08] ;  /* 0x002a080001097983 */ /* 0x000f220000300800 */
[----:B---3--:R-:W-:Y:S01]  /*833c0*/  IMAD.X R18, R18, 0x1, R3, P0 ;  /* 0x0000000112127824 */ /* 0x008fe200000e0603 */
        /* <DEDUP_REMOVED lines=15> */
[----:B------:R1:W-:Y:S02]  /*834c0*/  LDGSTS.E [R5+0x8e00], desc[UR10][R6.64], P1 ;  /* 0x08e0000006057fae */ /* 0x0003e4000892184a */
[----:B------:R-:W-:Y:S02]  /*834d0*/  IMAD.X R14, R14, 0x1, R3, P2 ;  /* 0x000000010e0e7824 */ /* 0x000fe400010e0603 */
[----:B------:R-:W-:Y:S04]  /*834e0*/  STL [R1+0x2868], R4 ;  /* 0x0028680401007387 */ /* 0x000fe80000100800 */
[----:B------:R1:W-:Y:S02]  /*834f0*/  STL [R1+0x2864], R12 ;  /* 0x0028640c01007387 */ /* 0x0003e40000100800 */
[----:B-1----:R-:W-:Y:S01]  /*83500*/  MOV R6, R4 ;  /* 0x0000000400067202 */ /* 0x002fe20000000f00 */
[----:B------:R-:W-:Y:S01]  /*83510*/  IMAD.MOV.U32 R7, RZ, RZ, R12 ;  /* 0x000000ffff077224 */ /* 0x000fe200078e000c */
[----:B------:R1:W-:Y:S04]  /*83520*/  STL [R1+0x2870], R13 ;  /* 0x0028700d01007387 */ /* 0x0003e80000100800 */
        /* <DEDUP_REMOVED lines=11> */
[----:B-1----:R-:W-:Y:S02]  /*835e0*/  IMAD.MOV.U32 R6, RZ, RZ, R8 ;  /* 0x000000ffff067224 */ /* 0x002fe400078e0008 */
[----:B----4-:R-:W-:-:S05]  /*835f0*/  IMAD.X R15, R15, 0x1, R3, P0 ;  /* 0x000000010f0f7824 */ /* 0x010fca00000e0603 */
        /* <DEDUP_REMOVED lines=13> */
[----:B------:R-:W-:Y:S02]  /*836d0*/  ISETP.NE.U32.AND P0, PT, RZ, UR12, PT ;  /* 0x0000000cff007c0c */ /* 0x000fe4000bf05070 */
[----:B----4-:R-:W-:Y:S01]  /*836e0*/  MOV R6, R10 ;  /* 0x0000000a00067202 */ /* 0x010fe20000000f00 */
[----:B------:R-:W-:-:S05]  /*836f0*/  IMAD.X R18, R18, 0x1, R3, P1 ;  /* 0x0000000112127824 */ /* 0x000fca00008e0603 */
[----:B------:R4:W-:Y:S01]  /*83700*/  STL [R1+0x29fc], R18 ;  /* 0x0029fc1201007387 */ /* 0x0009e20000100800 */
[----:B------:R-:W-:-:S03]  /*83710*/  IMAD.MOV.U32 R7, RZ, RZ, R18 ;  /* 0x000000ffff077224 */ /* 0x000fc600078e0012 */
[----:B------:R-:W-:Y:S04]  /*83720*/  STL [R1+0x2a08], R9 ;  /* 0x002a080901007387 */ /* 0x000fe80000100800 */
[----:B-1----:R-:W2:Y:S01]  /*83730*/  LDL.LU R10, [R1+0x2a30] ;  /* 0x002a3000010a7983 */ /* 0x002ea20000300800 */
[----:B---3--:R-:W-:-:S03]  /*83740*/  IMAD.X R11, R11, 0x1, R3, P2 ;  /* 0x000000010b0b7824 */ /* 0x008fc600010e0603 */
[----:B------:R1:W-:Y:S04]  /*83750*/  LDGSTS.E [R5+0xa800], desc[UR10][R6.64], P0 ;  /* 0x0a80000006057fae */ /* 0x0003e8000812184a */
[----:B------:R3:W-:Y:S04]  /*83760*/  STL [R1+0x2a04], R11 ;  /* 0x002a040b01007387 */ /* 0x0007e80000100800 */
[----:B------:R-:W2:Y:S04]  /*83770*/  LDL.LU R19, [R1+0x2a38] ;  /* 0x002a380001137983 */ /* 0x000ea80000300800 */
[----:B----4-:R-:W4:Y:S01]  /*83780*/  LDL.LU R18, [R1+0x2a2c] ;  /* 0x002a2c0001127983 */ /* 0x010f220000300800 */
[----:B-1----:R-:W-:Y:S01]  /*83790*/  IMAD.MOV.U32 R6, RZ, RZ, R9 ;  /* 0x000000ffff067224 */ /* 0x002fe200078e0009 */
[----:B------:R-:W-:-:S02]  /*837a0*/  MOV R7, R11 ;  /* 0x0000000b00077202 */ /* 0x000fc40000000f00 */
[----:B------:R-:W4:Y:S01]  /*837b0*/  LDL.LU R20, [R1+0x2a34] ;  /* 0x002a340001147983 */ /* 0x000f220000300800 */
[----:B------:R-:W-:-:S03]  /*837c0*/  IADD3 R12, P1, R12, R2, RZ ;  /* 0x000000020c0c7210 */ /* 0x000fc60007f3e0ff */
[----:B---3--:R-:W3:Y:S04]  /*837d0*/  LDL.LU R11, [R1+0x2a40] ;  /* 0x002a4000010b7983 */ /* 0x008ee80000300800 */
        /* <DEDUP_REMOVED lines=34> */
[----:B------:R-:W2:Y:S01]  /*83a00*/  LDL.LU R16, [R1+0x2a60] ;  /* 0x002a600001107983 */ /* 0x000ea20000300800 */
[----:B------:R-:W-:-:S03]  /*83a10*/  IADD3 R10, P1, R10, R2, RZ ;  /* 0x000000020a0a7210 */ /* 0x000fc60007f3e0ff */
[----:B------:R1:W-:Y:S04]  /*83a20*/  LDGSTS.E [R5+0xaa80], desc[UR10][R6.64], P0 ;  /* 0x0aa8000006057fae */ /* 0x0003e8000812184a */
[----:B------:R-:W2:Y:S01]  /*83a30*/  LDL.LU R8, [R1+0x2a68] ;  /* 0x002a680001087983 */ /* 0x000ea20000300800 */
[----:B------:R-:W-:Y:S01]  /*83a40*/  IADD3 R19, P2, R19, R2, RZ ;  /* 0x0000000213137210 */ /* 0x000fe20007f5e0ff */
[----:B----4-:R-:W-:Y:S01]  /*83a50*/  IMAD.X R18, R18, 0x1, R3, P1 ;  /* 0x0000000112127824 */ /* 0x010fe200008e0603 */
[----:B-1----:R-:W-:Y:S01]  /*83a60*/  MOV R6, R10 ;  /* 0x0000000a00067202 */ /* 0x002fe20000000f00 */
[----:B------:R-:W-:Y:S02]  /*83a70*/  STL [R1+0x2a30], R10 ;  /* 0x002a300a01007387 */ /* 0x000fe40000100800 */
[----:B------:R-:W-:-:S02]  /*83a80*/  IMAD.MOV.U32 R7, RZ, RZ, R18 ;  /* 0x000000ffff077224 */ /* 0x000fc400078e0012 */
[----:B------:R-:W-:Y:S01]  /*83a90*/  IMAD.X R20, R20, 0x1, R3, P2 ;  /* 0x0000000114147824 */ /* 0x000fe200010e0603 */
[----:B------:R1:W-:Y:S01]  /*83aa0*/  STL [R1+0x2a2c], R18 ;  /* 0x002a2c1201007387 */ /* 0x0003e20000100800 */
[----:B---3--:R-:W-:-:S03]  /*83ab0*/  IADD3 R11, P1, R11, R2, RZ ;  /* 0x000000020b0b7210 */ /* 0x008fc60007f3e0ff */
        /* <DEDUP_REMOVED lines=38> */
[-C--:B------:R-:W-:Y:S02]  /*83d20*/  IADD3 R16, P1, R16, R2.reuse, RZ ;  /* 0x0000000210107210 */ /* 0x080fe40007f3e0ff */
[----:B------:R-:W-:Y:S01]  /*83d30*/  IADD3 R8, P2, R8, R2, RZ ;  /* 0x0000000208087210 */ /* 0x000fe20007f5e0ff */
[----:B-1----:R-:W-:Y:S01]  /*83d40*/  IMAD.MOV.U32 R6, RZ, RZ, R4 ;  /* 0x000000ffff067224 */ /* 0x002fe200078e0004 */
[----:B------:R-:W-:-:S02]  /*83d50*/  MOV R7, R17 ;  /* 0x0000001100077202 */ /* 0x000fc40000000f00 */
[----:B------:R-:W2:Y:S04]  /*83d60*/  LDL.LU R17, [R1+0x2c08] ;  /* 0x002c080001117983 */ /* 0x000ea80000300800 */
[----:B------:R-:W2:Y:S04]  /*83d70*/  LDL.LU R4, [R1+0x2c10] ;  /* 0x002c100001047983 */ /* 0x000ea80000300800 */
[----:B------:R-:W-:Y:S04]  /*83d80*/  STL [R1+0x2a60], R16 ;  /* 0x002a601001007387 */ /* 0x000fe80000100800 */
[----:B------:R1:W-:Y:S01]  /*83d90*/  LDGSTS.E [R5+0xad80], desc[UR10][R6.64], P0 ;  /* 0x0ad8000006057fae */ /* 0x0003e2000812184a */
[----:B----4-:R-:W-:Y:S01]  /*83da0*/  IMAD.X R18, R18, 0x1, R3, P1 ;  /* 0x0000000112127824 */ /* 0x010fe200008e0603 */
        /* <DEDUP_REMOVED lines=36> */
[----:B--2---:R-:W-:-:S03]  /*83ff0*/  MOV R7, R15 ;  /* 0x0000000f00077202 */ /* 0x004fc60000000f00 */
[----:B-1----:R-:W2:Y:S01]  /*84000*/  LDL.LU R15, [R1+0x2c24] ;  /* 0x002c2400010f7983 */ /* 0x002ea20000300800 */
[----:B------:R-:W-:-:S03]  /*84010*/  IMAD.MOV.U32 R6, RZ, RZ, R12 ;  /* 0x000000ffff067224 */ /* 0x000fc600078e000c */
        /* <DEDUP_REMOVED lines=8> */
[----:B------:R1:W-:Y:S01]  /*840a0*/  LDGSTS.E [R5+0xc800], desc[UR10][R6.64], P1 ;  /* 0x0c80000006057fae */ /* 0x0003e2000892184a */
[----:B----4-:R-:W-:-:S05]  /*840b0*/  IMAD.X R18, R18, 0x1, R3, P0 ;  /* 0x0000000112127824 */ /* 0x010fca00000e0603 */
        /* <DEDUP_REMOVED lines=34> */
[----:B------:R-:W-:-:S05]  /*842e0*/  IADD3 R14, P0, R14, R2, RZ ;  /* 0x000000020e0e7210 */ /* 0x000fca0007f1e0ff */
[----:B------:R1:W-:Y:S01]  /*842f0*/  STL [R1+0x2c28], R14 ;  /* 0x002c280e01007387 */ /* 0x0003e20000100800 */
[----:B------:R-:W-:Y:S01]  /*84300*/  IADD3 R9, P2, R9, R2, RZ ;  /* 0x0000000209097210 */ /* 0x000fe20007f5e0ff */
[----:B--2---:R-:W-:-:S05]  /*84310*/  IMAD.X R15, R15, 0x1, R3, P0 ;  /* 0x000000010f0f7824 */ /* 0x004fca00000e0603 */
[----:B------:R-:W-:Y:S01]  /*84320*/  STL [R1+0x2c24], R15 ;  /* 0x002c240f01007387 */ /* 0x000fe20000100800 */
[----:B------:R-:W-:-:S03]  /*84330*/  IMAD.X R12, R12, 0x1, R3, P2 ;  /* 0x000000010c0c7824 */ /* 0x000fc600010e0603 */
[----:B------:R2:W-:Y:S04]  /*84340*/  STL [R1+0x2c30], R9 ;  /* 0x002c300901007387 */ /* 0x0005e80000100800 */
[----:B------:R-:W3:Y:S04]  /*84350*/  LDL.LU R17, [R1+0x2c54] ;  /* 0x002c540001117983 */ /* 0x000ee80000300800 */
[----:B------:R2:W-:Y:S04]  /*84360*/  STL [R1+0x2c2c], R12 ;  /* 0x002c2c0c01007387 */ /* 0x0005e80000100800 */
[----:B------:R-:W3:Y:S01]  /*84370*/  LDL.LU R18, [R1+0x2c5c] ;  /* 0x002c5c0001127983 */ /* 0x000ee20000300800 */
[----:B-1----:R-:W-:Y:S01]  /*84380*/  MOV R6, R14 ;  /* 0x0000000e00067202 */ /* 0x002fe20000000f00 */
[----:B------:R-:W-:-:S02]  /*84390*/  IMAD.MOV.U32 R7, RZ, RZ, R15 ;  /* 0x000000ffff077224 */ /* 0x000fc400078e000f */
[----:B------:R-:W3:Y:S04]  /*843a0*/  LDL.LU R14, [R1+0x2c64] ;  /* 0x002c6400010e7983 */ /* 0x000ee80000300800 */
[----:B------:R1:W-:Y:S02]  /*843b0*/  LDGSTS.E [R5+0xca80], desc[UR10][R6.64], P1 ;  /* 0x0ca8000006057fae */ /* 0x0003e4000892184a */
[----:B-1----:R-:W-:Y:S02]  /*843c0*/  IMAD.MOV.U32 R6, RZ, RZ, R9 ;  /* 0x000000ffff067224 */ /* 0x002fe400078e0009 */
[----:B--2---:R-:W2:Y:S01]  /*843d0*/  LDL.LU R9, [R1+0x2c68] ;  /* 0x002c680001097983 */ /* 0x004ea20000300800 */
[----:B------:R-:W-:-:S03]  /*843e0*/  MOV R7, R12 ;  /* 0x0000000c00077202 */ /* 0x000fc60000000f00 */
        /* <DEDUP_REMOVED lines=24> */
[----:B------:R1:W-:Y:S04]  /*84570*/  STL [R1+0x2c50], R8 ;  /* 0x002c500801007387 */ /* 0x0003e80000100800 */
        /* <DEDUP_REMOVED lines=8> */
[----:B------:R-:W-:Y:S01]  /*84600*/  MOV R7, R10 ;  /* 0x0000000a00077202 */ /* 0x000fe20000000f00 */
[----:B------:R-:W4:Y:S04]  /*84610*/  LDL.LU R8, [R1+0x2e00] ;  /* 0x002e000001087983 */ /* 0x000f280000300800 */
[----:B------:R-:W4:Y:S04]  /*84620*/  LDL.LU R10, [R1+0x2e08] ;  /* 0x002e0800010a7983 */ /* 0x000f280000300800 */
[----:B------:R-:W-:Y:S04]  /*84630*/  STL [R1+0x2c58], R11 ;  /* 0x002c580b01007387 */ /* 0x000fe80000100800 */
[----:B------:R1:W-:Y:S02]  /*84640*/  LDGSTS.E [R5+0xcd00], desc[UR10][R6.64], P1 ;  /* 0x0cd0000006057fae */ /* 0x0003e4000892184a */
[----:B-1----:R-:W-:Y:S01]  /*84650*/  MOV R6, R11 ;  /* 0x0000000b00067202 */ /* 0x002fe20000000f00 */
[----:B------:R-:W-:-:S04]  /*84660*/  IMAD.X R17, R17, 0x1, R3, P0 ;  /* 0x0000000111117824 */ /* 0x000fc800000e0603 */
[----:B------:R-:W-:Y:S01]  /*84670*/  IMAD.MOV.U32 R7, RZ, RZ, R17 ;  /* 0x000000ffff077224 */ /* 0x000fe200078e0011 */
[----:B------:R1:W-:Y:S01]  /*84680*/  STL [R1+0x2c54], R17 ;  /* 0x002c541101007387 */ /* 0x0003e20000100800 */
[----:B------:R-:W-:-:S03]  /*84690*/  IMAD.X R18, R18, 0x1, R3, P2 ;  /* 0x0000000112127824 */ /* 0x000fc600010e0603 */
[----:B------:R-:W-:Y:S04]  /*846a0*/  STL [R1+0x2c60], R16 ;  /* 0x002c601001007387 */ /* 0x000fe80000100800 */
[----:B------:R2:W-:Y:S04]  /*846b0*/  LDGSTS.E [R5+0xcd80], desc[UR10][R6.64], P1 ;  /* 0x0cd8000006057fae */ /* 0x0005e8000892184a */
[----:B-1----:R-:W4:Y:S04]  /*846c0*/  LDL.LU R17, [R1+0x2dfc] ;  /* 0x002dfc0001117983 */ /* 0x002f280000300800 */
[----:B------:R-:W-:Y:S04]  /*846d0*/  STL [R1+0x2c5c], R18 ;  /* 0x002c5c1201007387 */ /* 0x000fe80000100800 */
[----:B------:R-:W4:Y:S01]  /*846e0*/  LDL.LU R11, [R1+0x2e04] ;  /* 0x002e0400010b7983 */ /* 0x000f220000300800 */
[----:B--2---:R-:W-:Y:S01]  /*846f0*/  IMAD.MOV.U32 R6, RZ, RZ, R16 ;  /* 0x000000ffff067224 */ /* 0x004fe200078e0010 */
[----:B------:R-:W-:-:S02]  /*84700*/  IADD3 R9, P0, R9, R2, RZ ;  /* 0x0000000209097210 */ /* 0x000fc40007f1e0ff */
[----:B------:R-:W-:-:S03]  /*84710*/  MOV R7, R18 ;  /* 0x0000001200077202 */ /* 0x000fc60000000f00 */
[--C-:B------:R-:W-:Y:S01]  /*84720*/  IMAD.X R14, R14, 0x1, R3.reuse, P0 ;  /* 0x000000010e0e7824 */ /* 0x100fe200000e0603 */
[----:B------:R-:W-:Y:S01]  /*84730*/  IADD3 R12, P2, R12, R2, RZ ;  /* 0x000000020c0c7210 */ /* 0x000fe20007f5e0ff */
[----:B------:R1:W-:Y:S04]  /*84740*/  LDGSTS.E [R5+0xce00], desc[UR10][R6.64], P1 ;  /* 0x0ce0000006057fae */ /* 0x0003e8000892184a */
[----:B------:R-:W-:Y:S01]  /*84750*/  STL [R1+0x2c68], R9 ;  /* 0x002c680901007387 */ /* 0x000fe20000100800 */
[----:B------:R-:W-:-:S03]  /*84760*/  IMAD.X R15, R15, 0x1, R3, P2 ;  /* 0x000000010f0f7824 */ /* 0x000fc600010e0603 */
[----:B------:R2:W-:Y:S01]  /*84770*/  STL [R1+0x2c64], R14 ;  /* 0x002c640e01007387 */ /* 0x0005e20000100800 */
[----:B-1----:R-:W-:Y:S01]  /*84780*/  MOV R6, R9 ;  /* 0x0000000900067202 */ /* 0x002fe20000000f00 */
[----:B------:R-:W-:Y:S02]  /*84790*/  IMAD.MOV.U32 R7, RZ, RZ, R14 ;  /* 0x000000ffff077224 */ /* 0x000fe400078e000e */
[----:B------:R-:W-:Y:S04]  /*847a0*/  STL [R1+0x2c70], R12 ;  /* 0x002c700c01007387 */ /* 0x000fe80000100800 */
[----:B--2---:R-:W2:Y:S04]  /*847b0*/  LDL.LU R14, [R1+0x2e10] ;  /* 0x002e1000010e7983 */ /* 0x004ea80000300800 */
        /* <DEDUP_REMOVED lines=10> */
[----:B-1----:R-:W-:Y:S02]  /*84860*/  IMAD.MOV.U32 R6, RZ, RZ, R4 ;  /* 0x000000ffff067224 */ /* 0x002fe400078e0004 */
[----:B----4-:R-:W-:-:S05]  /*84870*/  IMAD.X R13, R13, 0x1, R3, P0 ;  /* 0x000000010d0d7824 */ /* 0x010fca00000e0603 */
[----:B------:R1:W-:Y:S04]  /*84880*/  STL [R1+0x2c74], R13 ;  /* 0x002c740d01007387 */ /* 0x0003e80000100800 */
[----:B------:R-:W3:Y:S04]  /*84890*/  LDL.LU R18, [R1+0x2e1c] ;  /* 0x002e1c0001127983 */ /* 0x000ee80000300800 */
[----:B------:R-:W4:Y:S01]  /*848a0*/  LDL.LU R16, [R1+0x2e20] ;  /* 0x002e200001107983 */ /* 0x000f220000300800 */
[----:B------:R-:W-:-:S03]  /*848b0*/  MOV R7, R13 ;  /* 0x0000000d00077202 */ /* 0x000fc60000000f00 */
[----:B-1----:R-:W3:Y:S04]  /*848c0*/  LDL.LU R13, [R1+0x2e24] ;  /* 0x002e2400010d7983 */ /* 0x002ee80000300800 */
[----:B------:R-:W3:Y:S04]  /*848d0*/  LDL.LU R4, [R1+0x2e28] ;  /* 0x002e280001047983 */ /* 0x000ee80000300800 */
[----:B------:R1:W-:Y:S01]  /*848e0*/  LDGSTS.E [R5+0xcf80], desc[UR10][R6.64], P1 ;  /* 0x0cf8000006057fae */ /* 0x0003e2000892184a */
[-C--:B------:R-:W-:Y:S02]  /*848f0*/  IADD3 R8, P1, R8, R2.reuse, RZ ;  /* 0x0000000208087210 */ /* 0x080fe40007f3e0ff */
[----:B------:R-:W-:-:S03]  /*84900*/  IADD3 R10, P2, R10, R2, RZ ;  /* 0x000000020a0a7210 */ /* 0x000fc60007f5e0ff */
[----:B------:R1:W-:Y:S02]  /*84910*/  STL [R1+0x2e00], R8 ;  /* 0x002e000801007387 */ /* 0x0003e40000100800 */
[----:B-1----:R-:W-:Y:S01]  /*84920*/  MOV R6, R8 ;  /* 0x0000000800067202 */ /* 0x002fe20000000f00 */
[----:B------:R-:W-:-:S05]  /*84930*/  IMAD.X R17, R17, 0x1, R3, P1 ;  /* 0x0000000111117824 */ /* 0x000fca00008e0603 */
[----:B------:R1:W-:Y:S01]  /*84940*/  STL [R1+0x2dfc], R17 ;  /* 0x002dfc1101007387 */ /* 0x0003e20000100800 */
[----:B------:R-:W-:-:S03]  /*84950*/  IMAD.X R11, R11, 0x1, R3, P2 ;  /* 0x000000010b0b7824 */ /* 0x000fc600010e0603 */
[----:B------:R-:W-:Y:S04]  /*84960*/  STL [R1+0x2e08], R10 ;  /* 0x002e080a01007387 */ /* 0x000fe80000100800 */
[----:B------:R-:W3:Y:S01]  /*84970*/  LDL.LU R8, [R1+0x2e30] ;  /* 0x002e300001087983 */ /* 0x000ee20000300800 */
[----:B------:R-:W-:-:S03]  /*84980*/  IMAD.MOV.U32 R7, RZ, RZ, R17 ;  /* 0x000000ffff077224 */ /* 0x000fc600078e0011 */
[----:B------:R2:W-:Y:S04]  /*84990*/  STL [R1+0x2e04], R11 ;  /* 0x002e040b01007387 */ /* 0x0005e80000100800 */
[----:B------:R-:W3:Y:S04]  /*849a0*/  LDL.LU R19, [R1+0x2e38] ;  /* 0x002e380001137983 */ /* 0x000ee80000300800 */
[----:B-1----:R-:W3:Y:S04]  /*849b0*/  LDL.LU R17, [R1+0x2e2c] ;  /* 0x002e2c0001117983 */ /* 0x002ee80000300800 */
[----:B------:R-:W3:Y:S01]  /*849c0*/  LDL.LU R20, [R1+0x2e34] ;  /* 0x002e340001147983 */ /* 0x000ee20000300800 */
[----:B------:R-:W-:-:S04]  /*849d0*/  UISETP.GT.AND UP1, UPT, UR18, 0x1d, UPT ;  /* 0x0000001d1200788c */ /* 0x000fc8000bf24270 */
[----:B------:R-:W-:-:S04]  /*849e0*/  USEL UR12, URZ, 0x4, !UP1 ;  /* 0x000000043f0c7887 */ /* 0x000fc8000c800000 */
[----:B------:R-:W-:-:S06]  /*849f0*/  USEL UR12, UR12, URZ, !UP0 ;  /* 0x0000003f0c0c7287 */ /* 0x000fcc000c000000 */
[----:B------:R-:W-:Y:S02]  /*84a00*/  ISETP.NE.U32.AND P0, PT, RZ, UR12, PT ;  /* 0x0000000cff007c0c */ /* 0x000fe4000bf05070 */
[-C--:B--2---:R-:W-:Y:S02]  /*84a10*/  IADD3 R14, P1, R14, R2.reuse, RZ ;  /* 0x000000020e0e7210 */ /* 0x084fe40007f3e0ff */
[----:B------:R-:W-:-:S09]  /*84a20*/  IADD3 R9, P2, R9, R2, RZ ;  /* 0x0000000209097210 */ /* 0x000fd20007f5e0ff */
[----:B------:R1:W-:Y:S01]  /*84a30*/  LDGSTS.E [R5+0xe800], desc[UR10][R6.64], P0 ;  /* 0x0e80000006057fae */ /* 0x0003e2000812184a */
[--C-:B------:R-:W-:Y:S02]  /*84a40*/  IMAD.X R15, R15, 0x1, R3.reuse, P1 ;  /* 0x000000010f0f7824 */ /* 0x100fe400008e0603 */
[----:B-1----:R-:W-:Y:S01]  /*84a50*/  IMAD.MOV.U32 R6, RZ, RZ, R10 ;  /* 0x000000ffff067224 */ /* 0x002fe200078e000a */
[----:B------:R-:W-:Y:S02]  /*84a60*/  MOV R7, R11 ;  /* 0x0000000b00077202 */ /* 0x000fe40000000f00 */
[----:B------:R-:W2:Y:S04]  /*84a70*/  LDL.LU R11, [R1+0x2e40] ;  /* 0x002e4000010b7983 */ /* 0x000ea80000300800 */
[----:B------:R-:W2:Y:S01]  /*84a80*/  LDL.LU R10, [R1+0x2e48] ;  /* 0x002e4800010a7983 */ /* 0x000ea20000300800 */
[----:B------:R-:W-:-:S03]  /*84a90*/  IMAD.X R12, R12, 0x1, R3, P2 ;  /* 0x000000010c0c7824 */ /* 0x000fc600010e0603 */
[----:B------:R-:W-:Y:S04]  /*84aa0*/  STL [R1+0x2e10], R14 ;  /* 0x002e100e01007387 */ /* 0x000fe80000100800 */
[----:B------:R1:W-:Y:S04]  /*84ab0*/  LDGSTS.E [R5+0xe880], desc[UR10][R6.64], P0 ;  /* 0x0e88000006057fae */ /* 0x0003e8000812184a */
[----:B------:R1:W-:Y:S04]  /*84ac0*/  STL [R1+0x2e0c], R15 ;  /* 0x002e0c0f01007387 */ /* 0x0003e80000100800 */
[----:B------:R-:W-:Y:S01]  /*84ad0*/  STL [R1+0x2e18], R9 ;  /* 0x002e180901007387 */ /* 0x000fe20000100800 */
[----:B-1----:R-:W-:-:S03]  /*84ae0*/  IMAD.MOV.U32 R7, RZ, RZ, R15 ;  /* 0x000000ffff077224 */ /* 0x002fc600078e000f */
[----:B------:R-:W2:Y:S01]  /*84af0*/  LDL.LU R15, [R1+0x2e3c] ;  /* 0x002e3c00010f7983 */ /* 0x000ea20000300800 */
[----:B------:R-:W-:-:S03]  /*84b00*/  MOV R6, R14 ;  /* 0x0000000e00067202 */ /* 0x000fc60000000f00 */
[----:B------:R1:W-:Y:S04]  /*84b10*/  STL [R1+0x2e14], R12 ;  /* 0x002e140c01007387 */ /* 0x0003e80000100800 */
[----:B------:R-:W2:Y:S04]  /*84b20*/  LDL.LU R14, [R1+0x2e44] ;  /* 0x002e4400010e7983 */ /* 0x000ea80000300800 */
[----:B------:R1:W-:Y:S01]  /*84b30*/  LDGSTS.E [R5+0xe900], desc[UR10][R6.64], P0 ;  /* 0x0e90000006057fae */ /* 0x0003e2000812184a */
[----:B----4-:R-:W-:-:S05]  /*84b40*/  IADD3 R16, P1, R16, R2, RZ ;  /* 0x0000000210107210 */ /* 0x010fca0007f3e0ff */
[----:B---3--:R-:W-:Y:S01]  /*84b50*/  IMAD.X R18, R18, 0x1, R3, P1 ;  /* 0x0000000112127824 */ /* 0x008fe200008e0603 */
[----:B------:R-:W-:Y:S01]  /*84b60*/  IADD3 R4, P2, R4, R2, RZ ;  /* 0x0000000204047210 */ /* 0x000fe20007f5e0ff */
[----:B-1----:R-:W-:Y:S01]  /*84b70*/  IMAD.MOV.U32 R6, RZ, RZ, R9 ;  /* 0x000000ffff067224 */ /* 0x002fe200078e0009 */
[----:B------:R-:W-:Y:S02]  /*84b80*/  MOV R7, R12 ;  /* 0x0000000c00077202 */ /* 0x000fe40000000f00 */
[----:B------:R-:W3:Y:S04]  /*84b90*/  LDL.LU R12, [R1+0x2e50] ;  /* 0x002e5000010c7983 */ /* 0x000ee80000300800 */
[----:B------:R-:W4:Y:S01]  /*84ba0*/  LDL.LU R9, [R1+0x2e58] ;  /* 0x002e580001097983 */ /* 0x000f220000300800 */
[----:B------:R-:W-:-:S03]  /*84bb0*/  IMAD.X R13, R13, 0x1, R3, P2 ;  /* 0x000000010d0d7824 */ /* 0x000fc600010e0603 */
[----:B------:R-:W-:Y:S04]  /*84bc0*/  STL [R1+0x2e20], R16 ;  /* 0x002e201001007387 */ /* 0x000fe80000100800 */
[----:B------:R1:W-:Y:S04]  /*84bd0*/  LDGSTS.E [R5+0xe980], desc[UR10][R6.64], P0 ;  /* 0x0e98000006057fae */ /* 0x0003e8000812184a */
[----:B------:R1:W-:Y:S04]  /*84be0*/  STL [R1+0x2e1c], R18 ;  /* 0x002e1c1201007387 */ /* 0x0003e80000100800 */
[----:B------:R-:W-:Y:S01]  /*84bf0*/  STL [R1+0x2e28], R4 ;  /* 0x002e280401007387 */ /* 0x000fe20000100800 */
[----:B-1----:R-:W-:-:S03]  /*84c00*/  IMAD.MOV.U32 R7, RZ, RZ, R18 ;  /* 0x000000ffff077224 */ /* 0x002fc600078e0012 */
[----:B------:R-:W4:Y:S01]  /*84c10*/  LDL.LU R18, [R1+0x2e4c] ;  /* 0x002e4c0001127983 */ /* 0x000f220000300800 */
[----:B------:R-:W-:-:S03]  /*84c20*/  MOV R6, R16 ;  /* 0x0000001000067202 */ /* 0x000fc60000000f00 */
[----:B------:R1:W-:Y:S04]  /*84c30*/  STL [R1+0x2e24], R13 ;  /* 0x002e240d01007387 */ /* 0x0003e80000100800 */
[----:B------:R-:W4:Y:S04]  /*84c40*/  LDL.LU R16, [R1+0x2e54] ;  /* 0x002e540001107983 */ /* 0x000f280000300800 */
[----:B------:R1:W-:Y:S02]  /*84c50*/  LDGSTS.E [R5+0xea00], desc[UR10][R6.64], P0 ;  /* 0x0ea0000006057fae */ /* 0x0003e4000812184a */
[----:B-1----:R-:W-:Y:S01]  /*84c60*/  IMAD.MOV.U32 R6, RZ, RZ, R4 ;  /* 0x000000ffff067224 */ /* 0x002fe200078e0004 */
[----:B------:R-:W-:-:S02]  /*84c70*/  MOV R7, R13 ;  /* 0x0000000d00077202 */ /* 0x000fc40000000f00 */
[----:B------:R-:W4:Y:S04]  /*84c80*/  LDL.LU R13, [R1+0x2e60] ;  /* 0x002e6000010d7983 */ /* 0x000f280000300800 */
[----:B------:R-:W4:Y:S04]  /*84c90*/  LDL.LU R4, [R1+0x2e68] ;  /* 0x002e680001047983 */ /* 0x000f280000300800 */
[----:B------:R1:W-:Y:S01]  /*84ca0*/  LDGSTS.E [R5+0xea80], desc[UR10][R6.64], P0 ;  /* 0x0ea8000006057fae */ /* 0x0003e2000812184a */
[----:B------:R-:W-:-:S05]  /*84cb0*/  IADD3 R8, P1, R8, R2, RZ ;  /* 0x0000000208087210 */ /* 0x000fca0007f3e0ff */
[----:B------:R-:W-:Y:S01]  /*84cc0*/  STL [R1+0x2e30], R8 ;  /* 0x002e300801007387 */ /* 0x000fe20000100800 */
[----:B------:R-:W-:Y:S01]  /*84cd0*/  IADD3 R19, P2, R19, R2, RZ ;  /* 0x0000000213137210 */ /* 0x000fe20007f5e0ff */
[----:B------:R-:W-:-:S04]  /*84ce0*/  IMAD.X R17, R17, 0x1, R3, P1 ;  /* 0x0000000111117824 */ /* 0x000fc800008e0603 */
[----:B-1----:R-:W-:Y:S01]  /*84cf0*/  IMAD.MOV.U32 R7, RZ, RZ, R17 ;  /* 0x000000ffff077224 */ /* 0x002fe200078e0011 */
[----:B------:R1:W-:Y:S01]  /*84d00*/  STL [R1+0x2e2c], R17 ;  /* 0x002e2c1101007387 */ /* 0x0003e20000100800 */
[----:B------:R-:W-:-:S03]  /*84d10*/  IMAD.X R20, R20, 0x1, R3, P2 ;  /* 0x0000000114147824 */ /* 0x000fc600010e0603 */
[----:B------:R-:W-:Y:S01]  /*84d20*/  STL [R1+0x2e38], R19 ;  /* 0x002e381301007387 */ /* 0x000fe20000100800 */
[----:B------:R-:W-:-:S03]  /*84d30*/  MOV R6, R8 ;  /* 0x0000000800067202 */ /* 0x000fc60000000f00 */
[----:B-1----:R-:W4:Y:S04]  /*84d40*/  LDL.LU R17, [R1+0x2e5c] ;  /* 0x002e5c0001117983 */ /* 0x002f280000300800 */
[----:B------:R-:W-:Y:S04]  /*84d50*/  STL [R1+0x2e34], R20 ;  /* 0x002e341401007387 */ /* 0x000fe80000100800 */
[----:B------:R-:W4:Y:S04]  /*84d60*/  LDL.LU R8, [R1+0x2e64] ;  /* 0x002e640001087983 */ /* 0x000f280000300800 */
[----:B------:R1:W-:Y:S02]  /*84d70*/  LDGSTS.E [R5+0xeb00], desc[UR10][R6.64], P0 ;  /* 0x0eb0000006057fae */ /* 0x0003e4000812184a */
[----:B-1----:R-:W-:Y:S01]  /*84d80*/  IMAD.MOV.U32 R6, RZ, RZ, R19 ;  /* 0x000000ffff067224 */ /* 0x002fe200078e0013 */
[----:B------:R-:W-:-:S05]  /*84d90*/  MOV R7, R20 ;  /* 0x0000001400077202 */ /* 0x000fca0000000f00 */
[----:B------:R1:W-:Y:S01]  /*84da0*/  LDGSTS.E [R5+0xeb80], desc[UR10][R6.64], P0 ;  /* 0x0eb8000006057fae */ /* 0x0003e2000812184a */
[-C--:B--2---:R-:W-:Y:S02]  /*84db0*/  IADD3 R11, P1, R11, R2.reuse, RZ ;  /* 0x000000020b0b7210 */ /* 0x084fe40007f3e0ff */
[----:B------:R-:W-:-:S03]  /*84dc0*/  IADD3 R10, P2, R10, R2, RZ ;  /* 0x000000020a0a7210 */ /* 0x000fc60007f5e0ff */
[----:B------:R2:W-:Y:S01]  /*84dd0*/  STL [R1+0x2e40], R11 ;  /* 0x002e400b01007387 */ /* 0x0005e20000100800 */
[----:B-1----:R-:W-:Y:S01]  /*84de0*/  MOV R6, R11 ;  /* 0x0000000b00067202 */ /* 0x002fe20000000f00 */
[----:B------:R-:W-:-:S05]  /*84df0*/  IMAD.X R15, R15, 0x1, R3, P1 ;  /* 0x000000010f0f7824 */ /* 0x000fca00008e0603 */
[----:B------:R1:W-:Y:S01]  /*84e00*/  STL [R1+0x2e3c], R15 ;  /* 0x002e3c0f01007387 */ /* 0x0003e20000100800 */
[----:B------:R-:W-:-:S03]  /*84e10*/  IMAD.X R14, R14, 0x1, R3, P2 ;  /* 0x000000010e0e7824 */ /* 0x000fc600010e0603 */
[----:B------:R4:W-:Y:S04]  /*84e20*/  STL [R1+0x2e48], R10 ;  /* 0x002e480a01007387 */ /* 0x0009e80000100800 */
[----:B--2---:R-:W2:Y:S01]  /*84e30*/  LDL.LU R11, [R1+0x2e70] ;  /* 0x002e7000010b7983 */ /* 0x004ea20000300800 */
[----:B------:R-:W-:-:S03]  /*84e40*/  IMAD.MOV.U32 R7, RZ, RZ, R15 ;  /* 0x000000ffff077224 */ /* 0x000fc600078e000f */
[----:B------:R4:W-:Y:S04]  /*84e50*/  STL [R1+0x2e44], R14 ;  /* 0x002e440e01007387 */ /* 0x0009e80000100800 */
[----:B-1----:R-:W2:Y:S04]  /*84e60*/  LDL.LU R15, [R1+0x2e6c] ;  /* 0x002e6c00010f7983 */ /* 0x002ea80000300800 */
[----:B------:R1:W-:Y:S01]  /*84e70*/  LDGSTS.E [R5+0xec00], desc[UR10][R6.64], P0 ;  /* 0x0ec0000006057fae */ /* 0x0003e2000812184a */
[-C--:B---3--:R-:W-:Y:S02]  /*84e80*/  IADD3 R12, P1, R12, R2.reuse, RZ ;  /* 0x000000020c0c7210 */ /* 0x088fe40007f3e0ff */
[----:B----4-:R-:W-:Y:S01]  /*84e90*/  IADD3 R9, P2, R9, R2, RZ ;  /* 0x0000000209097210 */ /* 0x010fe20007f5e0ff */
[----:B-1----:R-:W-:Y:S01]  /*84ea0*/  IMAD.MOV.U32 R6, RZ, RZ, R10 ;  /* 0x000000ffff067224 */ /* 0x002fe200078e000a */
[----:B------:R-:W-:Y:S01]  /*84eb0*/  MOV R7, R14 ;  /* 0x0000000e00077202 */ /* 0x000fe20000000f00 */
[----:B------:R-:W3:Y:S04]  /*84ec0*/  LDL.LU R10, [R1+0x2e78] ;  /* 0x002e7800010a7983 */ /* 0x000ee80000300800 */
[----:B------:R-:W4:Y:S04]  /*84ed0*/  LDL.LU R14, [R1+0x3008] ;  /* 0x00300800010e7983 */ /* 0x000f280000300800 */
[----:B------:R1:W-:Y:S04]  /*84ee0*/  STL [R1+0x2e50], R12 ;  /* 0x002e500c01007387 */ /* 0x0003e80000100800 */
[----:B------:R1:W-:Y:S01]  /*84ef0*/  LDGSTS.E [R5+0xec80], desc[UR10][R6.64], P0 ;  /* 0x0ec8000006057fae */ /* 0x0003e2000812184a */
[----:B------:R-:W-:-:S05]  /*84f00*/  IMAD.X R18, R18, 0x1, R3, P1 ;  /* 0x0000000112127824 */ /* 0x000fca00008e0603 */
[----:B------:R1:W-:Y:S01]  /*84f10*/  STL [R1+0x2e4c], R18 ;  /* 0x002e4c1201007387 */ /* 0x0003e20000100800 */
[----:B------:R-:W-:-:S03]  /*84f20*/  IMAD.X R16, R16, 0x1, R3, P2 ;  /* 0x0000000110107824 */ /* 0x000fc600010e0603 */
[----:B------:R1:W-:Y:S02]  /*84f30*/  STL [R1+0x2e58], R9 ;  /* 0x002e580901007387 */ /* 0x0003e40000100800 */
[----:B-1----:R-:W-:Y:S02]  /*84f40*/  MOV R6, R12 ;  /* 0x0000000c00067202 */ /* 0x002fe40000000f00 */
[----:B------:R-:W4:Y:S01]  /*84f50*/  LDL.LU R12, [R1+0x2e74] ;  /* 0x002e7400010c7983 */ /* 0x000f220000300800 */
[----:B------:R-:W-:-:S03]  /*84f60*/  IMAD.MOV.U32 R7, RZ, RZ, R18 ;  /* 0x000000ffff077224 */ /* 0x000fc600078e0012 */
[----:B------:R1:W-:Y:S04]  /*84f70*/  STL [R1+0x2e54], R16 ;  /* 0x002e541001007387 */ /* 0x0003e80000100800 */
[----:B------:R-:W4:Y:S04]  /*84f80*/  LDL.LU R18, [R1+0x3004] ;  /* 0x0030040001127983 */ /* 0x000f280000300800 */
[----:B------:R1:W-:Y:S01]  /*84f90*/  LDGSTS.E [R5+0xed00], desc[UR10][R6.64], P0 ;  /* 0x0ed0000006057fae */ /* 0x0003e2000812184a */
[-C--:B------:R-:W-:Y:S02]  /*84fa0*/  IADD3 R13, P1, R13, R2.reuse, RZ ;  /* 0x000000020d0d7210 */ /* 0x080fe40007f3e0ff */
[----:B------:R-:W-:Y:S01]  /*84fb0*/  IADD3 R4, P2, R4, R2, RZ ;  /* 0x0000000204047210 */ /* 0x000fe20007f5e0ff */
[----:B-1----:R-:W-:Y:S01]  /*84fc0*/  IMAD.MOV.U32 R6, RZ, RZ, R9 ;  /* 0x000000ffff067224 */ /* 0x002fe200078e0009 */
[----:B------:R-:W-:Y:S01]  /*84fd0*/  MOV R7, R16 ;  /* 0x0000001000077202 */ /* 0x000fe20000000f00 */
[----:B------:R-:W4:Y:S04]  /*84fe0*/  LDL.LU R9, [R1+0x3010] ;  /* 0x0030100001097983 */ /* 0x000f280000300800 */
[----:B------:R-:W4:Y:S04]  /*84ff0*/  LDL.LU R16, [R1+0x3018] ;  /* 0x0030180001107983 */ /* 0x000f280000300800 */
[----:B------:R1:W-:Y:S04]  /*85000*/  STL [R1+0x2e60], R13 ;  /* 0x002e600d01007387 */ /* 0x0003e80000100800 */
[----:B------:R1:W-:Y:S02]  /*85010*/  LDGSTS.E [R5+0xed80], desc[UR10][R6.64], P0 ;  /* 0x0ed8000006057fae */ /* 0x0003e4000812184a */
[----:B-1----:R-:W-:Y:S01]  /*85020*/  MOV R6, R13 ;  /* 0x0000000d00067202 */ /* 0x002fe20000000f00 */
[----:B------:R-:W-:-:S05]  /*85030*/  IMAD.X R17, R17, 0x1, R3, P1 ;  /* 0x0000000111117824 */ /* 0x000fca00008e0603 */
[----:B------:R1:W-:Y:S01]  /*85040*/  STL [R1+0x2e5c], R17 ;  /* 0x002e5c1101007387 */ /* 0x0003e20000100800 */
[----:B------:R-:W-:-:S03]  /*85050*/  IMAD.X R8, R8, 0x1, R3, P2 ;  /* 0x0000000108087824 */ /* 0x000fc600010e0603 */
[----:B------:R1:W-:Y:S04]  /*85060*/  STL [R1+0x2e68], R4 ;  /* 0x002e680401007387 */ /* 0x0003e80000100800 */
[----:B------:R-:W4:Y:S01]  /*85070*/  LDL.LU R13, [R1+0x300c] ;  /* 0x00300c00010d7983 */ /* 0x000f220000300800 */
[----:B------:R-:W-:-:S03]  /*85080*/  IMAD.MOV.U32 R7, RZ, RZ, R17 ;  /* 0x000000ffff077224 */ /* 0x000fc600078e0011 */
[----:B------:R1:W-:Y:S04]  /*85090*/  STL [R1+0x2e64], R8 ;  /* 0x002e640801007387 */ /* 0x0003e80000100800 */
[----:B-1----:R-:W4:Y:S04]  /*850a0*/  LDL.LU R17, [R1+0x3014] ;  /* 0x0030140001117983 */ /* 0x002f280000300800 */
[----:B------:R1:W-:Y:S02]  /*850b0*/  LDGSTS.E [R5+0xee00], desc[UR10][R6.64], P0 ;  /* 0x0ee0000006057fae */ /* 0x0003e4000812184a */
[----:B-1----:R-:W-:Y:S01]  /*850c0*/  IMAD.MOV.U32 R6, RZ, RZ, R4 ;  /* 0x000000ffff067224 */ /* 0x002fe200078e0004 */
[----:B------:R-:W-:Y:S01]  /*850d0*/  MOV R7, R8 ;  /* 0x0000000800077202 */ /* 0x000fe20000000f00 */
[----:B------:R-:W4:Y:S04]  /*850e0*/  LDL.LU R4, [R1+0x3020] ;  /* 0x0030200001047983 */ /* 0x000f280000300800 */
[----:B------:R-:W4:Y:S04]  /*850f0*/  LDL.LU R8, [R1+0x3028] ;  /* 0x0030280001087983 */ /* 0x000f280000300800 */
[----:B------:R1:W-:Y:S01]  /*85100*/  LDGSTS.E [R5+0xee80], desc[UR10][R6.64], P0 ;  /* 0x0ee8000006057fae */ /* 0x0003e2000812184a */
[----:B--2---:R-:W-:-:S05]  /*85110*/  IADD3 R11, P1, R11, R2, RZ ;  /* 0x000000020b0b7210 */ /* 0x004fca0007f3e0ff */
[----:B------:R-:W-:Y:S01]  /*85120*/  IMAD.X R15, R15, 0x1, R3, P1 ;  /* 0x000000010f0f7824 */ /* 0x000fe200008e0603 */
[----:B------:R2:W-:Y:S01]  /*85130*/  STL [R1+0x2e70], R11 ;  /* 0x002e700b01007387 */ /* 0x0005e20000100800 */
[----:B-1----:R-:W-:-:S03]  /*85140*/  IMAD.MOV.U32 R6, RZ, RZ, R11 ;  /* 0x000000ffff067224 */ /* 0x002fc600078e000b */
[----:B------:R1:W-:Y:S01]  /*85150*/  STL [R1+0x2e6c], R15 ;  /* 0x002e6c0f01007387 */ /* 0x0003e20000100800 */
[----:B------:R-:W-:-:S03]  /*85160*/  MOV R7, R15 ;  /* 0x0000000f00077202 */ /* 0x000fc60000000f00 */
[----:B--2---:R-:W2:Y:S04]  /*85170*/  LDL.LU R11, [R1+0x301c] ;  /* 0x00301c00010b7983 */ /* 0x004ea80000300800 */
[----:B-1----:R-:W2:Y:S01]  /*85180*/  LDL.LU R15, [R1+0x3024] ;  /* 0x00302400010f7983 */ /* 0x002ea20000300800 */
[-C--:B---3--:R-:W-:Y:S01]  /*85190*/  IADD3 R10, P2, R10, R2.reuse, RZ ;  /* 0x000000020a0a7210 */ /* 0x088fe20007f5e0ff */
[----:B------:R-:W-:Y:S02]  /*851a0*/  UISETP.GT.AND UP1, UPT, UR18, 0x21, UPT ;  /* 0x000000211200788c */ /* 0x000fe4000bf24270 */
[----:B------:R1:W-:Y:S01]  /*851b0*/  LDGSTS.E [R5+0xef00], desc[UR10][R6.64], P0 ;  /* 0x0ef0000006057fae */ /* 0x0003e2000812184a */
[----:B----4-:R-:W-:Y:S01]  /*851c0*/  IADD3 R14, P3, R14, R2, RZ ;  /* 0x000000020e0e7210 */ /* 0x010fe20007f7e0ff */
[----:B------:R-:W-:-:S02]  /*851d0*/  USEL UR12, URZ, 0x4, !UP1 ;  /* 0x000000043f0c7887 */ /* 0x000fc4000c800000 */
[----:B------:R-:W-:Y:S02]  /*851e0*/  STL [R1+0x2e78], R10 ;  /* 0x002e780a01007387 */ /* 0x000fe40000100800 */
[----:B------:R-:W-:Y:S01]  /*851f0*/  USEL UR12, UR12, URZ, !UP0 ;  /* 0x0000003f0c0c7287 */ /* 0x000fe2000c000000 */
        /* <DEDUP_REMOVED lines=8> */
[----:B------:R1:W-:Y:S01]  /*85280*/  STL [R1+0x3004], R18 ;  /* 0x0030041201007387 */ /* 0x0003e20000100800 */
[----:B------:R-:W-:-:S03]  /*85290*/  ISETP.NE.U32.AND P1, PT, RZ, UR12, PT ;  /* 0x0000000cff007c0c */ /* 0x000fc6000bf25070 */
[----:B------:R-:W4:Y:S01]  /*852a0*/  LDL.LU R10, [R1+0x3038] ;  /* 0x00303800010a7983 */ /* 0x000f220000300800 */
[----:B---3--:R-:W-:-:S03]  /*852b0*/  MOV R7, R18 ;  /* 0x0000001200077202 */ /* 0x008fc60000000f00 */
[----:B-1----:R-:W3:Y:S01]  /*852c0*/  LDL.LU R18, [R1+0x302c] ;  /* 0x00302c0001127983 */ /* 0x002ee20000300800 */
[----:B------:R-:W-:Y:S01]  /*852d0*/  IMAD.MOV.U32 R6, RZ, RZ, R14 ;  /* 0x000000ffff067224 */ /* 0x000fe200078e000e */
[-C--:B------:R-:W-:Y:S02]  /*852e0*/  IADD3 R9, P0, R9, R2.reuse, RZ ;  /* 0x0000000209097210 */ /* 0x080fe40007f1e0ff */
[----:B------:R-:W3:Y:S01]  /*852f0*/  LDL.LU R14, [R1+0x3034] ;  /* 0x00303400010e7983 */ /* 0x000ee20000300800 */
[----:B------:R-:W-:-:S03]  /*85300*/  IADD3 R16, P2, R16, R2, RZ ;  /* 0x0000000210107210 */ /* 0x000fc60007f5e0ff */
[----:B------:R1:W-:Y:S04]  /*85310*/  LDGSTS.E [R5+0x10800], desc[UR10][R6.64], P1 ;  /* 0x1080000006057fae */ /* 0x0003e8000892184a */
[----:B------:R-:W-:Y:S01]  /*85320*/  STL [R1+0x3010], R9 ;  /* 0x0030100901007387 */ /* 0x000fe20000100800 */
[----:B-1----:R-:W-:Y:S01]  /*85330*/  MOV R6, R9 ;  /* 0x0000000900067202 */ /* 0x002fe20000000f00 */
[----:B------:R-:W-:-:S04]  /*85340*/  IMAD.X R13, R13, 0x1, R3, P0 ;  /* 0x000000010d0d7824 */ /* 0x000fc800000e0603 */
[----:B------:R-:W-:Y:S01]  /*85350*/  IMAD.MOV.U32 R7, RZ, RZ, R13 ;  /* 0x000000ffff077224 */ /* 0x000fe200078e000d */
[----:B------:R1:W-:Y:S01]  /*85360*/  STL [R1+0x300c], R13 ;  /* 0x00300c0d01007387 */ /* 0x0003e20000100800 */
[----:B------:R-:W-:-:S03]  /*85370*/  IMAD.X R17, R17, 0x1, R3, P2 ;  /* 0x0000000111117824 */ /* 0x000fc600010e0603 */
[----:B------:R1:W-:Y:S04]  /*85380*/  STL [R1+0x3018], R16 ;  /* 0x0030181001007387 */ /* 0x0003e80000100800 */
[----:B------:R1:W-:Y:S04]  /*85390*/  LDGSTS.E [R5+0x10880], desc[UR10][R6.64], P1 ;  /* 0x1088000006057fae */ /* 0x0003e8000892184a */
[----:B-1----:R-:W3:Y:S04]  /*853a0*/  LDL.LU R13, [R1+0x3040] ;  /* 0x00304000010d7983 */ /* 0x002ee80000300800 */
[----:B------:R-:W-:Y:S04]  /*853b0*/  STL [R1+0x3014], R17 ;  /* 0x0030141101007387 */ /* 0x000fe80000100800 */
[----:B------:R-:W3:Y:S01]  /*853c0*/  LDL.LU R9, [R1+0x3048] ;  /* 0x0030480001097983 */ /* 0x000ee20000300800 */
[----:B------:R-:W-:-:S03]  /*853d0*/  IMAD.MOV.U32 R6, RZ, RZ, R16 ;  /* 0x000000ffff067224 */ /* 0x000fc600078e0010 */
[----:B------:R-:W3:Y:S04]  /*853e0*/  LDL.LU R16, [R1+0x303c] ;  /* 0x00303c0001107983 */ /* 0x000ee80000300800 */
[----:B------:R-:W3:Y:S01]  /*853f0*/  LDL.LU R20, [R1+0x3044] ;  /* 0x0030440001147983 */ /* 0x000ee20000300800 */
[-C--:B------:R-:W-:Y:S02]  /*85400*/  IADD3 R4, P0, R4, R2.reuse, RZ ;  /* 0x0000000204047210 */ /* 0x080fe40007f1e0ff */
[----:B------:R-:W-:Y:S02]  /*85410*/  MOV R7, R17 ;  /* 0x0000001100077202 */ /* 0x000fe40000000f00 */
[----:B------:R-:W-:Y:S01]  /*85420*/  IADD3 R8, P2, R8, R2, RZ ;  /* 0x0000000208087210 */ /* 0x000fe20007f5e0ff */
[----:B------:R-:W-:Y:S04]  /*85430*/  STL [R1+0x3020], R4 ;  /* 0x0030200401007387 */ /* 0x000fe80000100800 */
[----:B------:R1:W-:Y:S02]  /*85440*/  LDGSTS.E [R5+0x10900], desc[UR10][R6.64], P1 ;  /* 0x1090000006057fae */ /* 0x0003e4000892184a */
[----:B-1----:R-:W-:Y:S01]  /*85450*/  MOV R6, R4 ;  /* 0x0000000400067202 */ /* 0x002fe20000000f00 */
[----:B--2---:R-:W-:-:S02]  /*85460*/  IMAD.X R11, R11, 0x1, R3, P0 ;  /* 0x000000010b0b7824 */ /* 0x004fc400000e0603 */
[----:B------:R-:W-:-:S03]  /*85470*/  IMAD.X R15, R15, 0x1, R3, P2 ;  /* 0x000000010f0f7824 */ /* 0x000fc600010e0603 */
[----:B------:R1:W-:Y:S01]  /*85480*/  STL [R1+0x301c], R11 ;  /* 0x00301c0b01007387 */ /* 0x0003e20000100800 */
[----:B------:R-:W-:-:S03]  /*85490*/  IMAD.MOV.U32 R7, RZ, RZ, R11 ;  /* 0x000000ffff077224 */ /* 0x000fc600078e000b */
[----:B------:R-:W-:Y:S04]  /*854a0*/  STL [R1+0x3028], R8 ;  /* 0x0030280801007387 */ /* 0x000fe80000100800 */
[----:B------:R2:W-:Y:S04]  /*854b0*/  LDGSTS.E [R5+0x10980], desc[UR10][R6.64], P1 ;  /* 0x1098000006057fae */ /* 0x0005e8000892184a */
[----:B-1----:R-:W3:Y:S04]  /*854c0*/  LDL.LU R11, [R1+0x3050] ;  /* 0x00305000010b7983 */ /* 0x002ee80000300800 */
[----:B------:R1:W-:Y:S04]  /*854d0*/  STL [R1+0x3024], R15 ;  /* 0x0030240f01007387 */ /* 0x0003e80000100800 */
[----:B------:R-:W3:Y:S04]  /*854e0*/  LDL.LU R4, [R1+0x3058] ;  /* 0x0030580001047983 */ /* 0x000ee80000300800 */
[----:B------:R-:W3:Y:S01]  /*854f0*/  LDL.LU R19, [R1+0x304c] ;  /* 0x00304c0001137983 */ /* 0x000ee20000300800 */
[----:B--2---:R-:W-:Y:S01]  /*85500*/  IMAD.MOV.U32 R6, RZ, RZ, R8 ;  /* 0x000000ffff067224 */ /* 0x004fe200078e0008 */
[----:B------:R-:W-:-:S02]  /*85510*/  MOV R7, R15 ;  /* 0x0000000f00077202 */ /* 0x000fc40000000f00 */
[----:B------:R-:W2:Y:S04]  /*85520*/  LDL.LU R17, [R1+0x3054] ;  /* 0x0030540001117983 */ /* 0x000ea80000300800 */
[----:B-1----:R-:W2:Y:S04]  /*85530*/  LDL.LU R15, [R1+0x3060] ;  /* 0x00306000010f7983 */ /* 0x002ea80000300800 */
[----:B------:R-:W2:Y:S04]  /*85540*/  LDL.LU R8, [R1+0x3068] ;  /* 0x0030680001087983 */ /* 0x000ea80000300800 */
[----:B------:R1:W-:Y:S01]  /*85550*/  LDGSTS.E [R5+0x10a00], desc[UR10][R6.64], P1 ;  /* 0x10a0000006057fae */ /* 0x0003e2000892184a */
[----:B----4-:R-:W-:-:S05]  /*85560*/  IADD3 R12, P0, R12, R2, RZ ;  /* 0x000000020c0c7210 */ /* 0x010fca0007f1e0ff */
[----:B------:R-:W-:Y:S01]  /*85570*/  STL [R1+0x3030], R12 ;  /* 0x0030300c01007387 */ /* 0x000fe20000100800 */
[----:B------:R-:W-:Y:S01]  /*85580*/  IADD3 R10, P2, R10, R2, RZ ;  /* 0x000000020a0a7210 */ /* 0x000fe20007f5e0ff */
[----:B---3--:R-:W-:-:S04]  /*85590*/  IMAD.X R18, R18, 0x1, R3, P0 ;  /* 0x0000000112127824 */ /* 0x008fc800000e0603 */
[----:B-1----:R-:W-:Y:S01]  /*855a0*/  IMAD.MOV.U32 R7, RZ, RZ, R18 ;  /* 0x000000ffff077224 */ /* 0x002fe200078e0012 */
[----:B------:R1:W-:Y:S01]  /*855b0*/  STL [R1+0x302c], R18 ;  /* 0x00302c1201007387 */ /* 0x0003e20000100800 */
[----:B------:R-:W-:-:S03]  /*855c0*/  IMAD.X R14, R14, 0x1, R3, P2 ;  /* 0x000000010e0e7824 */ /* 0x000fc600010e0603 */
[----:B------:R3:W-:Y:S01]  /*855d0*/  STL [R1+0x3038], R10 ;  /* 0x0030380a01007387 */ /* 0x0007e20000100800 */
[----:B------:R-:W-:-:S03]  /*855e0*/  MOV R6, R12 ;  /* 0x0000000c00067202 */ /* 0x000fc60000000f00 */
[----:B-1----:R-:W4:Y:S04]  /*855f0*/  LDL.LU R18, [R1+0x305c] ;  /* 0x00305c0001127983 */ /* 0x002f280000300800 */
[----:B------:R1:W-:Y:S04]  /*85600*/  STL [R1+0x3034], R14 ;  /* 0x0030340e01007387 */ /* 0x0003e80000100800 */
[----:B------:R-:W4:Y:S04]  /*85610*/  LDL.LU R12, [R1+0x3064] ;  /* 0x00306400010c7983 */ /* 0x000f280000300800 */
[----:B------:R1:W-:Y:S02]  /*85620*/  LDGSTS.E [R5+0x10a80], desc[UR10][R6.64], P1 ;  /* 0x10a8000006057fae */ /* 0x0003e4000892184a */
[----:B-1----:R-:W-:Y:S01]  /*85630*/  IMAD.MOV.U32 R6, RZ, RZ, R10 ;  /* 0x000000ffff067224 */ /* 0x002fe200078e000a */
[----:B------:R-:W-:Y:S01]  /*85640*/  MOV R7, R14 ;  /* 0x0000000e00077202 */ /* 0x000fe20000000f00 */
[----:B---3--:R-:W3:Y:S04]  /*85650*/  LDL.LU R10, [R1+0x3070] ;  /* 0x00307000010a7983 */ /* 0x008ee80000300800 */
[----:B------:R-:W3:Y:S04]  /*85660*/  LDL.LU R14, [R1+0x3078] ;  /* 0x00307800010e7983 */ /* 0x000ee80000300800 */
[----:B------:R1:W-:Y:S01]  /*85670*/  LDGSTS.E [R5+0x10b00], desc[UR10][R6.64], P1 ;  /* 0x10b0000006057fae */ /* 0x0003e2000892184a */
[----:B------:R-:W-:-:S05]  /*85680*/  IADD3 R13, P0, R13, R2, RZ ;  /* 0x000000020d0d7210 */ /* 0x000fca0007f1e0ff */
[----:B------:R1:W-:Y:S01]  /*85690*/  STL [R1+0x3040], R13 ;  /* 0x0030400d01007387 */ /* 0x0003e20000100800 */
[----:B------:R-:W-:Y:S01]  /*856a0*/  IADD3 R9, P2, R9, R2, RZ ;  /* 0x0000000209097210 */ /* 0x000fe20007f5e0ff */
[----:B------:R-:W-:Y:S01]  /*856b0*/  IMAD.X R16, R16, 0x1, R3, P0 ;  /* 0x0000000110107824 */ /* 0x000fe200000e0603 */
[----:B-1----:R-:W-:-:S04]  /*856c0*/  MOV R6, R13 ;  /* 0x0000000d00067202 */ /* 0x002fc80000000f00 */
[----:B------:R1:W-:Y:S01]  /*856d0*/  STL [R1+0x303c], R16 ;  /* 0x00303c1001007387 */ /* 0x0003e20000100800 */
[----:B------:R-:W-:-:S03]  /*856e0*/  IMAD.X R20, R20, 0x1, R3, P2 ;  /* 0x0000000114147824 */ /* 0x000fc600010e0603 */
[----:B------:R1:W-:Y:S04]  /*856f0*/  STL [R1+0x3048], R9 ;  /* 0x0030480901007387 */ /* 0x0003e80000100800 */
[----:B------:R-:W3:Y:S01]  /*85700*/  LDL.LU R13, [R1+0x306c] ;  /* 0x00306c00010d7983 */ /* 0x000ee20000300800 */
[----:B------:R-:W-:-:S03]  /*85710*/  IMAD.MOV.U32 R7, RZ, RZ, R16 ;  /* 0x000000ffff077224 */ /* 0x000fc600078e0010 */
[----:B------:R-:W-:Y:S04]  /*85720*/  STL [R1+0x3044], R20 ;  /* 0x0030441401007387 */ /* 0x000fe80000100800 */
[----:B-1----:R-:W3:Y:S04]  /*85730*/  LDL.LU R16, [R1+0x3074] ;  /* 0x0030740001107983 */ /* 0x002ee80000300800 */
[----:B------:R1:W-:Y:S02]  /*85740*/  LDGSTS.E [R5+0x10b80], desc[UR10][R6.64], P1 ;  /* 0x10b8000006057fae */ /* 0x0003e4000892184a */
[----:B-1----:R-:W-:Y:S01]  /*85750*/  IMAD.MOV.U32 R6, RZ, RZ, R9 ;  /* 0x000000ffff067224 */ /* 0x002fe200078e0009 */
[----:B------:R-:W-:Y:S01]  /*85760*/  MOV R7, R20 ;  /* 0x0000001400077202 */ /* 0x000fe20000000f00 */
[----:B------:R-:W3:Y:S04]  /*85770*/  LDL.LU R9, [R1+0x3080] ;  /* 0x0030800001097983 */ /* 0x000ee80000300800 */
        /* <DEDUP_REMOVED lines=8> */
[----:B--2---:R-:W2:Y:S01]  /*85800*/  LDL.LU R11, [R1+0x307c] ;  /* 0x00307c00010b7983 */ /* 0x004ea20000300800 */
[----:B------:R-:W-:Y:S01]  /*85810*/  IMAD.MOV.U32 R7, RZ, RZ, R19 ;  /* 0x000000ffff077224 */ /* 0x000fe200078e0013 */
[-C--:B------:R-:W-:Y:S01]  /*85820*/  IADD3 R15, P0, R15, R2.reuse, RZ ;  /* 0x000000020f0f7210 */ /* 0x080fe20007f1e0ff */
[----:B------:R-:W-:Y:S01]  /*85830*/  IMAD.X R17, R17, 0x1, R3, P2 ;  /* 0x0000000111117824 */ /* 0x000fe200010e0603 */
[----:B------:R-:W-:-:S02]  /*85840*/  IADD3 R8, P2, R8, R2, RZ ;  /* 0x0000000208087210 */ /* 0x000fc40007f5e0ff */
[----:B------:R1:W-:Y:S04]  /*85850*/  LDGSTS.E [R5+0x10c80], desc[UR10][R6.64], P1 ;  /* 0x10c8000006057fae */ /* 0x0003e8000892184a */
[----:B------:R1:W-:Y:S02]  /*85860*/  STL [R1+0x3054], R17 ;  /* 0x0030541101007387 */ /* 0x0003e40000100800 */
[----:B-1----:R-:W-:Y:S01]  /*85870*/  IMAD.MOV.U32 R6, RZ, RZ, R4 ;  /* 0x000000ffff067224 */ /* 0x002fe200078e0004 */
[----:B------:R-:W-:Y:S01]  /*85880*/  MOV R7, R17 ;  /* 0x0000001100077202 */ /* 0x000fe20000000f00 */
[----:B------:R-:W2:Y:S04]  /*85890*/  LDL.LU R4, [R1+0x3208] ;  /* 0x0032080001047983 */ /* 0x000ea80000300800 */
[----:B------:R-:W2:Y:S04]  /*858a0*/  LDL.LU R17, [R1+0x3210] ;  /* 0x0032100001117983 */ /* 0x000ea80000300800 */
[----:B------:R1:W-:Y:S04]  /*858b0*/  STL [R1+0x3060], R15 ;  /* 0x0030600f01007387 */ /* 0x0003e80000100800 */
[----:B------:R1:W-:Y:S01]  /*858c0*/  LDGSTS.E [R5+0x10d00], desc[UR10][R6.64], P1 ;  /* 0x10d0000006057fae */ /* 0x0003e2000892184a */
[----:B----4-:R-:W-:-:S05]  /*858d0*/  IMAD.X R18, R18, 0x1, R3, P0 ;  /* 0x0000000112127824 */ /* 0x010fca00000e0603 */
[----:B------:R4:W-:Y:S01]  /*858e0*/  STL [R1+0x305c], R18 ;  /* 0x00305c1201007387 */ /* 0x0009e20000100800 */
[----:B-1----:R-:W-:Y:S01]  /*858f0*/  MOV R6, R15 ;  /* 0x0000000f00067202 */ /* 0x002fe20000000f00 */
[----:B------:R-:W-:Y:S02]  /*85900*/  IMAD.X R12, R12, 0x1, R3, P2 ;  /* 0x000000010c0c7824 */ /* 0x000fe400010e0603 */
[----:B------:R-:W-:Y:S04]  /*85910*/  STL [R1+0x3068], R8 ;  /* 0x0030680801007387 */ /* 0x000fe80000100800 */
[----:B------:R-:W2:Y:S01]  /*85920*/  LDL.LU R15, [R1+0x3204] ;  /* 0x00320400010f7983 */ /* 0x000ea20000300800 */
[----:B------:R-:W-:-:S03]  /*85930*/  IMAD.MOV.U32 R7, RZ, RZ, R18 ;  /* 0x000000ffff077224 */ /* 0x000fc600078e0012 */
[----:B------:R1:W-:Y:S04]  /*85940*/  STL [R1+0x3064], R12 ;  /* 0x0030640c01007387 */ /* 0x0003e80000100800 */
[----:B----4-:R-:W4:Y:S04]  /*85950*/  LDL.LU R18, [R1+0x320c] ;  /* 0x00320c0001127983 */ /* 0x010f280000300800 */
[----:B------:R1:W-:Y:S01]  /*85960*/  LDGSTS.E [R5+0x10d80], desc[UR10][R6.64], P1 ;  /* 0x10d8000006057fae */ /* 0x0003e2000892184a */
[-C--:B---3--:R-:W-:Y:S02]  /*85970*/  IADD3 R10, P0, R10, R2.reuse, RZ ;  /* 0x000000020a0a7210 */ /* 0x088fe40007f1e0ff */
        /* <DEDUP_REMOVED lines=14> */
[----:B-1----:R-:W3:Y:S04]  /*85a60*/  LDL.LU R13, [R1+0x3214] ;  /* 0x00321400010d7983 */ /* 0x002ee80000300800 */
[----:B------:R-:W-:Y:S04]  /*85a70*/  STL [R1+0x3074], R16 ;  /* 0x0030741001007387 */ /* 0x000fe80000100800 */
[----:B------:R-:W3:Y:S01]  /*85a80*/  LDL.LU R10, [R1+0x321c] ;  /* 0x00321c00010a7983 */ /* 0x000ee20000300800 */
[----:B------:R-:W-:Y:S01]  /*85a90*/  IADD3 R9, P0, R9, R2, RZ ;  /* 0x0000000209097210 */ /* 0x000fe20007f1e0ff */
[----:B------:R-:W-:Y:S01]  /*85aa0*/  IMAD.MOV.U32 R6, RZ, RZ, R14 ;  /* 0x000000ffff067224 */ /* 0x000fe200078e000e */
[----:B------:R-:W-:Y:S01]  /*85ab0*/  MOV R7, R16 ;  /* 0x0000001000077202 */ /* 0x000fe20000000f00 */
[----:B------:R-:W-:-:S02]  /*85ac0*/  UISETP.GT.AND UP1, UPT, UR18, 0x25, UPT ;  /* 0x000000251200788c */ /* 0x000fc4000bf24270 */
[----:B------:R-:W-:Y:S04]  /*85ad0*/  STL [R1+0x3080], R9 ;  /* 0x0030800901007387 */ /* 0x000fe80000100800 */
[----:B------:R1:W-:Y:S01]  /*85ae0*/  LDGSTS.E [R5+0x10f00], desc[UR10][R6.64], P1 ;  /* 0x10f0000006057fae */ /* 0x0003e2000892184a */
[----:B------:R-:W-:-:S04]  /*85af0*/  USEL UR12, URZ, 0x4, !UP1 ;  /* 0x000000043f0c7887 */ /* 0x000fc8000c800000 */
[----:B------:R-:W-:Y:S01]  /*85b00*/  USEL UR12, UR12, URZ, !UP0 ;  /* 0x0000003f0c0c7287 */ /* 0x000fe2000c000000 */
[----:B-1----:R-:W-:Y:S02]  /*85b10*/  IMAD.MOV.U32 R6, RZ, RZ, R9 ;  /* 0x000000ffff067224 */ /* 0x002fe400078e0009 */
[----:B--2---:R-:W-:-:S05]  /*85b20*/  IMAD.X R11, R11, 0x1, R3, P0 ;  /* 0x000000010b0b7824 */ /* 0x004fca00000e0603 */
[----:B------:R1:W-:Y:S01]  /*85b30*/  STL [R1+0x307c], R11 ;  /* 0x00307c0b01007387 */ /* 0x0003e20000100800 */
[----:B------:R-:W-:Y:S02]  /*85b40*/  MOV R7, R11 ;  /* 0x0000000b00077202 */ /* 0x000fe40000000f00 */
[----:B------:R-:W-:-:S03]  /*85b50*/  ISETP.NE.U32.AND P0, PT, RZ, UR12, PT ;  /* 0x0000000cff007c0c */ /* 0x000fc6000bf05070 */
[----:B------:R2:W-:Y:S04]  /*85b60*/  LDGSTS.E [R5+0x10f80], desc[UR10][R6.64], P1 ;  /* 0x10f8000006057fae */ /* 0x0005e8000892184a */
[----:B-1----:R-:W3:Y:S04]  /*85b70*/  LDL.LU R11, [R1+0x3224] ;  /* 0x00322400010b7983 */ /* 0x002ee80000300800 */
[----:B------:R-:W3:Y:S04]  /*85b80*/  LDL.LU R9, [R1+0x3228] ;  /* 0x0032280001097983 */ /* 0x000ee80000300800 */
[----:B------:R-:W3:Y:S01]  /*85b90*/  LDL.LU R16, [R1+0x322c] ;  /* 0x00322c0001107983 */ /* 0x000ee20000300800 */
[----:B------:R-:W-:-:S03]  /*85ba0*/  IADD3 R4, P1, R4, R2, RZ ;  /* 0x0000000204047210 */ /* 0x000fc60007f3e0ff */
[----:B------:R-:W3:Y:S01]  /*85bb0*/  LDL.LU R14, [R1+0x3230] ;  /* 0x00323000010e7983 */ /* 0x000ee20000300800 */
[----:B------:R-:W-:Y:S02]  /*85bc0*/  IADD3 R17, P2, R17, R2, RZ ;  /* 0x0000000211117210 */ /* 0x000fe40007f5e0ff */
[----:B--2---:R-:W-:Y:S01]  /*85bd0*/  MOV R6, R4 ;  /* 0x0000000400067202 */ /* 0x004fe20000000f00 */
[----:B------:R-:W-:Y:S01]  /*85be0*/  STL [R1+0x3208], R4 ;  /* 0x0032080401007387 */ /* 0x000fe20000100800 */
[----:B------:R-:W-:-:S04]  /*85bf0*/  IMAD.X R15, R15, 0x1, R3, P1 ;  /* 0x000000010f0f7824 */ /* 0x000fc800008e0603 */
[----:B------:R-:W-:Y:S01]  /*85c00*/  IMAD.MOV.U32 R7, RZ, RZ, R15 ;  /* 0x000000ffff077224 */ /* 0x000fe200078e000f */
[----:B------:R1:W-:Y:S01]  /*85c10*/  STL [R1+0x3204], R15 ;  /* 0x0032040f01007387 */ /* 0x0003e20000100800 */
[----:B----4-:R-:W-:-:S03]  /*85c20*/  IMAD.X R18, R18, 0x1, R3, P2 ;  /* 0x0000000112127824 */ /* 0x010fc600010e0603 */
[----:B------:R2:W-:Y:S04]  /*85c30*/  STL [R1+0x3210], R17 ;  /* 0x0032101101007387 */ /* 0x0005e80000100800 */
[----:B------:R4:W-:Y:S04]  /*85c40*/  LDGSTS.E [R5+0x12800], desc[UR10][R6.64], P0 ;  /* 0x1280000006057fae */ /* 0x0009e8000812184a */
[----:B-1----:R-:W3:Y:S04]  /*85c50*/  LDL.LU R15, [R1+0x3238] ;  /* 0x00323800010f7983 */ /* 0x002ee80000300800 */
[----:B------:R1:W-:Y:S04]  /*85c60*/  STL [R1+0x320c], R18 ;  /* 0x00320c1201007387 */ /* 0x0003e80000100800 */
[----:B------:R-:W3:Y:S01]  /*85c70*/  LDL.LU R4, [R1+0x3240] ;  /* 0x0032400001047983 */ /* 0x000ee20000300800 */
[----:B----4-:R-:W-:-:S03]  /*85c80*/  IMAD.MOV.U32 R6, RZ, RZ, R17 ;  /* 0x000000ffff067224 */ /* 0x010fc600078e0011 */
[----:B--2---:R-:W2:Y:S01]  /*85c90*/  LDL.LU R17, [R1+0x3234] ;  /* 0x0032340001117983 */ /* 0x004ea20000300800 */
[----:B---3--:R-:W-:-:S03]  /*85ca0*/  IADD3 R12, P1, R12, R2, RZ ;  /* 0x000000020c0c7210 */ /* 0x008fc60007f3e0ff */
[----:B------:R-:W3:Y:S01]  /*85cb0*/  LDL.LU R20, [R1+0x323c] ;  /* 0x00323c0001147983 */ /* 0x000ee20000300800 */
[----:B------:R-:W-:Y:S02]  /*85cc0*/  IADD3 R8, P2, R8, R2, RZ ;  /* 0x0000000208087210 */ /* 0x000fe40007f5e0ff */
[----:B------:R-:W-:Y:S01]  /*85cd0*/  MOV R7, R18 ;  /* 0x0000001200077202 */ /* 0x000fe20000000f00 */
[----:B------:R4:W-:Y:S04]  /*85ce0*/  STL [R1+0x3218], R12 ;  /* 0x0032180c01007387 */ /* 0x0009e80000100800 */
[----:B------:R1:W-:Y:S02]  /*85cf0*/  LDGSTS.E [R5+0x12880], desc[UR10][R6.64], P0 ;  /* 0x1288000006057fae */ /* 0x0003e4000812184a */
[----:B-1----:R-:W-:Y:S01]  /*85d00*/  MOV R6, R12 ;  /* 0x0000000c00067202 */ /* 0x002fe20000000f00 */
[----:B------:R-:W-:-:S05]  /*85d10*/  IMAD.X R13, R13, 0x1, R3, P1 ;  /* 0x000000010d0d7824 */ /* 0x000fca00008e0603 */
[----:B------:R1:W-:Y:S01]  /*85d20*/  STL [R1+0x3214], R13 ;  /* 0x0032140d01007387 */ /* 0x0003e20000100800 */
[----:B------:R-:W-:-:S03]  /*85d30*/  IMAD.X R10, R10, 0x1, R3, P2 ;  /* 0x000000010a0a7824 */ /* 0x000fc600010e0603 */
[----:B------:R-:W-:Y:S04]  /*85d40*/  STL [R1+0x3220], R8 ;  /* 0x0032200801007387 */ /* 0x000fe80000100800 */
[----:B------:R-:W3:Y:S04]  /*85d50*/  LDL.LU R18, [R1+0x3248] ;  /* 0x0032480001127983 */ /* 0x000ee80000300800 */
[----:B------:R1:W-:Y:S04]  /*85d60*/  STL [R1+0x321c], R10 ;  /* 0x00321c0a01007387 */ /* 0x0003e80000100800 */
[----:B----4-:R-:W4:Y:S04]  /*85d70*/  LDL.LU R12, [R1+0x3250] ;  /* 0x00325000010c7983 */ /* 0x010f280000300800 */
[----:B------:R-:W4:Y:S01]  /*85d80*/  LDL.LU R19, [R1+0x3244] ;  /* 0x0032440001137983 */ /* 0x000f220000300800 */
[----:B------:R-:W-:-:S03]  /*85d90*/  IMAD.MOV.U32 R7, RZ, RZ, R13 ;  /* 0x000000ffff077224 */ /* 0x000fc600078e000d */
[----:B-1----:R-:W4:Y:S04]  /*85da0*/  LDL.LU R13, [R1+0x324c] ;  /* 0x00324c00010d7983 */ /* 0x002f280000300800 */
[----:B------:R1:W-:Y:S02]  /*85db0*/  LDGSTS.E [R5+0x12900], desc[UR10][R6.64], P0 ;  /* 0x1290000006057fae */ /* 0x0003e4000812184a */
[----:B-1----:R-:W-:Y:S01]  /*85dc0*/  IMAD.MOV.U32 R6, RZ, RZ, R8 ;  /* 0x000000ffff067224 */ /* 0x002fe200078e0008 */
[----:B------:R-:W-:Y:S02]  /*85dd0*/  MOV R7, R10 ;  /* 0x0000000a00077202 */ /* 0x000fe40000000f00 */
[----:B------:R-:W4:Y:S04]  /*85de0*/  LDL.LU R10, [R1+0x3258] ;  /* 0x00325800010a7983 */ /* 0x000f280000300800 */
[----:B------:R-:W4:Y:S04]  /*85df0*/  LDL.LU R8, [R1+0x3260] ;  /* 0x0032600001087983 */ /* 0x000f280000300800 */
[----:B------:R1:W-:Y:S01]  /*85e00*/  LDGSTS.E [R5+0x12980], desc[UR10][R6.64], P0 ;  /* 0x1298000006057fae */ /* 0x0003e2000812184a */
[----:B------:R-:W-:-:S05]  /*85e10*/  IADD3 R9, P1, R9, R2, RZ ;  /* 0x0000000209097210 */ /* 0x000fca0007f3e0ff */
[----:B------:R-:W-:Y:S01]  /*85e20*/  IMAD.X R11, R11, 0x1, R3, P1 ;  /* 0x000000010b0b7824 */ /* 0x000fe200008e0603 */
[----:B------:R-:W-:Y:S01]  /*85e30*/  IADD3 R14, P2, R14, R2, RZ ;  /* 0x000000020e0e7210 */ /* 0x000fe20007f5e0ff */
[----:B------:R-:W-:Y:S02]  /*85e40*/  STL [R1+0x3228], R9 ;  /* 0x0032280901007387 */ /* 0x000fe40000100800 */
[----:B-1----:R-:W-:Y:S02]  /*85e50*/  IMAD.MOV.U32 R7, RZ, RZ, R11 ;  /* 0x000000ffff077224 */ /* 0x002fe400078e000b */
[----:B------:R1:W-:Y:S01]  /*85e60*/  STL [R1+0x3224], R11 ;  /* 0x0032240b01007387 */ /* 0x0003e20000100800 */
[----:B------:R-:W-:-:S03]  /*85e70*/  IMAD.X R16, R16, 0x1, R3, P2 ;  /* 0x0000000110107824 */ /* 0x000fc600010e0603 */
[----:B------:R1:W-:Y:S01]  /*85e80*/  STL [R1+0x3230], R14 ;  /* 0x0032300e01007387 */ /* 0x0003e20000100800 */
[----:B------:R-:W-:-:S03]  /*85e90*/  MOV R6, R9 ;  /* 0x0000000900067202 */ /* 0x000fc60000000f00 */
[----:B-1----:R-:W4:Y:S04]  /*85ea0*/  LDL.LU R11, [R1+0x3254] ;  /* 0x00325400010b7983 */ /* 0x002f280000300800 */
[----:B------:R1:W-:Y:S04]  /*85eb0*/  STL [R1+0x322c], R16 ;  /* 0x00322c1001007387 */ /* 0x0003e80000100800 */
[----:B------:R-:W4:Y:S04]  /*85ec0*/  LDL.LU R9, [R1+0x325c] ;  /* 0x00325c0001097983 */ /* 0x000f280000300800 */
[----:B------:R1:W-:Y:S01]  /*85ed0*/  LDGSTS.E [R5+0x12a00], desc[UR10][R6.64], P0 ;  /* 0x12a0000006057fae */ /* 0x0003e2000812184a */
[----:B------:R-:W-:Y:S01]  /*85ee0*/  IADD3 R15, P1, R15, R2, RZ ;  /* 0x000000020f0f7210 */ /* 0x000fe20007f3e0ff */
[----:B-1----:R-:W-:Y:S01]  /*85ef0*/  IMAD.MOV.U32 R6, RZ, RZ, R14 ;  /* 0x000000ffff067224 */ /* 0x002fe200078e000e */
[----:B------:R-:W-:Y:S01]  /*85f00*/  MOV R7, R16 ;  /* 0x0000001000077202 */ /* 0x000fe20000000f00 */
[----:B------:R-:W4:Y:S04]  /*85f10*/  LDL.LU R14, [R1+0x3268] ;  /* 0x00326800010e7983 */ /* 0x000f280000300800 */
[----:B------:R-:W4:Y:S01]  /*85f20*/  LDL.LU R16, [R1+0x3270] ;  /* 0x0032700001107983 */ /* 0x000f220000300800 */
[----:B------:R-:W-:Y:S01]  /*85f30*/  IADD3 R4, P2, R4, R2, RZ ;  /* 0x0000000204047210 */ /* 0x000fe20007f5e0ff */
[----:B--2---:R-:W-:-:S02]  /*85f40*/  IMAD.X R17, R17, 0x1, R3, P1 ;  /* 0x0000000111117824 */ /* 0x004fc400008e0603 */
[----:B------:R1:W-:Y:S04]  /*85f50*/  STL [R1+0x3238], R15 ;  /* 0x0032380f01007387 */ /* 0x0003e80000100800 */
[----:B------:R2:W-:Y:S01]  /*85f60*/  LDGSTS.E [R5+0x12a80], desc[UR10][R6.64], P0 ;  /* 0x12a8000006057fae */ /* 0x0005e2000812184a */
[----:B---3--:R-:W-:-:S03]  /*85f70*/  IMAD.X R20, R20, 0x1, R3, P2 ;  /* 0x0000000114147824 */ /* 0x008fc600010e0603 */
[----:B------:R3:W-:Y:S04]  /*85f80*/  STL [R1+0x3234], R17 ;  /* 0x0032341101007387 */ /* 0x0007e80000100800 */
[----:B------:R3:W-:Y:S01]  /*85f90*/  STL [R1+0x3240], R4 ;  /* 0x0032400401007387 */ /* 0x0007e20000100800 */
[----:B--2---:R-:W-:-:S03]  /*85fa0*/  MOV R6, R15 ;  /* 0x0000000f00067202 */ /* 0x004fc60000000f00 */
[----:B-1----:R-:W2:Y:S01]  /*85fb0*/  LDL.LU R15, [R1+0x3264] ;  /* 0x00326400010f7983 */ /* 0x002ea20000300800 */
[----:B------:R-:W-:-:S03]  /*85fc0*/  IMAD.MOV.U32 R7, RZ, RZ, R17 ;  /* 0x000000ffff077224 */ /* 0x000fc600078e0011 */
[----:B------:R-:W-:Y:S04]  /*85fd0*/  STL [R1+0x323c], R20 ;  /* 0x00323c1401007387 */ /* 0x000fe80000100800 */
[----:B---3--:R-:W3:Y:S04]  /*85fe0*/  LDL.LU R17, [R1+0x326c] ;  /* 0x00326c0001117983 */ /* 0x008ee80000300800 */
[----:B------:R1:W-:Y:S04]  /*85ff0*/  LDGSTS.E [R5+0x12b00], desc[UR10][R6.64], P0 ;  /* 0x12b0000006057fae */ /* 0x0003e8000812184a */
[----:B------:R-:W3:Y:S01]  /*86000*/  LDL.LU R22, [R1+0x3278] ;  /* 0x0032780001167983 */ /* 0x000ee20000300800 */
[----:B-1----:R-:W-:-:S03]  /*86010*/  IMAD.MOV.U32 R6, RZ, RZ, R4 ;  /* 0x000000ffff067224 */ /* 0x002fc600078e0004 */
[----:B------:R-:W3:Y:S01]  /*86020*/  LDL.LU R4, [R1+0x3280] ;  /* 0x0032800001047983 */ /* 0x000ee20000300800 */
[----:B------:R-:W-:-:S05]  /*86030*/  IADD3 R18, P1, R18, R2, RZ ;  /* 0x0000000212127210 */ /* 0x000fca0007f3e0ff */
[----:B------:R-:W-:Y:S01]  /*86040*/  STL [R1+0x3248], R18 ;  /* 0x0032481201007387 */ /* 0x000fe20000100800 */
[----:B----4-:R-:W-:Y:S01]  /*86050*/  IADD3 R12, P2, R12, R2, RZ ;  /* 0x000000020c0c7210 */ /* 0x010fe20007f5e0ff */
[----:B------:R-:W-:-:S05]  /*86060*/  IMAD.X R19, R19, 0x1, R3, P1 ;  /* 0x0000000113137824 */ /* 0x000fca00008e0603 */
[----:B------:R-:W-:Y:S01]  /*86070*/  STL [R1+0x3244], R19 ;  /* 0x0032441301007387 */ /* 0x000fe20000100800 */
[----:B------:R-:W-:-:S03]  /*86080*/  IMAD.X R13, R13, 0x1, R3, P2 ;  /* 0x000000010d0d7824 */ /* 0x000fc600010e0603 */
[----:B------:R-:W-:Y:S04]  /*86090*/  STL [R1+0x3250], R12 ;  /* 0x0032500c01007387 */ /* 0x000fe80000100800 */
[----:B------:R-:W4:Y:S04]  /*860a0*/  LDL.LU R23, [R1+0x3274] ;  /* 0x0032740001177983 */ /* 0x000f280000300800 */
[----:B------:R-:W-:Y:S04]  /*860b0*/  STL [R1+0x324c], R13 ;  /* 0x00324c0d01007387 */ /* 0x000fe80000100800 */
[----:B------:R-:W4:Y:S01]  /*860c0*/  LDL.LU R24, [R1+0x327c] ;  /* 0x00327c0001187983 */ /* 0x000f220000300800 */
[----:B------:R-:W-:-:S05]  /*860d0*/  MOV R7, R20 ;  /* 0x0000001400077202 */ /* 0x000fca0000000f00 */
[----:B------:R1:W-:Y:S01]  /*860e0*/  LDGSTS.E [R5+0x12b80], desc[UR10][R6.64], P0 ;  /* 0x12b8000006057fae */ /* 0x0003e2000812184a */
[-C--:B------:R-:W-:Y:S02]  /*860f0*/  IADD3 R10, P1, R10, R2.reuse, RZ ;  /* 0x000000020a0a7210 */ /* 0x080fe40007f3e0ff */
[----:B------:R-:W-:Y:S02]  /*86100*/  IADD3 R8, P2, R8, R2, RZ ;  /* 0x0000000208087210 */ /* 0x000fe40007f5e0ff */
[----:B-1----:R-:W-:Y:S01]  /*86110*/  MOV R6, R18 ;  /* 0x0000001200067202 */ /* 0x002fe20000000f00 */
[----:B------:R-:W-:-:S05]  /*86120*/  IMAD.MOV.U32 R7, RZ, RZ, R19 ;  /* 0x000000ffff077224 */ /* 0x000fca00078e0013 */
[----:B------:R1:W-:Y:S02]  /*86130*/  LDGSTS.E [R5+0x12c00], desc[UR10][R6.64], P0 ;  /* 0x12c0000006057fae */ /* 0x0003e4000812184a */
[----:B-1----:R-:W-:Y:S01]  /*86140*/  IMAD.MOV.U32 R6, RZ, RZ, R12 ;  /* 0x000000ffff067224 */ /* 0x002fe200078e000c */
[----:B------:R-:W-:Y:S01]  /*86150*/  MOV R7, R13 ;  /* 0x0000000d00077202 */ /* 0x000fe20000000f00 */
[----:B------:R-:W-:Y:S04]  /*86160*/  STL [R1+0x3258], R10 ;  /* 0x0032580a01007387 */ /* 0x000fe80000100800 */
[----:B------:R1:W-:Y:S01]  /*86170*/  LDGSTS.E [R5+0x12c80], desc[UR10][R6.64], P0 ;  /* 0x12c8000006057fae */ /* 0x0003e2000812184a */
[----:B------:R-:W-:Y:S01]  /*86180*/  IMAD.X R11, R11, 0x1, R3, P1 ;  /* 0x000000010b0b7824 */ /* 0x000fe200008e0603 */
[----:B-1----:R-:W-:-:S03]  /*86190*/  MOV R6, R10 ;  /* 0x0000000a00067202 */ /* 0x002fc60000000f00 */
[----:B------:R-:W-:Y:S01]  /*861a0*/  IMAD.MOV.U32 R7, RZ, RZ, R11 ;  /* 0x000000ffff077224 */ /* 0x000fe200078e000b */
[----:B------:R-:W-:Y:S01]  /*861b0*/  STL [R1+0x3254], R11 ;  /* 0x0032540b01007387 */ /* 0x000fe20000100800 */
[----:B------:R-:W-:-:S03]  /*861c0*/  IMAD.X R9, R9, 0x1, R3, P2 ;  /* 0x0000000109097824 */ /* 0x000fc600010e0603 */
[----:B------:R-:W-:Y:S04]  /*861d0*/  STL [R1+0x3260], R8 ;  /* 0x0032600801007387 */ /* 0x000fe80000100800 */
[----:B------:R1:W-:Y:S04]  /*861e0*/  LDGSTS.E [R5+0x12d00], desc[UR10][R6.64], P0 ;  /* 0x12d0000006057fae */ /* 0x0003e8000812184a */
[----:B------:R1:W-:Y:S02]  /*861f0*/  STL [R1+0x325c], R9 ;  /* 0x00325c0901007387 */ /* 0x0003e40000100800 */
[----:B-1----:R-:W-:Y:S01]  /*86200*/  IMAD.MOV.U32 R6, RZ, RZ, R8 ;  /* 0x000000ffff067224 */ /* 0x002fe200078e0008 */
[----:B------:R-:W-:-:S02]  /*86210*/  MOV R7, R9 ;  /* 0x0000000900077202 */ /* 0x000fc40000000f00 */
[----:B------:R-:W4:Y:S01]  /*86220*/  LDL.LU.64 R8, [R1+0x26b0] ;  /* 0x0026b00001087983 */ /* 0x000f220000300a00 */
[----:B------:R-:W-:-:S03]  /*86230*/  IADD3 R14, P1, R14, R2, RZ ;  /* 0x000000020e0e7210 */ /* 0x000fc60007f3e0ff */
[----:B------:R-:W4:Y:S01]  /*86240*/  LDL.LU.64 R10, [R1+0x26a8] ;  /* 0x0026a800010a7983 */ /* 0x000f220000300a00 */
[----:B------:R-:W-:-:S03]  /*86250*/  IADD3 R16, P2, R16, R2, RZ ;  /* 0x0000000210107210 */ /* 0x000fc60007f5e0ff */
[----:B------:R-:W4:Y:S04]  /*86260*/  LDL.LU.64 R12, [R1+0x26a0] ;  /* 0x0026a000010c7983 */ /* 0x000f280000300a00 */
[----:B------:R-:W-:Y:S04]  /*86270*/  STL [R1+0x3268], R14 ;  /* 0x0032680e01007387 */ /* 0x000fe80000100800 */
[----:B------:R1:W-:Y:S01]  /*86280*/  LDGSTS.E [R5+0x12d80], desc[UR10][R6.64], P0 ;  /* 0x12d8000006057fae */ /* 0x0003e2000812184a */
[----:B--2---:R-:W-:Y:S01]  /*86290*/  IMAD.X R15, R15, 0x1, R3, P1 ;  /* 0x000000010f0f7824 */ /* 0x004fe200008e0603 */
[----:B-1----:R-:W-:-:S03]  /*862a0*/  MOV R6, R14 ;  /* 0x0000000e00067202 */ /* 0x002fc60000000f00 */
[----:B------:R-:W-:Y:S01]  /*862b0*/  IMAD.MOV.U32 R7, RZ, RZ, R15 ;  /* 0x000000ffff077224 */ /* 0x000fe200078e000f */
[----:B------:R1:W-:Y:S01]  /*862c0*/  STL [R1+0x3264], R15 ;  /* 0x0032640f01007387 */ /* 0x0003e20000100800 */
[----:B---3--:R-:W-:-:S03]  /*862d0*/  IMAD.X R17, R17, 0x1, R3, P2 ;  /* 0x0000000111117824 */ /* 0x008fc600010e0603 */
[----:B------:R-:W-:Y:S04]  /*862e0*/  STL [R1+0x3270], R16 ;  /* 0x0032701001007387 */ /* 0x000fe80000100800 */
[----:B------:R2:W-:Y:S04]  /*862f0*/  LDGSTS.E [R5+0x12e00], desc[UR10][R6.64], P0 ;  /* 0x12e0000006057fae */ /* 0x0005e8000812184a */
[----:B-1----:R-:W3:Y:S04]  /*86300*/  LDL.LU.64 R14, [R1+0x2698] ;  /* 0x00269800010e7983 */ /* 0x002ee80000300a00 */
[----:B------:R1:W-:Y:S01]  /*86310*/  STL [R1+0x326c], R17 ;  /* 0x00326c1101007387 */ /* 0x0003e20000100800 */
[----:B--2---:R-:W-:Y:S01]  /*86320*/  IMAD.MOV.U32 R6, RZ, RZ, R16 ;  /* 0x000000ffff067224 */ /* 0x004fe200078e0010 */
[----:B------:R-:W-:-:S02]  /*86330*/  MOV R7, R17 ;  /* 0x0000001100077202 */ /* 0x000fc40000000f00 */
[----:B-1----:R-:W2:Y:S01]  /*86340*/  LDL.LU.64 R16, [R1+0x2690] ;  /* 0x0026900001107983 */ /* 0x002ea20000300a00 */
[----:B------:R-:W-:-:S03]  /*86350*/  IADD3 R22, P1, R22, R2, RZ ;  /* 0x0000000216167210 */ /* 0x000fc60007f3e0ff */
[----:B------:R-:W2:Y:S01]  /*86360*/  LDL.LU.64 R18, [R1+0x2688] ;  /* 0x0026880001127983 */ /* 0x000ea20000300a00 */
[----:B------:R-:W-:-:S03]  /*86370*/  IADD3 R4, P2, R4, R2, RZ ;  /* 0x0000000204047210 */ /* 0x000fc60007f5e0ff */
[----:B------:R-:W2:Y:S04]  /*86380*/  LDL.LU.64 R20, [R1+0x2680] ;  /* 0x0026800001147983 */ /* 0x000ea80000300a00 */
[----:B------:R-:W-:Y:S04]  /*86390*/  STL [R1+0x3278], R22 ;  /* 0x0032781601007387 */ /* 0x000fe80000100800 */
[----:B------:R1:W-:Y:S02]  /*863a0*/  LDGSTS.E [R5+0x12e80], desc[UR10][R6.64], P0 ;  /* 0x12e8000006057fae */ /* 0x0003e4000812184a */
[----:B-1----:R-:W-:Y:S01]  /*863b0*/  MOV R6, R22 ;  /* 0x0000001600067202 */ /* 0x002fe20000000f00 */
[----:B----4-:R-:W-:-:S04]  /*863c0*/  IMAD.X R23, R23, 0x1, R3, P1 ;  /* 0x0000000117177824 */ /* 0x010fc800008e0603 */
[----:B------:R-:W-:Y:S01]  /*863d0*/  IMAD.MOV.U32 R7, RZ, RZ, R23 ;  /* 0x000000ffff077224 */ /* 0x000fe200078e0017 */
[----:B------:R1:W-:Y:S01]  /*863e0*/  STL [R1+0x3274], R23 ;  /* 0x0032741701007387 */ /* 0x0003e20000100800 */
[----:B------:R-:W-:-:S03]  /*863f0*/  IMAD.X R24, R24, 0x1, R3, P2 ;  /* 0x0000000118187824 */ /* 0x000fc600010e0603 */
[----:B------:R-:W-:Y:S04]  /*86400*/  STL [R1+0x3280], R4 ;  /* 0x0032800401007387 */ /* 0x000fe80000100800 */
[----:B------:R4:W-:Y:S04]  /*86410*/  LDGSTS.E [R5+0x12f00], desc[UR10][R6.64], P0 ;  /* 0x12f0000006057fae */ /* 0x0009e8000812184a */
[----:B-1----:R-:W2:Y:S04]  /*86420*/  LDL.LU.64 R22, [R1+0x2678] ;  /* 0x0026780001167983 */ /* 0x002ea80000300a00 */
[----:B------:R1:W-:Y:S01]  /*86430*/  STL [R1+0x327c], R24 ;  /* 0x00327c1801007387 */ /* 0x0003e20000100800 */
[----:B----4-:R-:W-:-:S03]  /*86440*/  MOV R7, R24 ;  /* 0x0000001800077202 */ /* 0x010fc60000000f00 */
[----:B-1----:R-:W4:Y:S04]  /*86450*/  LDL.LU.64 R24, [R1+0x2670] ;  /* 0x0026700001187983 */ /* 0x002f280000300a00 */
[----:B------:R-:W4:Y:S04]  /*86460*/  LDL.LU.64 R26, [R1+0x2668] ;  /* 0x00266800011a7983 */ /* 0x000f280000300a00 */
[----:B------:R-:W4:Y:S04]  /*86470*/  LDL.LU.64 R28, [R1+0x2660] ;  /* 0x00266000011c7983 */ /* 0x000f280000300a00 */
[----:B------:R-:W4:Y:S04]  /*86480*/  LDL.LU R161, [R1+0x3a6c] ;  /* 0x003a6c0001a17983 */ /* 0x000f280000300800 */
[----:B------:R-:W4:Y:S04]  /*86490*/  LDL.LU R160, [R1+0x3b74] ;  /* 0x003b740001a07983 */ /* 0x000f280000300800 */
[----:B------:R1:W-:Y:S04]  /*864a0*/  STL [R1+0x49c8], R5 ;  /* 0x0049c80501007387 */ /* 0x0003e80000100800 */
        /* <DEDUP_REMOVED lines=41> */
[----:B------:R-:W-:-:S03]  /*86740*/  IMAD.MOV.U32 R6, RZ, RZ, R4 ;  /* 0x000000ffff067224 */ /* 0x000fc600078e0004 */
[----:B------:R-:W4:Y:S04]  /*86750*/  LDL.LU.64 R112, [R1+0x2090] ;  /* 0x0020900001707983 */ /* 0x000f280000300a00 */
[----:B------:R1:W-:Y:S04]  /*86760*/  LDGSTS.E [R5+0x12f80], desc[UR10][R6.64], P0 ;  /* 0x12f8000006057fae */ /* 0x0003e8000812184a */
[----:B------:R-:W4:Y:S04]  /*86770*/  LDL.LU.64 R114, [R1+0x2088] ;  /* 0x0020880001727983 */ /* 0x000f280000300a00 */
[----:B------:R-:W4:Y:S01]  /*86780*/  LDL.LU.64 R116, [R1+0x2080] ;  /* 0x0020800001747983 */ /* 0x000f220000300a00 */
[----:B-1----:R-:W-:-:S03]  /*86790*/  IADD3 R6, P0, R8, R2, RZ ;  /* 0x0000000208067210 */ /* 0x002fc60007f1e0ff */
[----:B------:R-:W4:Y:S02]  /*867a0*/  LDL.LU.64 R118, [R1+0x2078] ;  /* 0x0020780001767983 */ /* 0x000f240000300a00 */
[--C-:B------:R-:W-:Y:S01]  /*867b0*/  IMAD.X R4, R9, 0x1, R3.reuse, P0 ;  /* 0x0000000109047824 */ /* 0x100fe200000e0603 */
[-C--:B------:R-:W-:Y:S01]  /*867c0*/  IADD3 R8, P0, R10, R2.reuse, RZ ;  /* 0x000000020a087210 */ /* 0x080fe20007f1e0ff */
[----:B------:R-:W4:Y:S04]  /*867d0*/  LDL.LU.64 R120, [R1+0x2070] ;  /* 0x0020700001787983 */ /* 0x000f280000300a00 */
[----:B------:R-:W-:Y:S01]  /*867e0*/  IMAD.X R7, R11, 0x1, R3, P0 ;  /* 0x000000010b077824 */ /* 0x000fe200000e0603 */
[-C--:B------:R-:W-:Y:S01]  /*867f0*/  IADD3 R10, P0, R12, R2.reuse, RZ ;  /* 0x000000020c0a7210 */ /* 0x080fe20007f1e0ff */
[----:B------:R-:W4:Y:S03]  /*86800*/  LDL.LU.64 R122, [R1+0x2068] ;  /* 0x00206800017a7983 */ /* 0x000f260000300a00 */
[----:B------:R-:W-:Y:S01]  /*86810*/  IADD3.X R9, R13, R3, RZ, P0, !PT ;  /* 0x000000030d097210 */ /* 0x000fe200007fe4ff */
[----:B------:R-:W4:Y:S01]  /*86820*/  LDL.LU.64 R124, [R1+0x2060] ;  /* 0x00206000017c7983 */ /* 0x000f220000300a00 */
[----:B---3--:R-:W-:-:S03]  /*86830*/  IADD3 R12, P0, R14, R2, RZ ;  /* 0x000000020e0c7210 */ /* 0x008fc60007f1e0ff */
[----:B------:R-:W3:Y:S02]  /*86840*/  LDL.LU.64 R126, [R1+0x2058] ;  /* 0x00205800017e7983 */ /* 0x000ee40000300a00 */
[--C-:B------:R-:W-:Y:S01]  /*86850*/  IMAD.X R11, R15, 0x1, R3.reuse, P0 ;  /* 0x000000010f0b7824 */ /* 0x100fe200000e0603 */
[-C--:B--2---:R-:W-:Y:S01]  /*86860*/  IADD3 R14, P0, R16, R2.reuse, RZ ;  /* 0x00000002100e7210 */ /* 0x084fe20007f1e0ff */
[----:B------:R-:W2:Y:S04]  /*86870*/  LDL.LU.64 R128, [R1+0x2050] ;  /* 0x0020500001807983 */ /* 0x000ea80000300a00 */
[----:B------:R-:W-:Y:S01]  /*86880*/  IMAD.X R13, R17, 0x1, R3, P0 ;  /* 0x00000001110d7824 */ /* 0x000fe200000e0603 */
[-C--:B------:R-:W-:Y:S01]  /*86890*/  IADD3 R16, P0, R18, R2.reuse, RZ ;  /* 0x0000000212107210 */ /* 0x080fe20007f1e0ff */
[----:B------:R-:W2:Y:S03]  /*868a0*/  LDL.LU.64 R130, [R1+0x2048] ;  /* 0x0020480001827983 */ /* 0x000ea60000300a00 */
[----:B------:R-:W-:Y:S01]  /*868b0*/  IADD3.X R15, R19, R3, RZ, P0, !PT ;  /* 0x00000003130f7210 */ /* 0x000fe200007fe4ff */
[----:B------:R-:W2:Y:S01]  /*868c0*/  LDL.LU.64 R132, [R1+0x2040] ;  /* 0x0020400001847983 */ /* 0x000ea20000300a00 */
[----:B------:R-:W-:-:S03]  /*868d0*/  IADD3 R18, P0, R20, R2, RZ ;  /* 0x0000000214127210 */ /* 0x000fc60007f1e0ff */
[----:B------:R-:W2:Y:S02]  /*868e0*/  LDL.LU.64 R134, [R1+0x2038] ;  /* 0x0020380001867983 */ /* 0x000ea40000300a00 */
[----:B------:R-:W-:Y:S02]  /*868f0*/  IMAD.X R17, R21, 0x1, R3, P0 ;  /* 0x0000000115117824 */ /* 0x000fe400000e0603 */
        /* <DEDUP_REMOVED lines=9> */
[----:B------:R-:W2:Y:S01]  /*86990*/  LDL.LU.64 R154, [R1+0x1de8] ;  /* 0x001de800019a7983 */ /* 0x000ea20000300a00 */
[----:B------:R-:W-:-:S03]  /*869a0*/  IADD3 R20, P0, R22, R2, RZ ;  /* 0x0000000216147210 */ /* 0x000fc60007f1e0ff */
[----:B------:R-:W2:Y:S02]  /*869b0*/  LDL.LU.64 R156, [R1+0x1de0] ;  /* 0x001de000019c7983 */ /* 0x000ea40000300a00 */
[----:B------:R-:W-:Y:S02]  /*869c0*/  IMAD.X R19, R23, 0x1, R3, P0 ;  /* 0x0000000117137824 */ /* 0x000fe400000e0603 */
[----:B------:R-:W2:Y:S04]  /*869d0*/  LDL.LU.64 R158, [R1+0x1dd8] ;  /* 0x001dd800019e7983 */ /* 0x000ea80000300a00 */
[----:B------:R-:W2:Y:S01]  /*869e0*/  LDL.LU.64 R176, [R1+0x1dd0] ;  /* 0x001dd00001b07983 */ /* 0x000ea20000300a00 */
[----:B----4-:R-:W-:-:S03]  /*869f0*/  IADD3 R22, P0, R24, R2, RZ ;  /* 0x0000000218167210 */ /* 0x010fc60007f1e0ff */
[----:B------:R-:W4:Y:S01]  /*86a00*/  LDL.LU.64 R174, [R1+0x1dc8] ;  /* 0x001dc80001ae7983 */ /* 0x000f220000300a00 */
[----:B------:R-:W-:-:S03]  /*86a10*/  IADD3.X R21, R25, R3, RZ, P0, !PT ;  /* 0x0000000319157210 */ /* 0x000fc600007fe4ff */
[----:B------:R-:W4:Y:S01]  /*86a20*/  LDL.LU.64 R162, [R1+0x1dc0] ;  /* 0x001dc00001a27983 */ /* 0x000f220000300a00 */
[----:B------:R-:W-:-:S03]  /*86a30*/  IADD3 R24, P0, R26, R2, RZ ;  /* 0x000000021a187210 */ /* 0x000fc60007f1e0ff */
[----:B------:R-:W4:Y:S02]  /*86a40*/  LDL.LU.64 R172, [R1+0x1db8] ;  /* 0x001db80001ac7983 */ /* 0x000f240000300a00 */
[--C-:B------:R-:W-:Y:S01]  /*86a50*/  IMAD.X R23, R27, 0x1, R3.reuse, P0 ;  /* 0x000000011b177824 */ /* 0x100fe200000e0603 */
[-C--:B------:R-:W-:Y:S01]  /*86a60*/  IADD3 R26, P0, R28, R2.reuse, RZ ;  /* 0x000000021c1a7210 */ /* 0x080fe20007f1e0ff */
[----:B------:R-:W4:Y:S04]  /*86a70*/  LDL.LU.64 R170, [R1+0x1db0] ;  /* 0x001db00001aa7983 */ /* 0x000f280000300a00 */
[----:B------:R-:W-:Y:S01]  /*86a80*/  IMAD.X R25, R29, 0x1, R3, P0 ;  /* 0x000000011d197824 */ /* 0x000fe200000e0603 */
[----:B------:R-:W4:Y:S04]  /*86a90*/  LDL.LU.64 R168, [R1+0x1da8] ;  /* 0x001da80001a87983 */ /* 0x000f280000300a00 */
[----:B------:R-:W4:Y:S01]  /*86aa0*/  LDL.LU.64 R166, [R1+0x1da0] ;  /* 0x001da00001a67983 */ /* 0x000f220000300a00 */
[----:B------:R-:W-:-:S03]  /*86ab0*/  IADD3 R28, P0, R30, R2, RZ ;  /* 0x000000021e1c7210 */ /* 0x000fc60007f1e0ff */
[----:B------:R-:W4:Y:S01]  /*86ac0*/  LDL.LU.64 R164, [R1+0x1d98] ;  /* 0x001d980001a47983 */ /* 0x000f220000300a00 */
[-C--:B------:R-:W-:Y:S02]  /*86ad0*/  IADD3.X R27, R31, R3.reuse, RZ, P0, !PT ;  /* 0x000000031f1b7210 */ /* 0x080fe400007fe4ff */
[-C--:B------:R-:W-:Y:S01]  /*86ae0*/  IADD3 R30, P0, R32, R2.reuse, RZ ;  /* 0x00000002201e7210 */ /* 0x080fe20007f1e0ff */
[----:B------:R-:W4:Y:S04]  /*86af0*/  LDL.LU.64 R186, [R1+0x1d90] ;  /* 0x001d900001ba7983 */ /* 0x000f280000300a00 */
        /* <DEDUP_REMOVED lines=8> */
[----:B------:R-:W-:-:S03]  /*86b80*/  IADD3 R36, P0, R38, R2, RZ ;  /* 0x0000000226247210 */ /* 0x000fc60007f1e0ff */
[----:B------:R-:W4:Y:S02]  /*86b90*/  LDL.LU.64 R178, [R1+0x1d70] ;  /* 0x001d700001b27983 */ /* 0x000f240000300a00 */
        /* <DEDUP_REMOVED lines=87> */
[----:B---3--:R-:W-:-:S04]  /*87110*/  IADD3 R124, P0, R126, R2, RZ ;  /* 0x000000027e7c7210 */ /* 0x008fc80007f1e0ff */
[----:B------:R-:W-:Y:S02]  /*87120*/  IADD3.X R123, R127, R3, RZ, P0, !PT ;  /* 0x000000037f7b7210 */ /* 0x000fe400007fe4ff */
[----:B--2---:R-:W-:-:S05]  /*87130*/  IADD3 R126, P0, R128, R2, RZ ;  /* 0x00000002807e7210 */ /* 0x004fca0007f1e0ff */
        /* <DEDUP_REMOVED lines=32> */
[--C-:B------:R-:W-:Y:S01]  /*87340*/  IMAD.X R157, R177, 0x1, R3.reuse, P0 ;  /* 0x00000001b19d7824 */ /* 0x100fe200000e0603 */
[-C--:B----4-:R-:W-:Y:S01]  /*87350*/  IADD3 R220, P0, R174, R2.reuse, RZ ;  /* 0x00000002aedc7210 */ /* 0x090fe20007f1e0ff */
[----:B------:R-:W2:Y:S03]  /*87360*/  LDL.LU.64 R176, [R1+0x1d68] ;  /* 0x001d680001b07983 */ /* 0x000ea60000300a00 */
[----:B------:R-:W-:Y:S02]  /*87370*/  IADD3.X R159, R175, R3, RZ, P0, !PT ;  /* 0x00000003af9f7210 */ /* 0x000fe400007fe4ff */
[-C--:B------:R-:W-:Y:S01]  /*87380*/  IADD3 R222, P0, R162, R2.reuse, RZ ;  /* 0x00000002a2de7210 */ /* 0x080fe20007f1e0ff */
[----:B------:R-:W3:Y:S04]  /*87390*/  LDL.LU.64 R174, [R1+0x1d60] ;  /* 0x001d600001ae7983 */ /* 0x000ee80000300a00 */
[----:B------:R-:W-:Y:S01]  /*873a0*/  IMAD.X R221, R163, 0x1, R3, P0 ;  /* 0x00000001a3dd7824 */ /* 0x000fe200000e0603 */
[----:B------:R-:W-:-:S05]  /*873b0*/  IADD3 R162, P0, R172, R2, RZ ;  /* 0x00000002aca27210 */ /* 0x000fca0007f1e0ff */
[----:B------:R-:W-:Y:S01]  /*873c0*/  IMAD.X R223, R173, 0x1, R3, P0 ;  /* 0x00000001addf7824 */ /* 0x000fe200000e0603 */
[----:B------:R-:W-:-:S04]  /*873d0*/  IADD3 R163, P0, R170, R2, RZ ;  /* 0x00000002aaa37210 */ /* 0x000fc80007f1e0ff */
[----:B------:R-:W-:Y:S01]  /*873e0*/  IADD3.X R5, R171, R3, RZ, P0, !PT ;  /* 0x00000003ab057210 */ /* 0x000fe200007fe4ff */
[----:B------:R1:W-:Y:S04]  /*873f0*/  STL [R1+0xf8], R163 ;  /* 0x0000f8a301007387 */ /* 0x0003e80000100800 */
[----:B------:R4:W-:Y:S04]  /*87400*/  STL [R1+0xf4], R5 ;  /* 0x0000f40501007387 */ /* 0x0009e80000100800 */
[----:B------:R-:W3:Y:S01]  /*87410*/  LDL.LU.64 R172, [R1+0x1d58] ;  /* 0x001d580001ac7983 */ /* 0x000ee20000300a00 */
[----:B-1----:R-:W-:-:S05]  /*87420*/  IADD3 R163, P0, R168, R2, RZ ;  /* 0x00000002a8a37210 */ /* 0x002fca0007f1e0ff */
[----:B----4-:R-:W-:Y:S01]  /*87430*/  IMAD.X R5, R169, 0x1, R3, P0 ;  /* 0x00000001a9057824 */ /* 0x010fe200000e0603 */
[----:B------:R1:W-:Y:S04]  /*87440*/  STL [R1+0x140], R163 ;  /* 0x000140a301007387 */ /* 0x0003e80000100800 */
[----:B------:R-:W4:Y:S01]  /*87450*/  LDL.LU.64 R170, [R1+0x1d50] ;  /* 0x001d500001aa7983 */ /* 0x000f220000300a00 */
[----:B-1----:R-:W-:-:S03]  /*87460*/  IADD3 R163, P0, R166, R2, RZ ;  /* 0x00000002a6a37210 */ /* 0x002fc60007f1e0ff */
[----:B------:R1:W-:Y:S04]  /*87470*/  STL [R1+0xfc], R5 ;  /* 0x0000fc0501007387 */ /* 0x0003e80000100800 */
[----:B------:R-:W4:Y:S01]  /*87480*/  LDL.LU.64 R168, [R1+0x1d48] ;  /* 0x001d480001a87983 */ /* 0x000f220000300a00 */
[----:B-1----:R-:W-:-:S03]  /*87490*/  IMAD.X R5, R167, 0x1, R3, P0 ;  /* 0x00000001a7057824 */ /* 0x002fc600000e0603 */
[----:B------:R1:W-:Y:S04]  /*874a0*/  STL [R1+0x148], R163 ;  /* 0x000148a301007387 */ /* 0x0003e80000100800 */
[----:B------:R1:W-:Y:S04]  /*874b0*/  STL [R1+0x144], R5 ;  /* 0x0001440501007387 */ /* 0x0003e80000100800 */
[----:B------:R-:W4:Y:S01]  /*874c0*/  LDL.LU.64 R166, [R1+0x1d40] ;  /* 0x001d400001a67983 */ /* 0x000f220000300a00 */
[----:B-1----:R-:W-:-:S04]  /*874d0*/  IADD3 R163, P0, R164, R2, RZ ;  /* 0x00000002a4a37210 */ /* 0x002fc80007f1e0ff */
[----:B------:R-:W-:Y:S01]  /*874e0*/  IADD3.X R5, R165, R3, RZ, P0, !PT ;  /* 0x00000003a5057210 */ /* 0x000fe200007fe4ff */
[----:B------:R1:W-:Y:S04]  /*874f0*/  STL [R1+0x150], R163 ;  /* 0x000150a301007387 */ /* 0x0003e80000100800 */
[----:B------:R-:W4:Y:S01]  /*87500*/  LDL.LU.64 R164, [R1+0x1d38] ;  /* 0x001d380001a47983 */ /* 0x000f220000300a00 */
[----:B-1----:R-:W-:-:S03]  /*87510*/  IADD3 R163, P0, R186, R2, RZ ;  /* 0x00000002baa37210 */ /* 0x002fc60007f1e0ff */
[----:B------:R1:W-:Y:S02]  /*87520*/  STL [R1+0x14c], R5 ;  /* 0x00014c0501007387 */ /* 0x0003e40000100800 */
[--C-:B------:R-:W-:Y:S02]  /*87530*/  IMAD.X R186, R187, 0x1, R3.reuse, P0 ;  /* 0x00000001bbba7824 */ /* 0x100fe400000e0603 */
[----:B------:R1:W-:Y:S02]  /*87540*/  STL [R1+0x158], R163 ;  /* 0x000158a301007387 */ /* 0x0003e40000100800 */
[-C--:B-1----:R-:W-:Y:S02]  /*87550*/  IADD3 R5, P0, R184, R2.reuse, RZ ;  /* 0x00000002b8057210 */ /* 0x082fe40007f1e0ff */
[----:B------:R-:W-:Y:S03]  /*87560*/  STL [R1+0x154], R186 ;  /* 0x000154ba01007387 */ /* 0x000fe60000100800 */
[----:B------:R-:W-:Y:S01]  /*87570*/  IMAD.X R163, R185, 0x1, R3, P0 ;  /* 0x00000001b9a37824 */ /* 0x000fe200000e0603 */
[----:B------:R-:W-:Y:S01]  /*87580*/  IADD3 R184, P0, R182, R2, RZ ;  /* 0x00000002b6b87210 */ /* 0x000fe20007f1e0ff */
[----:B------:R1:W-:Y:S04]  /*87590*/  STL [R1+0x160], R5 ;  /* 0x0001600501007387 */ /* 0x0003e80000100800 */
[----:B------:R1:W-:Y:S02]  /*875a0*/  STL [R1+0x15c], R163 ;  /* 0x00015ca301007387 */ /* 0x0003e40000100800 */
[----:B-1----:R-:W-:-:S02]  /*875b0*/  IADD3.X R5, R183, R3, RZ, P0, !PT ;  /* 0x00000003b7057210 */ /* 0x002fc400007fe4ff */
[-C--:B------:R-:W-:Y:S01]  /*875c0*/  IADD3 R163, P0, R180, R2.reuse, RZ ;  /* 0x00000002b4a37210 */ /* 0x080fe20007f1e0ff */
[----:B------:R-:W-:Y:S04]  /*875d0*/  STL [R1+0x168], R184 ;  /* 0x000168b801007387 */ /* 0x000fe80000100800 */
[----:B------:R-:W-:Y:S01]  /*875e0*/  IMAD.X R180, R181, 0x1, R3, P0 ;  /* 0x00000001b5b47824 */ /* 0x000fe200000e0603 */
[----:B------:R1:W-:Y:S04]  /*875f0*/  STL [R1+0x164], R5 ;  /* 0x0001640501007387 */ /* 0x0003e80000100800 */
[----:B------:R1:W-:Y:S02]  /*87600*/  STL [R1+0x170], R163 ;  /* 0x000170a301007387 */ /* 0x0003e40000100800 */
[----:B-1----:R-:W-:-:S02]  /*87610*/  IADD3 R5, P0, R178, R2, RZ ;  /* 0x00000002b2057210 */ /* 0x002fc40007f1e0ff */
[----:B------:R-:W-:Y:S03]  /*87620*/  STL [R1+0x16c], R180 ;  /* 0x00016cb401007387 */ /* 0x000fe60000100800 */
[----:B------:R-:W-:Y:S01]  /*87630*/  IMAD.X R163, R179, 0x1, R3, P0 ;  /* 0x00000001b3a37824 */ /* 0x000fe200000e0603 */
[----:B------:R1:W-:Y:S04]  /*87640*/  STL [R1+0x178], R5 ;  /* 0x0001780501007387 */ /* 0x0003e80000100800 */
[----:B------:R3:W-:Y:S01]  /*87650*/  STL [R1+0x174], R163 ;  /* 0x000174a301007387 */ /* 0x0007e20000100800 */
[----:B--2---:R-:W-:-:S04]  /*87660*/  IADD3 R178, P0, R176, R2, RZ ;  /* 0x00000002b0b27210 */ /* 0x004fc80007f1e0ff */
[----:B-1----:R-:W-:Y:S02]  /*87670*/  IADD3.X R5, R177, R3, RZ, P0, !PT ;  /* 0x00000003b1057210 */ /* 0x002fe400007fe4ff */
[-C--:B---3--:R-:W-:Y:S01]  /*87680*/  IADD3 R163, P0, R174, R2.reuse, RZ ;  /* 0x00000002aea37210 */ /* 0x088fe20007f1e0ff */
[----:B------:R-:W-:Y:S04]  /*87690*/  STL [R1+0x180], R178 ;  /* 0x000180b201007387 */ /* 0x000fe80000100800 */
[----:B------:R-:W-:Y:S01]  /*876a0*/  IMAD.X R174, R175, 0x1, R3, P0 ;  /* 0x00000001afae7824 */ /* 0x000fe200000e0603 */
[----:B------:R1:W-:Y:S04]  /*876b0*/  STL [R1+0x17c], R5 ;  /* 0x00017c0501007387 */ /* 0x0003e80000100800 */
[----:B------:R2:W-:Y:S04]  /*876c0*/  STL [R1+0x188], R163 ;  /* 0x000188a301007387 */ /* 0x0005e80000100800 */
[----:B------:R-:W-:Y:S01]  /*876d0*/  STL [R1+0x184], R174 ;  /* 0x000184ae01007387 */ /* 0x000fe20000100800 */
[----:B-1----:R-:W-:-:S05]  /*876e0*/  IADD3 R5, P0, R172, R2, RZ ;  /* 0x00000002ac057210 */ /* 0x002fca0007f1e0ff */
[----:B--2---:R-:W-:Y:S01]  /*876f0*/  IMAD.X R163, R173, 0x1, R3, P0 ;  /* 0x00000001ada37824 */ /* 0x004fe200000e0603 */
[----:B------:R1:W-:Y:S01]  /*87700*/  STL [R1+0x190], R5 ;  /* 0x0001900501007387 */ /* 0x0003e20000100800 */
[----:B----4-:R-:W-:-:S03]  /*87710*/  IADD3 R172, P0, R170, R2, RZ ;  /* 0x00000002aaac7210 */ /* 0x010fc60007f1e0ff */
[----:B------:R2:W-:Y:S01]  /*87720*/  STL [R1+0x18c], R163 ;  /* 0x00018ca301007387 */ /* 0x0005e20000100800 */
[----:B-1----:R-:W-:-:S03]  /*87730*/  IADD3.X R5, R171, R3, RZ, P0, !PT ;  /* 0x00000003ab057210 */ /* 0x002fc600007fe4ff */
[----:B------:R-:W-:Y:S01]  /*87740*/  STL [R1+0x198], R172 ;  /* 0x000198ac01007387 */ /* 0x000fe20000100800 */
[----:B--2---:R-:W-:-:S03]  /*87750*/  IADD3 R163, P0, R168, R2, RZ ;  /* 0x00000002a8a37210 */ /* 0x004fc60007f1e0ff */
[----:B------:R1:W-:Y:S02]  /*87760*/  STL [R1+0x194], R5 ;  /* 0x0001940501007387 */ /* 0x0003e40000100800 */
[----:B------:R-:W-:Y:S02]  /*87770*/  IMAD.X R168, R169, 0x1, R3, P0 ;  /* 0x00000001a9a87824 */ /* 0x000fe400000e0603 */
[----:B------:R2:W-:Y:S01]  /*87780*/  STL [R1+0x1a0], R163 ;  /* 0x0001a0a301007387 */ /* 0x0005e20000100800 */
[----:B-1----:R-:W-:-:S03]  /*87790*/  IADD3 R5, P0, R166, R2, RZ ;  /* 0x00000002a6057210 */ /* 0x002fc60007f1e0ff */
[----:B------:R-:W-:Y:S02]  /*877a0*/  STL [R1+0x19c], R168 ;  /* 0x00019ca801007387 */ /* 0x000fe40000100800 */
[----:B--2---:R-:W-:Y:S02]  /*877b0*/  IMAD.X R163, R167, 0x1, R3, P0 ;  /* 0x00000001a7a37824 */ /* 0x004fe400000e0603 */
[----:B------:R1:W-:Y:S01]  /*877c0*/  STL [R1+0x1a8], R5 ;  /* 0x0001a80501007387 */ /* 0x0003e20000100800 */
[----:B------:R-:W-:-:S04]  /*877d0*/  IADD3 R252, P0, R164, R2, RZ ;  /* 0x00000002a4fc7210 */ /* 0x000fc80007f1e0ff */
[----:B-1----:R-:W-:Y:S02]  /*877e0*/  IADD3.X R5, R165, R3, RZ, P0, !PT ;  /* 0x00000003a5057210 */ /* 0x002fe400007fe4ff */
[----:B------:R-:W-:Y:S01]  /*877f0*/  IADD3 R160, P0, R160, R2, RZ ;  /* 0x00000002a0a07210 */ /* 0x000fe20007f1e0ff */
[----:B------:R-:W-:Y:S04]  /*87800*/  STL [R1+0x1a4], R163 ;  /* 0x0001a4a301007387 */ /* 0x000fe80000100800 */
[----:B------:R-:W-:Y:S01]  /*87810*/  IMAD.X R161, R161, 0x1, R3, P0 ;  /* 0x00000001a1a17824 */ /* 0x000fe200000e0603 */
[----:B------:R-:W-:Y:S04]  /*87820*/  STL [R1+0x3b74], R160 ;  /* 0x003b74a001007387 */ /* 0x000fe80000100800 */
[----:B------:R1:W-:Y:S04]  /*87830*/  STL.64 [R1+0x49b8], R2 ;  /* 0x0049b80201007387 */ /* 0x0003e80000100a00 */
[----:B------:R-:W-:Y:S04]  /*87840*/  STL [R1+0x3a6c], R161 ;  /* 0x003a6ca101007387 */ /* 0x000fe80000100800 */
[----:B------:R2:W-:Y:S01]  /*87850*/  STL.64 [R1+0x49c0], R160 ;  /* 0x0049c0a001007387 */ /* 0x0005e20000100a00 */
[----:B-1----:R-:W-:Y:S01]  /*87860*/  IMAD.MOV.U32 R2, RZ, RZ, R6 ;  /* 0x000000ffff027224 */ /* 0x002fe200078e0006 */
[----:B------:R-:W-:-:S02]  /*87870*/  MOV R3, R4 ;  /* 0x0000000400037202 */ /* 0x000fc40000000f00 */
[----:B------:R-:W-:-:S03]  /*87880*/  MOV R6, R10 ;  /* 0x0000000a00067202 */ /* 0x000fc60000000f00 */
[----:B------:R1:W-:Y:S01]  /*87890*/  STL.64 [R1+0x26b0], R2 ;  /* 0x0026b00201007387 */ /* 0x0003e20000100a00 */
[----:B--2---:R-:W-:Y:S02]  /*878a0*/  IMAD.MOV.U32 R160, RZ, RZ, R8 ;  /* 0x000000ffffa07224 */ /* 0x004fe400078e0008 */
[----:B------:R-:W-:Y:S02]  /*878b0*/  IMAD.MOV.U32 R161, RZ, RZ, R7 ;  /* 0x000000ffffa17224 */ /* 0x000fe400078e0007 */
[----:B------:R-:W-:Y:S02]  /*878c0*/  IMAD.MOV.U32 R7, RZ, RZ, R9 ;  /* 0x000000ffff077224 */ /* 0x000fe400078e0009 */
[----:B------:R-:W-:Y:S01]  /*878d0*/  IMAD.MOV.U32 R8, RZ, RZ, R14 ;  /* 0x000000ffff087224 */ /* 0x000fe200078e000e */
[----:B------:R-:W-:Y:S01]  /*878e0*/  STL.64 [R1+0x26a8], R160 ;  /* 0x0026a8a001007387 */ /* 0x000fe20000100a00 */
[----:B------:R-:W-:Y:S02]  /*878f0*/  IMAD.MOV.U32 R9, RZ, RZ, R13 ;  /* 0x000000ffff097224 */ /* 0x000fe400078e000d */
[----:B-1----:R-:W-:Y:S01]  /*87900*/  IMAD.MOV.U32 R2, RZ, RZ, R12 ;  /* 0x000000ffff027224 */ /* 0x002fe200078e000c */
[----:B------:R-:W-:Y:S01]  /*87910*/  MOV R3, R11 ;  /* 0x0000000b00037202 */ /* 0x000fe20000000f00 */
[----:B------:R1:W-:Y:S04]  /*87920*/  STL.64 [R1+0x26a0], R6 ;  /* 0x0026a00601007387 */ /* 0x0003e80000100a00 */
[----:B------:R2:W-:Y:S04]  /*87930*/  STL.64 [R1+0x2698], R2 ;  /* 0x0026980201007387 */ /* 0x0005e80000100a00 */
[----:B------:R3:W-:Y:S01]  /*87940*/  STL.64 [R1+0x2690], R8 ;  /* 0x0026900801007387 */ /* 0x0007e20000100a00 */
[----:B-1----:R-:W-:Y:S01]  /*87950*/  MOV R6, R16 ;  /* 0x0000001000067202 */ /* 0x002fe20000000f00 */
[----:B------:R-:W-:-:S02]  /*87960*/  IMAD.MOV.U32 R7, RZ, RZ, R15 ;  /* 0x000000ffff077224 */ /* 0x000fc400078e000f */
[----:B--2---:R-:W-:Y:S01]  /*87970*/  IMAD.MOV.U32 R2, RZ, RZ, R18 ;  /* 0x000000ffff027224 */ /* 0x004fe200078e0012 */
[----:B------:R-:W-:Y:S02]  /*87980*/  MOV R3, R17 ;  /* 0x0000001100037202 */ /* 0x000fe40000000f00 */
[----:B------:R1:W-:Y:S01]  /*87990*/  STL.64 [R1+0x2688], R6 ;  /* 0x0026880601007387 */ /* 0x0003e20000100a00 */
[----:B---3--:R-:W-:Y:S02]  /*879a0*/  IMAD.MOV.U32 R8, RZ, RZ, R20 ;  /* 0x000000ffff087224 */ /* 0x008fe400078e0014 */
[----:B------:R-:W-:Y:S01]  /*879b0*/  IMAD.MOV.U32 R9, RZ, RZ, R19 ;  /* 0x000000ffff097224 */ /* 0x000fe200078e0013 */
        /* <DEDUP_REMOVED lines=49> */
[----:B------:R-:W4:Y:S01]  /*87cd0*/  LDL.LU R20, [R1+0xf4] ;  /* 0x0000f40001147983 */ /* 0x000f220000300800 */
[----:B--2---:R-:W-:Y:S01]  /*87ce0*/  IMAD.MOV.U32 R2, RZ, RZ, R54 ;  /* 0x000000ffff027224 */ /* 0x004fe200078e0036 */
[----:B------:R-:W-:Y:S02]  /*87cf0*/  MOV R3, R53 ;  /* 0x0000003500037202 */ /* 0x000fe40000000f00 */
[----:B------:R1:W-:Y:S04]  /*87d00*/  STL.64 [R1+0x2478], R6 ;  /* 0x0024780601007387 */ /* 0x0003e80000100a00 */
[----:B------:R-:W2:Y:S04]  /*87d10*/  LDL.LU R15, [R1+0xf8] ;  /* 0x0000f800010f7983 */ /* 0x000ea80000300800 */
[----:B------:R1:W-:Y:S04]  /*87d20*/  STL.64 [R1+0x2470], R2 ;  /* 0x0024700201007387 */ /* 0x0003e80000100a00 */
        /* <DEDUP_REMOVED lines=9> */
[----:B------:R-:W3:Y:S01]  /*87dc0*/  LDL.LU R4, [R1+0x160] ;  /* 0x0001600001047983 */ /* 0x000ee20000300800 */
        /* <DEDUP_REMOVED lines=8> */
[----:B------:R-:W-:Y:S01]  /*87e50*/  IMAD.MOV.U32 R55, RZ, RZ, R61 ;  /* 0x000000ffff377224 */ /* 0x000fe200078e003d */
[----:B------:R1:W-:Y:S01]  /*87e60*/  STL.64 [R1+0x2468], R160 ;  /* 0x002468a001007387 */ /* 0x0003e20000100a00 */
[----:B------:R-:W-:Y:S01]  /*87e70*/  IMAD.MOV.U32 R53, RZ, RZ, R63 ;  /* 0x000000ffff357224 */ /* 0x000fe200078e003f */
[----:B------:R-:W-:Y:S01]  /*87e80*/  MOV R51, R65 ;  /* 0x0000004100337202 */ /* 0x000fe20000000f00 */
[----:B------:R-:W-:Y:S01]  /*87e90*/  IMAD.MOV.U32 R50, RZ, RZ, R66 ;  /* 0x000000ffff327224 */ /* 0x000fe200078e0042 */
[----:B------:R1:W-:Y:S01]  /*87ea0*/  STL.64 [R1+0x2460], R2 ;  /* 0x0024600201007387 */ /* 0x0003e20000100a00 */
[----:B------:R-:W-:Y:S01]  /*87eb0*/  IMAD.MOV.U32 R48, RZ, RZ, R68 ;  /* 0x000000ffff307224 */ /* 0x000fe200078e0044 */
[----:B------:R-:W-:Y:S01]  /*87ec0*/  MOV R46, R70 ;  /* 0x00000046002e7202 */ /* 0x000fe20000000f00 */
[----:B------:R-:W-:Y:S01]  /*87ed0*/  IMAD.MOV.U32 R49, RZ, RZ, R67 ;  /* 0x000000ffff317224 */ /* 0x000fe200078e0043 */
[----:B------:R-:W-:Y:S01]  /*87ee0*/  STL.64 [R1+0x2458], R56 ;  /* 0x0024583801007387 */ /* 0x000fe20000100a00 */
        /* <DEDUP_REMOVED lines=17> */
[----:B------:R-:W-:-:S02]  /*88000*/  MOV R247, R83 ;  /* 0x0000005300f77202 */ /* 0x000fc40000000f00 */
        /* <DEDUP_REMOVED lines=11> */
[----:B------:R1:W-:Y:S01]  /*880c0*/  STL.64 [R1+0x2290], R16 ;  /* 0x0022901001007387 */ /* 0x0003e20000100a00 */
        /* <DEDUP_REMOVED lines=101> */
[----:B------:R-:W-:Y:S01]  /*88720*/  STL.64 [R1+0x1e00], R180 ;  /* 0x001e00b401007387 */ /* 0x000fe20000100a00 */
[----:B------:R-:W-:-:S03]  /*88730*/  MOV R166, R220 ;  /* 0x000000dc00a67202 */ /* 0x000fc60000000f00 */
[----:B------:R-:W-:Y:S01]  /*88740*/  STL.64 [R1+0x1df8], R178 ;  /* 0x001df8b201007387 */ /* 0x000fe20000100a00 */
[----:B------:R-:W-:-:S03]  /*88750*/  IMAD.MOV.U32 R167, RZ, RZ, R159 ;  /* 0x000000ffffa77224 */ /* 0x000fc600078e009f */
[----:B------:R-:W-:Y:S04]  /*88760*/  STL.64 [R1+0x1df0], R176 ;  /* 0x001df0b001007387 */ /* 0x000fe80000100a00 */
[----:B------:R-:W-:Y:S04]  /*88770*/  STL.64 [R1+0x1de8], R174 ;  /* 0x001de8ae01007387 */ /* 0x000fe80000100a00 */
[----:B------:R-:W-:Y:S04]  /*88780*/  STL.64 [R1+0x1de0], R172 ;  /* 0x001de0ac01007387 */ /* 0x000fe80000100a00 */
[----:B------:R-:W-:Y:S01]  /*88790*/  STL.64 [R1+0x1dd8], R170 ;  /* 0x001dd8aa01007387 */ /* 0x000fe20000100a00 */
[----:B------:R-:W-:-:S03]  /*887a0*/  IMAD.MOV.U32 R164, RZ, RZ, R222 ;  /* 0x000000ffffa47224 */ /* 0x000fc600078e00de */
[----:B------:R-:W-:Y:S01]  /*887b0*/  STL.64 [R1+0x1dd0], R168 ;  /* 0x001dd0a801007387 */ /* 0x000fe20000100a00 */
[----:B------:R-:W-:-:S03]  /*887c0*/  MOV R165, R221 ;  /* 0x000000dd00a57202 */ /* 0x000fc60000000f00 */
[----:B------:R-:W3:Y:S04]  /*887d0*/  LDL.LU R30, [R1+0x164] ;  /* 0x00016400011e7983 */ /* 0x000ee80000300800 */
[----:B------:R-:W3:Y:S04]  /*887e0*/  LDL.LU R29, [R1+0x168] ;  /* 0x00016800011d7983 */ /* 0x000ee80000300800 */
[----:B------:R-:W-:Y:S01]  /*887f0*/  STL.64 [R1+0x1dc8], R166 ;  /* 0x001dc8a601007387 */ /* 0x000fe20000100a00 */
[----:B------:R-:W-:Y:S01]  /*88800*/  IMAD.MOV.U32 R163, RZ, RZ, R223 ;  /* 0x000000ffffa37224 */ /* 0x000fe200078e00df */
[----:B----4-:R-:W-:Y:S01]  /*88810*/  MOV R41, R20 ;  /* 0x0000001400297202 */ /* 0x010fe20000000f00 */
[----:B--2---:R-:W-:-:S02]  /*88820*/  IMAD.MOV.U32 R39, RZ, RZ, R11 ;  /* 0x000000ffff277224 */ /* 0x004fc400078e000b */
[----:B------:R-:W2:Y:S01]  /*88830*/  LDL.LU R11, [R1+0x16c] ;  /* 0x00016c00010b7983 */ /* 0x000ea20000300800 */
[----:B------:R-:W-:-:S03]  /*88840*/  IMAD.MOV.U32 R38, RZ, RZ, R10 ;  /* 0x000000ffff267224 */ /* 0x000fc600078e000a */
[----:B------:R-:W2:Y:S04]  /*88850*/  LDL.LU R10, [R1+0x170] ;  /* 0x00017000010a7983 */ /* 0x000ea80000300800 */
[----:B------:R-:W4:Y:S04]  /*88860*/  LDL.LU R28, [R1+0x174] ;  /* 0x00017400011c7983 */ /* 0x000f280000300800 */
[----:B------:R-:W4:Y:S04]  /*88870*/  LDL.LU R27, [R1+0x178] ;  /* 0x00017800011b7983 */ /* 0x000f280000300800 */
[----:B------:R-:W-:Y:S04]  /*88880*/  STL.64 [R1+0x1dc0], R164 ;  /* 0x001dc0a401007387 */ /* 0x000fe80000100a00 */
[----:B------:R-:W4:Y:S01]  /*88890*/  LDL.LU R26, [R1+0x17c] ;  /* 0x00017c00011a7983 */ /* 0x000f220000300800 */
[----:B------:R-:W-:-:S03]  /*888a0*/  IMAD.MOV.U32 R40, RZ, RZ, R15 ;  /* 0x000000ffff287224 */ /* 0x000fc600078e000f */
[----:B------:R-:W4:Y:S04]  /*888b0*/  LDL.LU R25, [R1+0x180] ;  /* 0x0001800001197983 */ /* 0x000f280000300800 */
[----:B------:R-:W4:Y:S04]  /*888c0*/  LDL.LU R24, [R1+0x184] ;  /* 0x0001840001187983 */ /* 0x000f280000300800 */
[----:B------:R-:W4:Y:S01]  /*888d0*/  LDL.LU R23, [R1+0x188] ;  /* 0x0001880001177983 */ /* 0x000f220000300800 */
[----:B------:R-:W-:-:S03]  /*888e0*/  MOV R36, R13 ;  /* 0x0000000d00247202 */ /* 0x000fc60000000f00 */
[----:B------:R-:W-:Y:S01]  /*888f0*/  STL.64 [R1+0x1db8], R162 ;  /* 0x001db8a201007387 */ /* 0x000fe20000100a00 */
[----:B------:R-:W-:-:S03]  /*88900*/  IMAD.MOV.U32 R37, RZ, RZ, R14 ;  /* 0x000000ffff257224 */ /* 0x000fc600078e000e */
[----:B------:R-:W4:Y:S01]  /*88910*/  LDL.LU R22, [R1+0x18c] ;  /* 0x00018c0001167983 */ /* 0x000f220000300800 */
[----:B------:R-:W-:-:S03]  /*88920*/  MOV R35, R12 ;  /* 0x0000000c00237202 */ /* 0x000fc60000000f00 */
[----:B------:R-:W4:Y:S01]  /*88930*/  LDL.LU R21, [R1+0x190] ;  /* 0x0001900001157983 */ /* 0x000f220000300800 */
[----:B---3--:R-:W-:-:S03]  /*88940*/  IMAD.MOV.U32 R14, RZ, RZ, R7 ;  /* 0x000000ffff0e7224 */ /* 0x008fc600078e0007 */
[----:B------:R-:W3:Y:S04]  /*88950*/  LDL.LU R20, [R1+0x194] ;  /* 0x0001940001147983 */ /* 0x000ee80000300800 */
[----:B------:R-:W3:Y:S01]  /*88960*/  LDL.LU R13, [R1+0x198] ;  /* 0x00019800010d7983 */ /* 0x000ee20000300800 */
[----:B------:R-:W-:-:S03]  /*88970*/  IMAD.MOV.U32 R34, RZ, RZ, R9 ;  /* 0x000000ffff227224 */ /* 0x000fc600078e0009 */
[----:B------:R-:W-:Y:S01]  /*88980*/  STL.64 [R1+0x1db0], R40 ;  /* 0x001db02801007387 */ /* 0x000fe20000100a00 */
[----:B------:R-:W-:-:S03]  /*88990*/  IMAD.MOV.U32 R15, RZ, RZ, R8 ;  /* 0x000000ffff0f7224 */ /* 0x000fc600078e0008 */
[----:B------:R-:W3:Y:S01]  /*889a0*/  LDL.LU R12, [R1+0x19c] ;  /* 0x00019c00010c7983 */ /* 0x000ee20000300800 */
[----:B------:R-:W-:-:S03]  /*889b0*/  IMAD.MOV.U32 R9, RZ, RZ, R6 ;  /* 0x000000ffff097224 */ /* 0x000fc600078e0006 */
[----:B------:R-:W3:Y:S01]  /*889c0*/  LDL.LU R7, [R1+0x1a0] ;  /* 0x0001a00001077983 */ /* 0x000ee20000300800 */
[----:B------:R-:W-:-:S03]  /*889d0*/  MOV R8, R4 ;  /* 0x0000000400087202 */ /* 0x000fc60000000f00 */
[----:B------:R-:W-:Y:S04]  /*889e0*/  STL.64 [R1+0x1da8], R38 ;  /* 0x001da82601007387 */ /* 0x000fe80000100a00 */
[----:B------:R-:W-:Y:S04]  /*889f0*/  STL.64 [R1+0x1da0], R36 ;  /* 0x001da02401007387 */ /* 0x000fe80000100a00 */
[----:B------:R-:W3:Y:S04]  /*88a00*/  LDL.LU R6, [R1+0x1a4] ;  /* 0x0001a40001067983 */ /* 0x000ee80000300800 */
[----:B------:R-:W3:Y:S04]  /*88a10*/  LDL.LU R4, [R1+0x1a8] ;  /* 0x0001a80001047983 */ /* 0x000ee80000300800 */
[----:B------:R-:W-:Y:S04]  /*88a20*/  STL.64 [R1+0x1d98], R34 ;  /* 0x001d982201007387 */ /* 0x000fe80000100a00 */
[----:B------:R1:W-:Y:S04]  /*88a30*/  STL.64 [R1+0x1d90], R14 ;  /* 0x001d900e01007387 */ /* 0x0003e80000100a00 */
[----:B------:R1:W-:Y:S01]  /*88a40*/  STL.64 [R1+0x1d88], R8 ;  /* 0x001d880801007387 */ /* 0x0003e20000100a00 */
[----:B------:R-:W-:Y:S01]  /*88a50*/  MOV R33, R30 ;  /* 0x0000001e00217202 */ /* 0x000fe20000000f00 */
[----:B------:R-:W-:-:S05]  /*88a60*/  IMAD.MOV.U32 R32, RZ, RZ, R29 ;  /* 0x000000ffff207224 */ /* 0x000fca00078e001d */
[----:B------:R-:W-:Y:S04]  /*88a70*/  STL.64 [R1+0x1d80], R32 ;  /* 0x001d802001007387 */ /* 0x000fe80000100a00 */
[----:B--2---:R2:W-:Y:S01]  /*88a80*/  STL.64 [R1+0x1d78], R10 ;  /* 0x001d780a01007387 */ /* 0x0045e20000100a00 */
[----:B----4-:R-:W-:Y:S02]  /*88a90*/  IMAD.MOV.U32 R31, RZ, RZ, R28 ;  /* 0x000000ffff1f7224 */ /* 0x010fe400078e001c */
[----:B------:R-:W-:Y:S02]  /*88aa0*/  IMAD.MOV.U32 R30, RZ, RZ, R27 ;  /* 0x000000ffff1e7224 */ /* 0x000fe400078e001b */
[----:B------:R-:W-:Y:S01]  /*88ab0*/  IMAD.MOV.U32 R29, RZ, RZ, R26 ;  /* 0x000000ffff1d7224 */ /* 0x000fe200078e001a */
[----:B------:R-:W-:-:S02]  /*88ac0*/  MOV R28, R25 ;  /* 0x00000019001c7202 */ /* 0x000fc40000000f00 */
[----:B------:R-:W-:Y:S01]  /*88ad0*/  STL.64 [R1+0x1d70], R30 ;  /* 0x001d701e01007387 */ /* 0x000fe20000100a00 */
[----:B------:R-:W-:Y:S01]  /*88ae0*/  MOV R27, R24 ;  /* 0x00000018001b7202 */ /* 0x000fe20000000f00 */
[----:B------:R-:W-:Y:S02]  /*88af0*/  IMAD.MOV.U32 R26, RZ, RZ, R23 ;  /* 0x000000ffff1a7224 */ /* 0x000fe400078e0017 */
[----:B------:R-:W-:Y:S01]  /*88b00*/  STL.64 [R1+0x1d68], R28 ;  /* 0x001d681c01007387 */ /* 0x000fe20000100a00 */
[----:B------:R-:W-:Y:S02]  /*88b10*/  IMAD.MOV.U32 R25, RZ, RZ, R22 ;  /* 0x000000ffff197224 */ /* 0x000fe400078e0016 */
[----:B------:R-:W-:Y:S01]  /*88b20*/  IMAD.MOV.U32 R24, RZ, RZ, R21 ;  /* 0x000000ffff187224 */ /* 0x000fe200078e0015 */
[----:B------:R-:W-:Y:S01]  /*88b30*/  STL.64 [R1+0x1d60], R26 ;  /* 0x001d601a01007387 */ /* 0x000fe20000100a00 */
[----:B---3--:R-:W-:Y:S01]  /*88b40*/  IMAD.MOV.U32 R23, RZ, RZ, R20 ;  /* 0x000000ffff177224 */ /* 0x008fe200078e0014 */
[----:B------:R-:W-:-:S02]  /*88b50*/  MOV R22, R13 ;  /* 0x0000000d00167202 */ /* 0x000fc40000000f00 */
[----:B------:R-:W-:Y:S01]  /*88b60*/  STL.64 [R1+0x1d58], R24 ;  /* 0x001d581801007387 */ /* 0x000fe20000100a00 */
[----:B------:R-:W-:Y:S01]  /*88b70*/  MOV R21, R12 ;  /* 0x0000000c00157202 */ /* 0x000fe20000000f00 */
[----:B------:R-:W-:Y:S02]  /*88b80*/  IMAD.MOV.U32 R20, RZ, RZ, R7 ;  /* 0x000000ffff147224 */ /* 0x000fe400078e0007 */
[----:B------:R-:W-:Y:S01]  /*88b90*/  STL.64 [R1+0x1d50], R22 ;  /* 0x001d501601007387 */ /* 0x000fe20000100a00 */
[----:B------:R-:W-:-:S03]  /*88ba0*/  IMAD.MOV.U32 R7, RZ, RZ, R5 ;  /* 0x000000ffff077224 */ /* 0x000fc600078e0005 */
[----:B------:R-:W-:Y:S04]  /*88bb0*/  STL.64 [R1+0x1d48], R20 ;  /* 0x001d481401007387 */ /* 0x000fe80000100a00 */
[----:B------:R-:W3:Y:S01]  /*88bc0*/  LDL.LU R5, [R1+0x49c8] ;  /* 0x0049c80001057983 */ /* 0x000ee20000300800 */
[----:B------:R-:W-:Y:S02]  /*88bd0*/  IMAD.MOV.U32 R13, RZ, RZ, R6 ;  /* 0x000000ffff0d7224 */ /* 0x000fe400078e0006 */
[----:B------:R-:W-:-:S05]  /*88be0*/  IMAD.MOV.U32 R12, RZ, RZ, R4 ;  /* 0x000000ffff0c7224 */ /* 0x000fca00078e0004 */
[----:B------:R4:W-:Y:S04]  /*88bf0*/  STL.64 [R1+0x1d40], R12 ;  /* 0x001d400c01007387 */ /* 0x0009e80000100a00 */
[----:B------:R-:W3:Y:S04]  /*88c00*/  LDL.64 R106, [R1+0x26b0] ;  /* 0x0026b000016a7983 */ /* 0x000ee80000100a00 */
[----:B------:R-:W2:Y:S04]  /*88c10*/  LDL.64 R104, [R1+0x26a8] ;  /* 0x0026a80001687983 */ /* 0x000ea80000100a00 */
        /* <DEDUP_REMOVED lines=22> */
[----:B------:R-:W4:Y:S01]  /*88d80*/  LDL.64 R58, [R1+0x2470] ;  /* 0x00247000013a7983 */ /* 0x000f220000100a00 */
        /* <DEDUP_REMOVED lines=23> */
[----:B------:R-:W-:Y:S02]  /*88f00*/  MOV R6, R252 ;  /* 0x000000fc00067202 */ /* 0x000fe40000000f00 */
[----:B------:R-:W-:-:S03]  /*88f10*/  LOP3.LUT R0, R0, 0x40, RZ, 0x3c, !PT ;  /* 0x0000004000007812 */ /* 0x000fc600078e3cff */
[----:B------:R-:W-:Y:S01]  /*88f20*/  ISETP.NE.U32.AND P6, PT, RZ, UR16, PT ;  /* 0x00000010ff007c0c */ /* 0x000fe2000bfc5070 */
[----:B------:R1:W-:Y:S01]  /*88f30*/  STL.64 [R1+0x1d38], R6 ;  /* 0x001d380601007387 */ /* 0x0003e20000100a00 */
[----:B------:R-:W-:-:S03]  /*88f40*/  VIADD R4, R0, UR19 ;  /* 0x0000001300047c36 */ /* 0x000fc60008000000 */
[----:B---3--:R-:W-:Y:S04]  /*88f50*/  LDGSTS.E [R5+0x14800], desc[UR10][R106.64], P1 ;  /* 0x148000006a057fae */ /* 0x008fe8000892184a */
[----:B--2---:R-:W-:Y:S04]  /*88f60*/  LDGSTS.E [R5+0x14880], desc[UR10][R104.64], P1 ;  /* 0x1488000068057fae */ /* 0x004fe8000892184a */
        /* <DEDUP_REMOVED lines=77> */
[----:B------:R-:W-:Y:S04]  /*89440*/  LDGSTS.E [R5+0x1ce00], desc[UR10][R168.64], P5 ;  /* 0x1ce00000a8057fae */ /* 0x000fe8000a92184a */
[----:B------:R-:W4:Y:S04]  /*89450*/  LDL.LU R0, [R1+0x3a68] ;  /* 0x003a680001007983 */ /* 0x000f280000300800 */
        /* <DEDUP_REMOVED lines=15> */
[----:B------:R-:W-:Y:S01]  /*89550*/  LDGSTS.E [R5+0x1eb80], desc[UR10][R10.64], P6 ;  /* 0x1eb800000a057fae */ /* 0x000fe2000b12184a */
[----:B------:R-:W-:-:S03]  /*89560*/  UISETP.GT.AND UP6, UPT, UR18, 0x2, UPT ;  /* 0x000000021200788c */ /* 0x000fc6000bfc4270 */
[----:B------:R-:W-:Y:S04]  /*89570*/  LDGSTS.E [R5+0x1ec00], desc[UR10][R30.64], P6 ;  /* 0x1ec000001e057fae */ /* 0x000fe8000b12184a */
[----:B------:R-:W-:Y:S04]  /*89580*/  LDGSTS.E [R5+0x1ec80], desc[UR10][R28.64], P6 ;  /* 0x1ec800001c057fae */ /* 0x000fe8000b12184a */
[----:B------:R-:W4:Y:S04]  /*89590*/  LDL.LU R11, [R1+0x3a4c] ;  /* 0x003a4c00010b7983 */ /* 0x000f280000300800 */
[----:B------:R-:W-:Y:S04]  /*895a0*/  LDGSTS.E [R5+0x1ed00], desc[UR10][R26.64], P6 ;  /* 0x1ed000001a057fae */ /* 0x000fe8000b12184a */
[----:B------:R-:W-:Y:S01]  /*895b0*/  LDGSTS.E [R5+0x1ed80], desc[UR10][R24.64], P6 ;  /* 0x1ed8000018057fae */ /* 0x000fe2000b12184a */
[----:B------:R-:W-:-:S03]  /*895c0*/  USEL UR15, URZ, 0x4, !UP6 ;  /* 0x000000043f0f7887 */ /* 0x000fc6000f000000 */
[----:B------:R-:W-:Y:S04]  /*895d0*/  LDGSTS.E [R5+0x1ee00], desc[UR10][R22.64], P6 ;  /* 0x1ee0000016057fae */ /* 0x000fe8000b12184a */
[----:B------:R-:W-:Y:S04]  /*895e0*/  LDGSTS.E [R5+0x1ee80], desc[UR10][R20.64], P6 ;  /* 0x1ee8000014057fae */ /* 0x000fe8000b12184a */
[----:B------:R-:W-:Y:S01]  /*895f0*/  LDGSTS.E [R5+0x1ef00], desc[UR10][R12.64], P6 ;  /* 0x1ef000000c057fae */ /* 0x000fe2000b12184a */
[----:B------:R-:W-:-:S03]  /*89600*/  USEL UR15, UR15, URZ, !UP0 ;  /* 0x0000003f0f0f7287 */ /* 0x000fc6000c000000 */
[----:B------:R2:W-:Y:S04]  /*89610*/  LDGSTS.E [R5+0x1ef80], desc[UR10][R6.64], P6 ;  /* 0x1ef8000006057fae */ /* 0x0005e8000b12184a */
[----:B------:R-:W4:Y:S04]  /*89620*/  LDL.LU R12, [R1+0x3a50] ;  /* 0x003a5000010c7983 */ /* 0x000f280000300800 */
[----:B------:R-:W4:Y:S04]  /*89630*/  LDL.LU R8, [R1+0x3a48] ;  /* 0x003a480001087983 */ /* 0x000f280000300800 */
[----:B------:R-:W4:Y:S01]  /*89640*/  LDL.LU R13, [R1+0x3a44] ;  /* 0x003a4400010d7983 */ /* 0x000f220000300800 */
[----:B------:R-:W-:-:S03]  /*89650*/  ISETP.NE.U32.AND P0, PT, RZ, UR15, PT ;  /* 0x0000000fff007c0c */ /* 0x000fc6000bf05070 */
[----:B------:R-:W4:Y:S01]  /*89660*/  LDL.LU R10, [R1+0x3a3c] ;  /* 0x003a3c00010a7983 */ /* 0x000f220000300800 */
[----:B--2---:R-:W-:Y:S01]  /*89670*/  MOV R6, R160 ;  /* 0x000000a000067202 */ /* 0x004fe20000000f00 */
[----:B------:R-:W-:-:S08]  /*89680*/  IMAD.MOV.U32 R7, RZ, RZ, R161 ;  /* 0x000000ffff077224 */ /* 0x000fd000078e00a1 */
[----:B------:R1:W-:Y:S01]  /*89690*/  LDGSTS.E [R4+0x1000], desc[UR10][R6.64], P0 ;  /* 0x0100000006047fae */ /* 0x0003e2000812184a */
[----:B---3--:R-:W-:-:S05]  /*896a0*/  IADD3 R17, P1, R17, R2, RZ ;  /* 0x0000000211117210 */ /* 0x008fca0007f3e0ff */
[----:B------:R-:W-:Y:S01]  /*896b0*/  STL [R1+0x3a70], R17 ;  /* 0x003a701101007387 */ /* 0x000fe20000100800 */
[----:B-1----:R-:W-:Y:S01]  /*896c0*/  IMAD.MOV.U32 R6, RZ, RZ, R17 ;  /* 0x000000ffff067224 */ /* 0x002fe200078e0011 */
[----:B----4-:R-:W-:Y:S01]  /*896d0*/  IADD3 R0, P2, R0, R2, RZ ;  /* 0x0000000200007210 */ /* 0x010fe20007f5e0ff */
[----:B------:R-:W-:-:S04]  /*896e0*/  IMAD.X R18, R18, 0x1, R3, P1 ;  /* 0x0000000112127824 */ /* 0x000fc800008e0603 */
[----:B------:R-:W-:Y:S01]  /*896f0*/  IMAD.MOV.U32 R7, RZ, RZ, R18 ;  /* 0x000000ffff077224 */ /* 0x000fe200078e0012 */
[----:B------:R-:W-:Y:S01]  /*89700*/  STL [R1+0x3a64], R18 ;  /* 0x003a641201007387 */ /* 0x000fe20000100800 */
[----:B------:R-:W-:-:S03]  /*89710*/  IADD3.X R16, R16, R3, RZ, P2, !PT ;  /* 0x0000000310107210 */ /* 0x000fc600017fe4ff */
[----:B------:R1:W-:Y:S04]  /*89720*/  STL [R1+0x3a68], R0 ;  /* 0x003a680001007387 */ /* 0x0003e80000100800 */
[----:B------:R-:W-:Y:S04]  /*89730*/  STL [R1+0x3a5c], R16 ;  /* 0x003a5c1001007387 */ /* 0x000fe80000100800 */
[----:B------:R-:W2:Y:S04]  /*89740*/  LDL.LU R21, [R1+0x3a34] ;  /* 0x003a340001157983 */ /* 0x000ea80000300800 */
[----:B------:R-:W3:Y:S04]  /*89750*/  LDL.LU R20, [R1+0x3a40] ;  /* 0x003a400001147983 */ /* 0x000ee80000300800 */
[----:B------:R4:W-:Y:S04]  /*89760*/  LDGSTS.E [R4+0x1080], desc[UR10][R6.64], P0 ;  /* 0x0108000006047fae */ /* 0x0009e8000812184a */
[----:B------:R-:W2:Y:S01]  /*89770*/  LDL.LU R19, [R1+0x3a2c] ;  /* 0x003a2c0001137983 */ /* 0x000ea20000300800 */
[----:B------:R-:W-:Y:S01]  /*89780*/  IADD3 R14, P1, R14, R2, RZ ;  /* 0x000000020e0e7210 */ /* 0x000fe20007f3e0ff */
[----:B----4-:R-:W-:Y:S01]  /*89790*/  IMAD.MOV.U32 R7, RZ, RZ, R16 ;  /* 0x000000ffff077224 */ /* 0x010fe200078e0010 */
[----:B------:R-:W-:-:S02]  /*897a0*/  MOV R6, R0 ;  /* 0x0000000000067202 */ /* 0x000fc40000000f00 */
[----:B------:R-:W-:Y:S01]  /*897b0*/  IADD3 R9, P2, R9, R2, RZ ;  /* 0x0000000209097210 */ /* 0x000fe20007f5e0ff */
[----:B-1----:R-:W4:Y:S01]  /*897c0*/  LDL.LU R0, [R1+0x3a38] ;  /* 0x003a380001007983 */ /* 0x002f220000300800 */
[----:B------:R-:W-:-:S03]  /*897d0*/  IMAD.X R15, R15, 0x1, R3, P1 ;  /* 0x000000010f0f7824 */ /* 0x000fc600008e0603 */
[----:B------:R1:W-:Y:S04]  /*897e0*/  STL [R1+0x3a60], R14 ;  /* 0x003a600e01007387 */ /* 0x0003e80000100800 */
[----:B------:R1:W-:Y:S04]  /*897f0*/  LDGSTS.E [R4+0x1100], desc[UR10][R6.64], P0 ;  /* 0x0110000006047fae */ /* 0x0003e8000812184a */
[----:B------:R-:W-:Y:S04]  /*89800*/  STL [R1+0x3a54], R15 ;  /* 0x003a540f01007387 */ /* 0x000fe80000100800 */
[----:B------:R1:W-:Y:S01]  /*89810*/  STL [R1+0x3a58], R9 ;  /* 0x003a580901007387 */ /* 0x0003e20000100800 */
[----:B------:R-:W-:Y:S01]  /*89820*/  IADD3.X R11, R11, R3, RZ, P2, !PT ;  /* 0x000000030b0b7210 */ /* 0x000fe200017fe4ff */
[----:B-1----:R-:W-:-:S02]  /*89830*/  IMAD.MOV.U32 R6, RZ, RZ, R14 ;  /* 0x000000ffff067224 */ /* 0x002fc400078e000e */
[----:B------:R-:W4:Y:S04]  /*89840*/  LDL.LU R14, [R1+0x3a30] ;  /* 0x003a3000010e7983 */ /* 0x000f280000300800 */
[----:B------:R1:W-:Y:S04]  /*89850*/  STL [R1+0x3a4c], R11 ;  /* 0x003a4c0b01007387 */ /* 0x0003e80000100800 */
[----:B------:R-:W4:Y:S04]  /*89860*/  LDL.LU R5, [R1+0x3a28] ;  /* 0x003a280001057983 */ /* 0x000f280000300800 */
[----:B------:R-:W4:Y:S01]  /*89870*/  LDL.LU R18, [R1+0x3a24] ;  /* 0x003a240001127983 */ /* 0x000f220000300800 */
[----:B------:R-:W-:-:S05]  /*89880*/  IMAD.MOV.U32 R7, RZ, RZ, R15 ;  /* 0x000000ffff077224 */ /* 0x000fca00078e000f */
[----:B------:R1:W-:Y:S01]  /*89890*/  LDGSTS.E [R4+0x1180], desc[UR10][R6.64], P0 ;  /* 0x0118000006047fae */ /* 0x0003e2000812184a */
[-C--:B------:R-:W-:Y:S01]  /*898a0*/  IADD3 R12, P1, R12, R2.reuse, RZ ;  /* 0x000000020c0c7210 */ /* 0x080fe20007f3e0ff */
[----:B-1----:R-:W-:Y:S01]  /*898b0*/  IMAD.MOV.U32 R7, RZ, RZ, R11 ;  /* 0x000000ffff077224 */ /* 0x002fe200078e000b */
[----:B------:R-:W-:Y:S02]  /*898c0*/  MOV R6, R9 ;  /* 0x0000000900067202 */ /* 0x000fe40000000f00 */
[----:B------:R-:W4:Y:S01]  /*898d0*/  LDL.LU R9, [R1+0x3a1c] ;  /* 0x003a1c0001097983 */ /* 0x000f220000300800 */
[----:B------:R-:W-:Y:S01]  /*898e0*/  IADD3 R8, P2, R8, R2, RZ ;  /* 0x0000000208087210 */ /* 0x000fe20007f5e0ff */
[----:B------:R-:W-:Y:S02]  /*898f0*/  IMAD.X R13, R13, 0x1, R3, P1 ;  /* 0x000000010d0d7824 */ /* 0x000fe400008e0603 */
[----:B------:R-:W4:Y:S04]  /*89900*/  LDL.LU R11, [R1+0x3a20] ;  /* 0x003a2000010b7983 */ /* 0x000f280000300800 */
[----:B------:R-:W4:Y:S01]  /*89910*/  LDL.LU R15, [R1+0x3a18] ;  /* 0x003a1800010f7983 */ /* 0x000f220000300800 */
[----:B------:R-:W-:-:S03]  /*89920*/  IADD3.X R10, R10, R3, RZ, P2, !PT ;  /* 0x000000030a0a7210 */ /* 0x000fc600017fe4ff */
[----:B------:R1:W-:Y:S04]  /*89930*/  LDGSTS.E [R4+0x1200], desc[UR10][R6.64], P0 ;  /* 0x0120000006047fae */ /* 0x0003e8000812184a */
[----:B------:R-:W-:Y:S04]  /*89940*/  STL [R1+0x3a50], R12 ;  /* 0x003a500c01007387 */ /* 0x000fe80000100800 */
[----:B------:R-:W-:Y:S01]  /*89950*/  STL [R1+0x3a44], R13 ;  /* 0x003a440d01007387 */ /* 0x000fe20000100800 */
[----:B-1----:R-:W-:-:S03]  /*89960*/  IMAD.MOV.U32 R6, RZ, RZ, R12 ;  /* 0x000000ffff067224 */ /* 0x002fc600078e000c */
[----:B------:R-:W-:Y:S01]  /*89970*/  STL [R1+0x3a48], R8 ;  /* 0x003a480801007387 */ /* 0x000fe20000100800 */
[----:B------:R-:W-:-:S03]  /*89980*/  IMAD.MOV.U32 R7, RZ, RZ, R13 ;  /* 0x000000ffff077224 */ /* 0x000fc600078e000d */
[----:B------:R-:W4:Y:S04]  /*89990*/  LDL.LU R17, [R1+0x3a14] ;  /* 0x003a140001117983 */ /* 0x000f280000300800 */
[----:B------:R1:W-:Y:S04]  /*899a0*/  STL [R1+0x3a3c], R10 ;  /* 0x003a3c0a01007387 */ /* 0x0003e80000100800 */
[----:B------:R1:W-:Y:S04]  /*899b0*/  LDGSTS.E [R4+0x1280], desc[UR10][R6.64], P0 ;  /* 0x0128000006047fae */ /* 0x0003e8000812184a */
[----:B------:R-:W4:Y:S01]  /*899c0*/  LDL.LU R16, [R1+0x3a0c] ;  /* 0x003a0c0001107983 */ /* 0x000f220000300800 */
[----:B-1----:R-:W-:Y:S01]  /*899d0*/  IMAD.MOV.U32 R7, RZ, RZ, R10 ;  /* 0x000000ffff077224 */ /* 0x002fe200078e000a */
[----:B------:R-:W-:-:S02]  /*899e0*/  MOV R6, R8 ;  /* 0x0000000800067202 */ /* 0x000fc40000000f00 */
[----:B------:R-:W4:Y:S04]  /*899f0*/  LDL.LU R10, [R1+0x3a04] ;  /* 0x003a0400010a7983 */ /* 0x000f280000300800 */
[----:B------:R-:W4:Y:S04]  /*89a00*/  LDL.LU R8, [R1+0x3a10] ;  /* 0x003a100001087983 */ /* 0x000f280000300800 */
[----:B------:R-:W4:Y:S04]  /*89a10*/  LDL.LU R13, [R1+0x39fc] ;  /* 0x0039fc00010d7983 */ /* 0x000f280000300800 */
[----:B------:R-:W4:Y:S04]  /*89a20*/  LDL.LU R12, [R1+0x3a08] ;  /* 0x003a0800010c7983 */ /* 0x000f280000300800 */
[----:B------:R1:W-:Y:S01]  /*89a30*/  LDGSTS.E [R4+0x1300], desc[UR10][R6.64], P0 ;  /* 0x0130000006047fae */ /* 0x0003e2000812184a */
[----:B---3--:R-:W-:-:S05]  /*89a40*/  IADD3 R20, P1, R20, R2, RZ ;  /* 0x0000000214147210 */ /* 0x008fca0007f3e0ff */
[----:B--2---:R-:W-:Y:S02]  /*89a50*/  IMAD.X R21, R21, 0x1, R3, P1 ;  /* 0x0000000115157824 */ /* 0x004fe400008e0603 */
[----:B-1----:R-:W-:Y:S02]  /*89a60*/  IMAD.MOV.U32 R6, RZ, RZ, R20 ;  /* 0x000000ffff067224 */ /* 0x002fe400078e0014 */
[----:B------:R-:W-:Y:S01]  /*89a70*/  IMAD.MOV.U32 R7, RZ, RZ, R21 ;  /* 0x000000ffff077224 */ /* 0x000fe200078e0015 */
[----:B------:R-:W-:Y:S04]  /*89a80*/  STL [R1+0x3a40], R20 ;  /* 0x003a401401007387 */ /* 0x000fe80000100800 */
[----:B------:R-:W-:Y:S04]  /*89a90*/  STL [R1+0x3a34], R21 ;  /* 0x003a341501007387 */ /* 0x000fe80000100800 */
[----:B------:R1:W-:Y:S01]  /*89aa0*/  LDGSTS.E [R4+0x1380], desc[UR10][R6.64], P0 ;  /* 0x0138000006047fae */ /* 0x0003e2000812184a */
[----:B----4-:R-:W-:-:S04]  /*89ab0*/  IADD3 R0, P2, R0, R2, RZ ;  /* 0x0000000200007210 */ /* 0x010fc80007f5e0ff */
[----:B------:R-:W-:Y:S01]  /*89ac0*/  IADD3.X R19, R19, R3, RZ, P2, !PT ;  /* 0x0000000313137210 */ /* 0x000fe200017fe4ff */
[----:B------:R2:W-:Y:S01]  /*89ad0*/  STL [R1+0x3a38], R0 ;  /* 0x003a380001007387 */ /* 0x0005e20000100800 */
[----:B-1----:R-:W-:-:S03]  /*89ae0*/  MOV R6, R0 ;  /* 0x0000000000067202 */ /* 0x002fc60000000f00 */
[----:B------:R-:W-:Y:S01]  /*89af0*/  IMAD.MOV.U32 R7, RZ, RZ, R19 ;  /* 0x000000ffff077224 */ /* 0x000fe200078e0013 */
[----:B------:R-:W-:Y:S04]  /*89b00*/  STL [R1+0x3a2c], R19 ;  /* 0x003a2c1301007387 */ /* 0x000fe80000100800 */
[----:B------:R1:W-:Y:S04]  /*89b10*/  LDGSTS.E [R4+0x1400], desc[UR10][R6.64], P0 ;  /* 0x0140000006047fae */ /* 0x0003e8000812184a */
[----:B--2---:R-:W2:Y:S01]  /*89b20*/  LDL.LU R0, [R1+0x3a00] ;  /* 0x003a000001007983 */ /* 0x004ea20000300800 */
[----:B------:R-:W-:-:S05]  /*89b30*/  IADD3 R14, P1, R14, R2, RZ ;  /* 0x000000020e0e7210 */ /* 0x000fca0007f3e0ff */
[----:B------:R3:W-:Y:S01]  /*89b40*/  STL [R1+0x3a30], R14 ;  /* 0x003a300e01007387 */ /* 0x0007e20000100800 */
[----:B------:R-:W-:Y:S01]  /*89b50*/  IADD3 R5, P2, R5, R2, RZ ;  /* 0x0000000205057210 */ /* 0x000fe20007f5e0ff */
[----:B------:R-:W-:Y:S02]  /*89b60*/  IMAD.X R18, R18, 0x1, R3, P1 ;  /* 0x0000000112127824 */ /* 0x000fe400008e0603 */
[----:B-1----:R-:W-:-:S03]  /*89b70*/  IMAD.MOV.U32 R6, RZ, RZ, R14 ;  /* 0x000000ffff067224 */ /* 0x002fc600078e000e */
[----:B------:R-:W-:Y:S04]  /*89b80*/  STL [R1+0x3a24], R18 ;  /* 0x003a241201007387 */ /* 0x000fe80000100800 */
[----:B------:R-:W-:Y:S04]  /*89b90*/  STL [R1+0x3a28], R5 ;  /* 0x003a280501007387 */ /* 0x000fe80000100800 */
[----:B---3--:R-:W3:Y:S01]  /*89ba0*/  LDL.LU R14, [R1+0x39f4] ;  /* 0x0039f400010e7983 */ /* 0x008ee20000300800 */
[----:B------:R-:W-:-:S05]  /*89bb0*/  IMAD.MOV.U32 R7, RZ, RZ, R18 ;  /* 0x000000ffff077224 */ /* 0x000fca00078e0012 */
[----:B------:R1:W-:Y:S01]  /*89bc0*/  LDGSTS.E [R4+0x1480], desc[UR10][R6.64], P0 ;  /* 0x0148000006047fae */ /* 0x0003e2000812184a */
[----:B------:R-:W-:Y:S02]  /*89bd0*/  IADD3.X R9, R9, R3, RZ, P2, !PT ;  /* 0x0000000309097210 */ /* 0x000fe400017fe4ff */
[----:B------:R-:W-:-:S03]  /*89be0*/  IADD3 R11, P1, R11, R2, RZ ;  /* 0x000000020b0b7210 */ /* 0x000fc60007f3e0ff */
[----:B------:R4:W-:Y:S01]  /*89bf0*/  STL [R1+0x3a1c], R9 ;  /* 0x003a1c0901007387 */ /* 0x0009e20000100800 */
[----:B-1----:R-:W-:Y:S01]  /*89c00*/  MOV R6, R5 ;  /* 0x0000000500067202 */ /* 0x002fe20000000f00 */
[----:B------:R-:W-:Y:S01]  /*89c10*/  IMAD.MOV.U32 R7, RZ, RZ, R9 ;  /* 0x000000ffff077224 */ /* 0x000fe200078e0009 */
[----:B------:R-:W-:Y:S01]  /*89c20*/  IADD3 R15, P2, R15, R2, RZ ;  /* 0x000000020f0f7210 */ /* 0x000fe20007f5e0ff */
[----:B----4-:R-:W4:Y:S04]  /*89c30*/  LDL.LU R9, [R1+0x3978] ;  /* 0x0039780001097983 */ /* 0x010f280000300800 */
[----:B------:R1:W-:Y:S04]  /*89c40*/  LDGSTS.E [R4+0x1500], desc[UR10][R6.64], P0 ;  /* 0x0150000006047fae */ /* 0x0003e8000812184a */
[----:B------:R-:W4:Y:S01]  /*89c50*/  LDL.LU R5, [R1+0x3870] ;  /* 0x0038700001057983 */ /* 0x000f220000300800 */
[----:B------:R-:W-:-:S03]  /*89c60*/  IMAD.X R17, R17, 0x1, R3, P1 ;  /* 0x0000000111117824 */ /* 0x000fc600008e0603 */
[----:B------:R-:W-:Y:S01]  /*89c70*/  STL [R1+0x3a20], R11 ;  /* 0x003a200b01007387 */ /* 0x000fe20000100800 */
[----:B-1----:R-:W-:Y:S02]  /*89c80*/  IMAD.MOV.U32 R6, RZ, RZ, R11 ;  /* 0x000000ffff067224 */ /* 0x002fe400078e000b */
[----:B------:R-:W-:Y:S01]  /*89c90*/  IMAD.MOV.U32 R7, RZ, RZ, R17 ;  /* 0x000000ffff077224 */ /* 0x000fe200078e0011 */
[----:B------:R1:W-:Y:S04]  /*89ca0*/  STL [R1+0x3a14], R17 ;  /* 0x003a141101007387 */ /* 0x0003e80000100800 */
[----:B------:R-:W-:Y:S01]  /*89cb0*/  STL [R1+0x3a18], R15 ;  /* 0x003a180f01007387 */ /* 0x000fe20000100800 */
[----:B------:R-:W-:-:S03]  /*89cc0*/  IADD3.X R16, R16, R3, RZ, P2, !PT ;  /* 0x0000000310107210 */ /* 0x000fc600017fe4ff */
        /* <DEDUP_REMOVED lines=16> */
[----:B------:R-:W4:Y:S04]  /*89dd0*/  LDL.LU R10, [R1+0x3868] ;  /* 0x00386800010a7983 */ /* 0x000f280000300800 */
[----:B------:R1:W-:Y:S04]  /*89de0*/  STL [R1+0x39fc], R13 ;  /* 0x0039fc0d01007387 */ /* 0x0003e80000100800 */
[----:B------:R1:W-:Y:S04]  /*89df0*/  LDGSTS.E [R4+0x1680], desc[UR10][R6.64], P0 ;  /* 0x0168000006047fae */ /* 0x0003e8000812184a */
[----:B------:R-:W4:Y:S01]  /*89e00*/  LDL.LU R8, [R1+0x3860] ;  /* 0x0038600001087983 */ /* 0x000f220000300800 */
[----:B-1----:R-:W-:-:S03]  /*89e10*/  IMAD.MOV.U32 R7, RZ, RZ, R13 ;  /* 0x000000ffff077224 */ /* 0x002fc600078e000d */
[----:B------:R-:W4:Y:S01]  /*89e20*/  LDL.LU R13, [R1+0x385c] ;  /* 0x00385c00010d7983 */ /* 0x000f220000300800 */
[----:B------:R-:W-:-:S03]  /*89e30*/  MOV R6, R12 ;  /* 0x0000000c00067202 */ /* 0x000fc60000000f00 */
[----:B------:R-:W4:Y:S04]  /*89e40*/  LDL.LU R12, [R1+0x3854] ;  /* 0x00385400010c7983 */ /* 0x000f280000300800 */
[----:B------:R1:W-:Y:S01]  /*89e50*/  LDGSTS.E [R4+0x1700], desc[UR10][R6.64], P0 ;  /* 0x0170000006047fae */ /* 0x0003e2000812184a */
[----:B--2---:R-:W-:-:S05]  /*89e60*/  IADD3 R0, P1, R0, R2, RZ ;  /* 0x0000000200007210 */ /* 0x004fca0007f3e0ff */
[----:B------:R-:W-:Y:S01]  /*89e70*/  STL [R1+0x3a00], R0 ;  /* 0x003a000001007387 */ /* 0x000fe20000100800 */
[----:B-1----:R-:W-:Y:S01]  /*89e80*/  MOV R6, R0 ;  /* 0x0000000000067202 */ /* 0x002fe20000000f00 */
[----:B---3--:R-:W-:-:S04]  /*89e90*/  IMAD.X R14, R14, 0x1, R3, P1 ;  /* 0x000000010e0e7824 */ /* 0x008fc800008e0603 */
        /* <DEDUP_REMOVED lines=13> */
[----:B------:R-:W-:Y:S01]  /*89f70*/  ISETP.NE.U32.AND P0, PT, RZ, UR12, PT ;  /* 0x0000000cff007c0c */ /* 0x000fe2000bf05070 */
[----:B---3--:R-:W-:Y:S02]  /*89f80*/  IMAD.MOV.U32 R6, RZ, RZ, R9 ;  /* 0x000000ffff067224 */ /* 0x008fe400078e0009 */
[----:B------:R-:W-:-:S05]  /*89f90*/  IMAD.X R17, R17, 0x1, R3, P1 ;  /* 0x0000000111117824 */ /* 0x000fca00008e0603 */
[----:B------:R3:W-:Y:S01]  /*89fa0*/  STL [R1+0x386c], R17 ;  /* 0x00386c1101007387 */ /* 0x0007e20000100800 */
[----:B------:R-:W-:-:S03]  /*89fb0*/  IMAD.MOV.U32 R7, RZ, RZ, R17 ;  /* 0x000000ffff077224 */ /* 0x000fc600078e0011 */
[----:B------:R-:W-:Y:S04]  /*89fc0*/  STL [R1+0x3870], R5 ;  /* 0x0038700501007387 */ /* 0x000fe80000100800 */
[----:B-1----:R-:W4:Y:S01]  /*89fd0*/  LDL.LU R9, [R1+0x3844] ;  /* 0x0038440001097983 */ /* 0x002f220000300800 */
[----:B------:R-:W-:-:S03]  /*89fe0*/  IADD3.X R11, R11, R3, RZ, P2, !PT ;  /* 0x000000030b0b7210 */ /* 0x000fc600017fe4ff */
[----:B------:R1:W-:Y:S04]  /*89ff0*/  LDGSTS.E [R4+0x3000], desc[UR10][R6.64], P0 ;  /* 0x0300000006047fae */ /* 0x0003e8000812184a */
[----:B------:R1:W-:Y:S04]  /*8a000*/  STL [R1+0x3864], R11 ;  /* 0x0038640b01007387 */ /* 0x0003e80000100800 */
[----:B------:R-:W4:Y:S04]  /*8a010*/  LDL.LU R18, [R1+0x383c] ;  /* 0x00383c0001127983 */ /* 0x000f280000300800 */
[----:B---3--:R-:W3:Y:S01]  /*8a020*/  LDL.LU R17, [R1+0x3838] ;  /* 0x0038380001117983 */ /* 0x008ee20000300800 */
[----:B-1----:R-:W-:Y:S01]  /*8a030*/  MOV R6, R5 ;  /* 0x0000000500067202 */ /* 0x002fe20000000f00 */
[----:B------:R-:W-:-:S02]  /*8a040*/  IMAD.MOV.U32 R7, RZ, RZ, R11 ;  /* 0x000000ffff077224 */ /* 0x000fc400078e000b */
[----:B------:R-:W3:Y:S04]  /*8a050*/  LDL.LU R19, [R1+0x3830] ;  /* 0x0038300001137983 */ /* 0x000ee80000300800 */
[----:B------:R-:W3:Y:S01]  /*8a060*/  LDL.LU R11, [R1+0x3834] ;  /* 0x00383400010b7983 */ /* 0x000ee20000300800 */
        /* <DEDUP_REMOVED lines=35> */
[----:B------:R-:W2:Y:S01]  /*8a2a0*/  LDL.LU R15, [R1+0x3814] ;  /* 0x00381400010f7983 */ /* 0x000ea20000300800 */
[----:B----4-:R-:W-:-:S03]  /*8a2b0*/  IADD3 R9, P1, R9, R2, RZ ;  /* 0x0000000209097210 */ /* 0x010fc60007f3e0ff */
[----:B------:R1:W-:Y:S04]  /*8a2c0*/  LDGSTS.E [R4+0x3280], desc[UR10][R6.64], P0 ;  /* 0x0328000006047fae */ /* 0x0003e8000812184a */
[----:B------:R-:W4:Y:S01]  /*8a2d0*/  LDL.LU R0, [R1+0x380c] ;  /* 0x00380c0001007983 */ /* 0x000f220000300800 */
[-C--:B------:R-:W-:Y:S01]  /*8a2e0*/  IADD3 R18, P2, R18, R2.reuse, RZ ;  /* 0x0000000212127210 */ /* 0x080fe20007f5e0ff */
[----:B---3--:R-:W-:Y:S02]  /*8a2f0*/  IMAD.X R17, R17, 0x1, R3, P1 ;  /* 0x0000000111117824 */ /* 0x008fe400008e0603 */
[----:B-1----:R-:W-:Y:S02]  /*8a300*/  IMAD.MOV.U32 R6, RZ, RZ, R9 ;  /* 0x000000ffff067224 */ /* 0x002fe400078e0009 */
[----:B------:R-:W-:Y:S01]  /*8a310*/  IMAD.MOV.U32 R7, RZ, RZ, R17 ;  /* 0x000000ffff077224 */ /* 0x000fe200078e0011 */
[----:B------:R-:W-:Y:S01]  /*8a320*/  IADD3.X R19, R19, R3, RZ, P2, !PT ;  /* 0x0000000313137210 */ /* 0x000fe200017fe4ff */
[----:B------:R-:W-:Y:S01]  /*8a330*/  STL [R1+0x3844], R9 ;  /* 0x0038440901007387 */ /* 0x000fe20000100800 */
[----:B------:R-:W-:-:S03]  /*8a340*/  IADD3 R11, P1, R11, R2, RZ ;  /* 0x000000020b0b7210 */ /* 0x000fc60007f3e0ff */
[----:B------:R1:W-:Y:S04]  /*8a350*/  STL [R1+0x3838], R17 ;  /* 0x0038381101007387 */ /* 0x0003e80000100800 */
        /* <DEDUP_REMOVED lines=10> */
[----:B------:R-:W-:-:S05]  /*8a400*/  IMAD.X R13, R13, 0x1, R3, P1 ;  /* 0x000000010d0d7824 */ /* 0x000fca00008e0603 */
[----:B------:R1:W-:Y:S02]  /*8a410*/  STL [R1+0x3828], R13 ;  /* 0x0038280d01007387 */ /* 0x0003e40000100800 */
[----:B-1----:R-:W-:Y:S01]  /*8a420*/  IMAD.MOV.U32 R6, RZ, RZ, R11 ;  /* 0x000000ffff067224 */ /* 0x002fe200078e000b */
[----:B------:R-:W-:Y:S01]  /*8a430*/  IADD3.X R10, R10, R3, RZ, P2, !PT ;  /* 0x000000030a0a7210 */ /* 0x000fe200017fe4ff */
[----:B------:R1:W-:Y:S04]  /*8a440*/  STL [R1+0x382c], R5 ;  /* 0x00382c0501007387 */ /* 0x0003e80000100800 */
[----:B------:R-:W3:Y:S01]  /*8a450*/  LDL.LU R11, [R1+0x3804] ;  /* 0x00380400010b7983 */ /* 0x000ee20000300800 */
[----:B------:R-:W-:-:S03]  /*8a460*/  IMAD.MOV.U32 R7, RZ, RZ, R13 ;  /* 0x000000ffff077224 */ /* 0x000fc600078e000d */
[----:B------:R1:W-:Y:S04]  /*8a470*/  STL [R1+0x3820], R10 ;  /* 0x0038200a01007387 */ /* 0x0003e80000100800 */
[----:B------:R-:W3:Y:S04]  /*8a480*/  LDL.LU R13, [R1+0x37f8] ;  /* 0x0037f800010d7983 */ /* 0x000ee80000300800 */
        /* <DEDUP_REMOVED lines=20> */
[----:B----4-:R-:W-:-:S02]  /*8a5d0*/  IADD3 R0, P2, R0, R2, RZ ;  /* 0x0000000200007210 */ /* 0x010fc40007f5e0ff */
[----:B-1----:R-:W-:Y:S01]  /*8a5e0*/  MOV R6, R8 ;  /* 0x0000000800067202 */ /* 0x002fe20000000f00 */
[----:B------:R-:W-:Y:S02]  /*8a5f0*/  IMAD.MOV.U32 R7, RZ, RZ, R16 ;  /* 0x000000ffff077224 */ /* 0x000fe400078e0010 */
[----:B------:R-:W4:Y:S04]  /*8a600*/  LDL.LU R16, [R1+0x36fc] ;  /* 0x0036fc0001107983 */ /* 0x000f280000300800 */
[----:B------:R-:W4:Y:S04]  /*8a610*/  LDL.LU R8, [R1+0x3704] ;  /* 0x0037040001087983 */ /* 0x000f280000300800 */
[----:B------:R-:W-:Y:S04]  /*8a620*/  STL [R1+0x3814], R15 ;  /* 0x0038140f01007387 */ /* 0x000fe80000100800 */
[----:B------:R1:W-:Y:S01]  /*8a630*/  LDGSTS.E [R4+0x3580], desc[UR10][R6.64], P0 ;  /* 0x0358000006047fae */ /* 0x0003e2000812184a */
[----:B------:R-:W-:-:S02]  /*8a640*/  IMAD.X R17, R17, 0x1, R3, P1 ;  /* 0x0000000111117824 */ /* 0x000fc400008e0603 */
[----:B-1----:R-:W-:Y:S02]  /*8a650*/  IMAD.MOV.U32 R6, RZ, RZ, R15 ;  /* 0x000000ffff067224 */ /* 0x002fe400078e000f */
        /* <DEDUP_REMOVED lines=8> */
[----:B------:R-:W-:-:S02]  /*8a6e0*/  IADD3 R11, P1, R11, R2, RZ ;  /* 0x000000020b0b7210 */ /* 0x000fc40007f3e0ff */
[----:B-1----:R-:W-:Y:S01]  /*8a6f0*/  MOV R6, R0 ;  /* 0x0000000000067202 */ /* 0x002fe20000000f00 */
[----:B------:R-:W-:Y:S01]  /*8a700*/  IMAD.MOV.U32 R7, RZ, RZ, R9 ;  /* 0x000000ffff077224 */ /* 0x000fe200078e0009 */
        /* <DEDUP_REMOVED lines=38> */
[----:B------:R-:W-:Y:S01]  /*8a970*/  IADD3.X R15, R15, R3, RZ, P2, !PT ;  /* 0x000000030f0f7210 */ /* 0x000fe200017fe4ff */
[----:B-1----:R-:W-:Y:S02]  /*8a980*/  IMAD.MOV.U32 R6, RZ, RZ, R16 ;  /* 0x000000ffff067224 */ /* 0x002fe400078e0010 */
[----:B------:R1:W-:Y:S01]  /*8a990*/  STL [R1+0x3704], R8 ;  /* 0x0037040801007387 */ /* 0x0003e20000100800 */
[----:B------:R-:W-:-:S03]  /*8a9a0*/  IMAD.MOV.U32 R7, RZ, RZ, R17 ;  /* 0x000000ffff077224 */ /* 0x000fc600078e0011 */
[----:B------:R-:W-:Y:S04]  /*8a9b0*/  STL [R1+0x3700], R15 ;  /* 0x0037000f01007387 */ /* 0x000fe80000100800 */
[----:B------:R-:W4:Y:S04]  /*8a9c0*/  LDL.LU R21, [R1+0x3728] ;  /* 0x0037280001157983 */ /* 0x000f280000300800 */
[----:B------:R-:W4:Y:S01]  /*8a9d0*/  LDL.LU R20, [R1+0x372c] ;  /* 0x00372c0001147983 */ /* 0x000f220000300800 */
[----:B---3--:R-:W-:-:S03]  /*8a9e0*/  IADD3 R0, P0, R0, R2, RZ ;  /* 0x0000000200007210 */ /* 0x008fc60007f1e0ff */
[----:B------:R3:W-:Y:S01]  /*8a9f0*/  LDGSTS.E [R4+0x5080], desc[UR10][R6.64], P1 ;  /* 0x0508000006047fae */ /* 0x0007e2000892184a */
[----:B------:R-:W-:-:S03]  /*8aa00*/  IADD3 R9, P2, R9, R2, RZ ;  /* 0x0000000209097210 */ /* 0x000fc60007f5e0ff */
[----:B------:R-:W4:Y:S01]  /*8aa10*/  LDL.LU R19, [R1+0x3730] ;  /* 0x0037300001137983 */ /* 0x000f220000300800 */
[----:B---3--:R-:W-:Y:S01]  /*8aa20*/  MOV R6, R8 ;  /* 0x0000000800067202 */ /* 0x008fe20000000f00 */
[----:B------:R-:W-:Y:S02]  /*8aa30*/  IMAD.MOV.U32 R7, RZ, RZ, R15 ;  /* 0x000000ffff077224 */ /* 0x000fe400078e000f */
[----:B-1----:R-:W3:Y:S04]  /*8aa40*/  LDL.LU R8, [R1+0x3734] ;  /* 0x0037340001087983 */ /* 0x002ee80000300800 */
        /* <DEDUP_REMOVED lines=105> */
[----:B---3--:R-:W-:-:S05]  /*8b0e0*/  IADD3 R8, P0, R8, R2, RZ ;  /* 0x0000000208087210 */ /* 0x008fca0007f1e0ff */
[----:B------:R-:W-:Y:S01]  /*8b0f0*/  STL [R1+0x376c], R8 ;  /* 0x00376c0801007387 */ /* 0x000fe20000100800 */
[----:B------:R-:W-:Y:S01]  /*8b100*/  UISETP.GT.AND UP1, UPT, UR18, 0xe, UPT ;  /* 0x0000000e1200788c */ /* 0x000fe2000bf24270 */
[----:B-1----:R-:W-:-:S03]  /*8b110*/  MOV R6, R8 ;  /* 0x0000000800067202 */ /* 0x002fc60000000f00 */
[----:B------:R-:W-:Y:S01]  /*8b120*/  USEL UR12, URZ, 0x4, !UP1 ;  /* 0x000000043f0c7887 */ /* 0x000fe2000c800000 */
[----:B----4-:R-:W-:-:S04]  /*8b130*/  IMAD.X R13, R13, 0x1, R3, P0 ;  /* 0x000000010d0d7824 */ /* 0x010fc800000e0603 */
[----:B------:R-:W-:Y:S01]  /*8b140*/  IMAD.MOV.U32 R7, RZ, RZ, R13 ;  /* 0x000000ffff077224 */ /* 0x000fe200078e000d */
[----:B------:R1:W-:Y:S04]  /*8b150*/  STL [R1+0x3768], R13 ;  /* 0x0037680d01007387 */ /* 0x0003e80000100800 */
        /* <DEDUP_REMOVED lines=99> */
[----:B------:R1:W-:Y:S01]  /*8b790*/  LDGSTS.E [R4+0x7480], desc[UR10][R6.64], P0 ;  /* 0x0748000006047fae */ /* 0x0003e2000812184a */
[----:B---3--:R-:W-:-:S02]  /*8b7a0*/  IMAD.X R13, R13, 0x1, R3, P1 ;  /* 0x000000010d0d7824 */ /* 0x008fc400008e0603 */
[----:B-1----:R-:W-:-:S03]  /*8b7b0*/  IMAD.MOV.U32 R6, RZ, RZ, R12 ;  /* 0x000000ffff067224 */ /* 0x002fc600078e000c */
        /* <DEDUP_REMOVED lines=45> */
[----:B-1----:R-:W-:-:S03]  /*8ba90*/  IMAD.MOV.U32 R6, RZ, RZ, R0 ;  /* 0x000000ffff067224 */ /* 0x002fc600078e0000 */
[----:B------:R-:W-:Y:S01]  /*8baa0*/  USEL UR12, UR12, URZ, !UP0 ;  /* 0x0000003f0c0c7287 */ /* 0x000fe2000c000000 */
        /* <DEDUP_REMOVED lines=11> */
[----:B-1----:R-:W3:Y:S01]  /*8bb60*/  LDL.LU R13, [R1+0x28a4] ;  /* 0x0028a400010d7983 */ /* 0x002ee20000300800 */
[----:B------:R-:W-:-:S03]  /*8bb70*/  ISETP.NE.U32.AND P1, PT, RZ, UR12, PT ;  /* 0x0000000cff007c0c */ /* 0x000fc6000bf25070 */
[----:B------:R-:W3:Y:S01]  /*8bb80*/  LDL.LU R10, [R1+0x28ac] ;  /* 0x0028ac00010a7983 */ /* 0x000ee20000300800 */
[-C--:B------:R-:W-:Y:S02]  /*8bb90*/  IADD3 R16, P0, R16, R2.reuse, RZ ;  /* 0x0000000210107210 */ /* 0x080fe40007f1e0ff */
[----:B------:R-:W-:-:S03]  /*8bba0*/  IADD3 R5, P2, R5, R2, RZ ;  /* 0x0000000205057210 */ /* 0x000fc60007f5e0ff */
[----:B------:R-:W-:Y:S04]  /*8bbb0*/  STL [R1+0x2888], R16 ;  /* 0x0028881001007387 */ /* 0x000fe80000100800 */
[----:B------:R1:W-:Y:S02]  /*8bbc0*/  LDGSTS.E [R4+0x9000], desc[UR10][R6.64], P1 ;  /* 0x0900000006047fae */ /* 0x0003e4000892184a */
        /* <DEDUP_REMOVED lines=32> */
[----:B------:R-:W2:Y:S01]  /*8bdd0*/  LDL.LU R11, [R1+0x28d8] ;  /* 0x0028d800010b7983 */ /* 0x000ea20000300800 */
[----:B------:R-:W-:-:S03]  /*8bde0*/  IADD3 R12, P0, R12, R2, RZ ;  /* 0x000000020c0c7210 */ /* 0x000fc60007f1e0ff */
[----:B------:R-:W2:Y:S04]  /*8bdf0*/  LDL.LU R15, [R1+0x28e0] ;  /* 0x0028e000010f7983 */ /* 0x000ea80000300800 */
[----:B------:R1:W-:Y:S01]  /*8be00*/  LDGSTS.E [R4+0x9200], desc[UR10][R6.64], P1 ;  /* 0x0920000006047fae */ /* 0x0003e2000892184a */
[----:B------:R-:W-:-:S03]  /*8be10*/  IADD3 R0, P2, R0, R2, RZ ;  /* 0x0000000200007210 */ /* 0x000fc60007f5e0ff */
[----:B------:R-:W-:Y:S01]  /*8be20*/  STL [R1+0x28a8], R12 ;  /* 0x0028a80c01007387 */ /* 0x000fe20000100800 */
[----:B---3--:R-:W-:Y:S01]  /*8be30*/  IMAD.X R13, R13, 0x1, R3, P0 ;  /* 0x000000010d0d7824 */ /* 0x008fe200000e0603 */
[----:B------:R-:W-:-:S04]  /*8be40*/  IADD3.X R10, R10, R3, RZ, P2, !PT ;  /* 0x000000030a0a7210 */ /* 0x000fc800017fe4ff */
[----:B------:R-:W-:Y:S01]  /*8be50*/  STL [R1+0x28a4], R13 ;  /* 0x0028a40d01007387 */ /* 0x000fe20000100800 */
[----:B-1----:R-:W-:Y:S02]  /*8be60*/  IMAD.MOV.U32 R6, RZ, RZ, R12 ;  /* 0x000000ffff067224 */ /* 0x002fe400078e000c */
[----:B------:R-:W-:Y:S01]  /*8be70*/  IMAD.MOV.U32 R7, RZ, RZ, R13 ;  /* 0x000000ffff077224 */ /* 0x000fe200078e000d */
        /* <DEDUP_REMOVED lines=44> */
[----:B------:R1:W-:Y:S04]  /*8c140*/  LDGSTS.E [R4+0x9500], desc[UR10][R6.64], P1 ;  /* 0x0950000006047fae */ /* 0x0003e8000892184a */
[----:B------:R-:W4:Y:S04]  /*8c150*/  LDL.LU R9, [R1+0x2a88] ;  /* 0x002a880001097983 */ /* 0x000f280000300800 */
[----:B------:R-:W-:Y:S01]  /*8c160*/  STL [R1+0x28d8], R11 ;  /* 0x0028d80b01007387 */ /* 0x000fe20000100800 */
[----:B---3--:R-:W-:-:S02]  /*8c170*/  IMAD.X R17, R17, 0x1, R3, P0 ;  /* 0x0000000111117824 */ /* 0x008fc400000e0603 */
        /* <DEDUP_REMOVED lines=21> */
[----:B------:R-:W3:Y:S04]  /*8c2d0*/  LDL.LU R10, [R1+0x2a90] ;  /* 0x002a9000010a7983 */ /* 0x000ee80000300800 */
[----:B------:R1:W-:Y:S04]  /*8c2e0*/  STL [R1+0x28ec], R13 ;  /* 0x0028ec0d01007387 */ /* 0x0003e80000100800 */
[----:B------:R1:W-:Y:S04]  /*8c2f0*/  LDGSTS.E [R4+0x9680], desc[UR10][R6.64], P1 ;  /* 0x0968000006047fae */ /* 0x0003e8000892184a */
[----:B------:R-:W3:Y:S01]  /*8c300*/  LDL.LU R0, [R1+0x2a98] ;  /* 0x002a980001007983 */ /* 0x000ee20000300800 */
[----:B-1----:R-:W-:-:S03]  /*8c310*/  MOV R6, R12 ;  /* 0x0000000c00067202 */ /* 0x002fc60000000f00 */
[----:B------:R-:W3:Y:S01]  /*8c320*/  LDL.LU R12, [R1+0x2a8c] ;  /* 0x002a8c00010c7983 */ /* 0x000ee20000300800 */
[----:B------:R-:W-:-:S03]  /*8c330*/  IMAD.MOV.U32 R7, RZ, RZ, R13 ;  /* 0x000000ffff077224 */ /* 0x000fc600078e000d */
        /* <DEDUP_REMOVED lines=71> */
[----:B------:R-:W-:-:S03]  /*8c7b0*/  IADD3 R8, P1, R8, R2, RZ ;  /* 0x0000000208087210 */ /* 0x000fc60007f3e0ff */
[----:B------:R1:W-:Y:S04]  /*8c7c0*/  LDGSTS.E [R4+0xb280], desc[UR10][R6.64], P0 ;  /* 0x0b28000006047fae */ /* 0x0003e8000812184a */
[----:B------:R-:W2:Y:S01]  /*8c7d0*/  LDL.LU R5, [R1+0x2ae8] ;  /* 0x002ae80001057983 */ /* 0x000ea20000300800 */
[-C--:B------:R-:W-:Y:S01]  /*8c7e0*/  IADD3 R18, P2, R18, R2.reuse, RZ ;  /* 0x0000000212127210 */ /* 0x080fe20007f5e0ff */
[----:B----4-:R-:W-:Y:S02]  /*8c7f0*/  IMAD.X R17, R17, 0x1, R3, P1 ;  /* 0x0000000111117824 */ /* 0x010fe400008e0603 */
[----:B-1----:R-:W-:Y:S02]  /*8c800*/  IMAD.MOV.U32 R6, RZ, RZ, R8 ;  /* 0x000000ffff067224 */ /* 0x002fe400078e0008 */
[----:B------:R-:W-:Y:S01]  /*8c810*/  IMAD.MOV.U32 R7, RZ, RZ, R17 ;  /* 0x000000ffff077224 */ /* 0x000fe200078e0011 */
[----:B------:R-:W-:Y:S01]  /*8c820*/  IADD3.X R19, R19, R3, RZ, P2, !PT ;  /* 0x0000000313137210 */ /* 0x000fe200017fe4ff */
[----:B------:R-:W-:Y:S01]  /*8c830*/  STL [R1+0x2ab0], R8 ;  /* 0x002ab00801007387 */ /* 0x000fe20000100800 */
[----:B---3--:R-:W-:-:S03]  /*8c840*/  IADD3 R11, P1, R11, R2, RZ ;  /* 0x000000020b0b7210 */ /* 0x008fc60007f3e0ff */
        /* <DEDUP_REMOVED lines=46> */
[----:B------:R1:W-:Y:S01]  /*8cb30*/  LDGSTS.E [R4+0xb580], desc[UR10][R6.64], P0 ;  /* 0x0b58000006047fae */ /* 0x0003e2000812184a */
[----:B----4-:R-:W-:-:S02]  /*8cb40*/  IMAD.X R17, R17, 0x1, R3, P1 ;  /* 0x0000000111117824 */ /* 0x010fc400008e0603 */
        /* <DEDUP_REMOVED lines=36> */
[----:B--2---:R-:W-:-:S03]  /*8cd90*/  IMAD.MOV.U32 R7, RZ, RZ, R14 ;  /* 0x000000ffff077224 */ /* 0x004fc600078e000e */
[----:B-1----:R-:W2:Y:S01]  /*8cda0*/  LDL.LU R14, [R1+0x2ca4] ;  /* 0x002ca400010e7983 */ /* 0x002ea20000300800 */
        /* <DEDUP_REMOVED lines=50> */
[----:B------:R-:W-:-:S03]  /*8d0d0*/  IADD3.X R10, R10, R3, RZ, P2, !PT ;  /* 0x000000030a0a7210 */ /* 0x000fc600017fe4ff */
[----:B------:R2:W-:Y:S04]  /*8d0e0*/  STL [R1+0x2cb0], R9 ;  /* 0x002cb00901007387 */ /* 0x0005e80000100800 */
[----:B------:R-:W3:Y:S04]  /*8d0f0*/  LDL.LU R17, [R1+0x2cd4] ;  /* 0x002cd40001117983 */ /* 0x000ee80000300800 */
[----:B------:R2:W-:Y:S04]  /*8d100*/  STL [R1+0x2cac], R10 ;  /* 0x002cac0a01007387 */ /* 0x0005e80000100800 */
[----:B------:R-:W3:Y:S01]  /*8d110*/  LDL.LU R16, [R1+0x2cdc] ;  /* 0x002cdc0001107983 */ /* 0x000ee20000300800 */
[----:B-1----:R-:W-:-:S02]  /*8d120*/  IMAD.MOV.U32 R6, RZ, RZ, R13 ;  /* 0x000000ffff067224 */ /* 0x002fc400078e000d */
[----:B------:R-:W-:Y:S01]  /*8d130*/  IMAD.MOV.U32 R7, RZ, RZ, R14 ;  /* 0x000000ffff077224 */ /* 0x000fe200078e000e */
[----:B------:R-:W3:Y:S04]  /*8d140*/  LDL.LU R13, [R1+0x2ce4] ;  /* 0x002ce400010d7983 */ /* 0x000ee80000300800 */
[----:B------:R1:W-:Y:S02]  /*8d150*/  LDGSTS.E [R4+0xd280], desc[UR10][R6.64], P1 ;  /* 0x0d28000006047fae */ /* 0x0003e4000892184a */
[----:B-1----:R-:W-:Y:S02]  /*8d160*/  MOV R6, R9 ;  /* 0x0000000900067202 */ /* 0x002fe40000000f00 */
[----:B--2---:R-:W2:Y:S01]  /*8d170*/  LDL.LU R9, [R1+0x2ce8] ;  /* 0x002ce80001097983 */ /* 0x004ea20000300800 */
[----:B------:R-:W-:-:S03]  /*8d180*/  IMAD.MOV.U32 R7, RZ, RZ, R10 ;  /* 0x000000ffff077224 */ /* 0x000fc600078e000a */
        /* <DEDUP_REMOVED lines=45> */
[----:B-1----:R-:W4:Y:S04]  /*8d460*/  LDL.LU R17, [R1+0x2e7c] ;  /* 0x002e7c0001117983 */ /* 0x002f280000300800 */
[----:B------:R-:W-:Y:S04]  /*8d470*/  STL [R1+0x2cdc], R16 ;  /* 0x002cdc1001007387 */ /* 0x000fe80000100800 */
[----:B------:R-:W4:Y:S01]  /*8d480*/  LDL.LU R11, [R1+0x2e84] ;  /* 0x002e8400010b7983 */ /* 0x000f220000300800 */
[----:B--2---:R-:W-:Y:S01]  /*8d490*/  IADD3 R9, P0, R9, R2, RZ ;  /* 0x0000000209097210 */ /* 0x004fe20007f1e0ff */
[----:B------:R-:W-:Y:S01]  /*8d4a0*/  IMAD.MOV.U32 R7, RZ, RZ, R16 ;  /* 0x000000ffff077224 */ /* 0x000fe200078e0010 */
[----:B------:R-:W-:-:S03]  /*8d4b0*/  MOV R6, R15 ;  /* 0x0000000f00067202 */ /* 0x000fc60000000f00 */
[----:B------:R-:W-:Y:S01]  /*8d4c0*/  IMAD.X R13, R13, 0x1, R3, P0 ;  /* 0x000000010d0d7824 */ /* 0x000fe200000e0603 */
[----:B------:R-:W-:Y:S01]  /*8d4d0*/  IADD3 R10, P2, R10, R2, RZ ;  /* 0x000000020a0a7210 */ /* 0x000fe20007f5e0ff */
[----:B------:R-:W-:Y:S03]  /*8d4e0*/  STL [R1+0x2ce8], R9 ;  /* 0x002ce80901007387 */ /* 0x000fe60000100800 */
[----:B------:R-:W-:Y:S01]  /*8d4f0*/  IADD3.X R14, R14, R3, RZ, P2, !PT ;  /* 0x000000030e0e7210 */ /* 0x000fe200017fe4ff */
[----:B------:R1:W-:Y:S04]  /*8d500*/  LDGSTS.E [R4+0xd600], desc[UR10][R6.64], P1 ;  /* 0x0d60000006047fae */ /* 0x0003e8000892184a */
[----:B------:R2:W-:Y:S04]  /*8d510*/  STL [R1+0x2ce4], R13 ;  /* 0x002ce40d01007387 */ /* 0x0005e80000100800 */
[----:B------:R2:W-:Y:S01]  /*8d520*/  STL [R1+0x2cf0], R10 ;  /* 0x002cf00a01007387 */ /* 0x0005e20000100800 */
[----:B-1----:R-:W-:-:S03]  /*8d530*/  IMAD.MOV.U32 R7, RZ, RZ, R13 ;  /* 0x000000ffff077224 */ /* 0x002fc600078e000d */
[----:B--2---:R-:W2:Y:S01]  /*8d540*/  LDL.LU R13, [R1+0x2e90] ;  /* 0x002e9000010d7983 */ /* 0x004ea20000300800 */
[----:B------:R-:W-:-:S03]  /*8d550*/  IMAD.MOV.U32 R6, RZ, RZ, R9 ;  /* 0x000000ffff067224 */ /* 0x000fc600078e0009 */
[----:B------:R1:W-:Y:S04]  /*8d560*/  STL [R1+0x2cec], R14 ;  /* 0x002cec0e01007387 */ /* 0x0003e80000100800 */
[----:B------:R-:W2:Y:S04]  /*8d570*/  LDL.LU R9, [R1+0x2e98] ;  /* 0x002e980001097983 */ /* 0x000ea80000300800 */
[----:B------:R-:W2:Y:S04]  /*8d580*/  LDL.LU R15, [R1+0x2e8c] ;  /* 0x002e8c00010f7983 */ /* 0x000ea80000300800 */
[----:B------:R1:W-:Y:S02]  /*8d590*/  LDGSTS.E [R4+0xd680], desc[UR10][R6.64], P1 ;  /* 0x0d68000006047fae */ /* 0x0003e4000892184a */
[----:B-1----:R-:W-:-:S02]  /*8d5a0*/  MOV R6, R10 ;  /* 0x0000000a00067202 */ /* 0x002fc40000000f00 */
[----:B------:R-:W2:Y:S01]  /*8d5b0*/  LDL.LU R10, [R1+0x2e94] ;  /* 0x002e9400010a7983 */ /* 0x000ea20000300800 */
[----:B---3--:R-:W-:Y:S01]  /*8d5c0*/  IADD3 R0, P0, R0, R2, RZ ;  /* 0x0000000200007210 */ /* 0x008fe20007f1e0ff */
[----:B------:R-:W-:-:S04]  /*8d5d0*/  IMAD.MOV.U32 R7, RZ, RZ, R14 ;  /* 0x000000ffff077224 */ /* 0x000fc800078e000e */
[----:B------:R-:W-:Y:S04]  /*8d5e0*/  STL [R1+0x2cf8], R0 ;  /* 0x002cf80001007387 */ /* 0x000fe80000100800 */
[----:B------:R1:W-:Y:S01]  /*8d5f0*/  LDGSTS.E [R4+0xd700], desc[UR10][R6.64], P1 ;  /* 0x0d70000006047fae */ /* 0x0003e2000892184a */
[----:B----4-:R-:W-:-:S05]  /*8d600*/  IMAD.X R12, R12, 0x1, R3, P0 ;  /* 0x000000010c0c7824 */ /* 0x010fca00000e0603 */
[----:B------:R3:W-:Y:S04]  /*8d610*/  STL [R1+0x2cf4], R12 ;  /* 0x002cf40c01007387 */ /* 0x0007e80000100800 */
[----:B------:R-:W4:Y:S04]  /*8d620*/  LDL.LU R16, [R1+0x2e9c] ;  /* 0x002e9c0001107983 */ /* 0x000f280000300800 */
[----:B------:R-:W4:Y:S01]  /*8d630*/  LDL.LU R14, [R1+0x2ea0] ;  /* 0x002ea000010e7983 */ /* 0x000f220000300800 */
[----:B-1----:R-:W-:Y:S01]  /*8d640*/  MOV R6, R0 ;  /* 0x0000000000067202 */ /* 0x002fe20000000f00 */
[----:B------:R-:W-:-:S02]  /*8d650*/  IMAD.MOV.U32 R7, RZ, RZ, R12 ;  /* 0x000000ffff077224 */ /* 0x000fc400078e000c */
[----:B---3--:R-:W3:Y:S04]  /*8d660*/  LDL.LU R12, [R1+0x2ea4] ;  /* 0x002ea400010c7983 */ /* 0x008ee80000300800 */
[----:B------:R-:W3:Y:S04]  /*8d670*/  LDL.LU R0, [R1+0x2ea8] ;  /* 0x002ea80001007983 */ /* 0x000ee80000300800 */
[----:B------:R1:W-:Y:S01]  /*8d680*/  LDGSTS.E [R4+0xd780], desc[UR10][R6.64], P1 ;  /* 0x0d78000006047fae */ /* 0x0003e2000892184a */
[-C--:B------:R-:W-:Y:S02]  /*8d690*/  IADD3 R5, P1, R5, R2.reuse, RZ ;  /* 0x0000000205057210 */ /* 0x080fe40007f3e0ff */
[----:B------:R-:W-:-:S03]  /*8d6a0*/  IADD3 R8, P2, R8, R2, RZ ;  /* 0x0000000208087210 */ /* 0x000fc60007f5e0ff */
[----:B------:R1:W-:Y:S02]  /*8d6b0*/  STL [R1+0x2e80], R5 ;  /* 0x002e800501007387 */ /* 0x0003e40000100800 */
[----:B-1----:R-:W-:Y:S02]  /*8d6c0*/  IMAD.MOV.U32 R6, RZ, RZ, R5 ;  /* 0x000000ffff067224 */ /* 0x002fe400078e0005 */
[----:B------:R-:W-:-:S05]  /*8d6d0*/  IMAD.X R17, R17, 0x1, R3, P1 ;  /* 0x0000000111117824 */ /* 0x000fca00008e0603 */
[----:B------:R1:W-:Y:S01]  /*8d6e0*/  STL [R1+0x2e7c], R17 ;  /* 0x002e7c1101007387 */ /* 0x0003e20000100800 */
[----:B------:R-:W-:-:S03]  /*8d6f0*/  IADD3.X R11, R11, R3, RZ, P2, !PT ;  /* 0x000000030b0b7210 */ /* 0x000fc600017fe4ff */
        /* <DEDUP_REMOVED lines=12> */
[----:B------:R-:W-:-:S03]  /*8d7c0*/  IADD3 R9, P2, R9, R2, RZ ;  /* 0x0000000209097210 */ /* 0x000fc60007f5e0ff */
[----:B------:R-:W-:-:S06]  /*8d7d0*/  IMAD.X R15, R15, 0x1, R3, P1 ;  /* 0x000000010f0f7824 */ /* 0x000fcc00008e0603 */
[----:B------:R1:W-:Y:S02]  /*8d7e0*/  LDGSTS.E [R4+0xf000], desc[UR10][R6.64], P0 ;  /* 0x0f00000006047fae */ /* 0x0003e4000812184a */
[----:B-1----:R-:W-:Y:S01]  /*8d7f0*/  MOV R6, R8 ;  /* 0x0000000800067202 */ /* 0x002fe20000000f00 */
[----:B------:R-:W-:Y:S02]  /*8d800*/  IMAD.MOV.U32 R7, RZ, RZ, R11 ;  /* 0x000000ffff077224 */ /* 0x000fe400078e000b */
[----:B------:R-:W2:Y:S04]  /*8d810*/  LDL.LU R11, [R1+0x2ec0] ;  /* 0x002ec000010b7983 */ /* 0x000ea80000300800 */
[----:B------:R-:W2:Y:S01]  /*8d820*/  LDL.LU R8, [R1+0x2ec8] ;  /* 0x002ec80001087983 */ /* 0x000ea20000300800 */
[----:B------:R-:W-:-:S03]  /*8d830*/  IADD3.X R10, R10, R3, RZ, P2, !PT ;  /* 0x000000030a0a7210 */ /* 0x000fc600017fe4ff */
[----:B------:R-:W-:Y:S04]  /*8d840*/  STL [R1+0x2e90], R13 ;  /* 0x002e900d01007387 */ /* 0x000fe80000100800 */
[----:B------:R1:W-:Y:S04]  /*8d850*/  LDGSTS.E [R4+0xf080], desc[UR10][R6.64], P0 ;  /* 0x0f08000006047fae */ /* 0x0003e8000812184a */
[----:B------:R1:W-:Y:S04]  /*8d860*/  STL [R1+0x2e8c], R15 ;  /* 0x002e8c0f01007387 */ /* 0x0003e80000100800 */
[----:B------:R-:W-:Y:S01]  /*8d870*/  STL [R1+0x2e98], R9 ;  /* 0x002e980901007387 */ /* 0x000fe20000100800 */
[----:B-1----:R-:W-:-:S03]  /*8d880*/  IMAD.MOV.U32 R7, RZ, RZ, R15 ;  /* 0x000000ffff077224 */ /* 0x002fc600078e000f */
[----:B------:R-:W2:Y:S01]  /*8d890*/  LDL.LU R15, [R1+0x2ebc] ;  /* 0x002ebc00010f7983 */ /* 0x000ea20000300800 */
[----:B------:R-:W-:-:S03]  /*8d8a0*/  IMAD.MOV.U32 R6, RZ, RZ, R13 ;  /* 0x000000ffff067224 */ /* 0x000fc600078e000d */
[----:B------:R1:W-:Y:S04]  /*8d8b0*/  STL [R1+0x2e94], R10 ;  /* 0x002e940a01007387 */ /* 0x0003e80000100800 */
[----:B------:R-:W2:Y:S04]  /*8d8c0*/  LDL.LU R13, [R1+0x2ec4] ;  /* 0x002ec400010d7983 */ /* 0x000ea80000300800 */
[----:B------:R1:W-:Y:S01]  /*8d8d0*/  LDGSTS.E [R4+0xf100], desc[UR10][R6.64], P0 ;  /* 0x0f10000006047fae */ /* 0x0003e2000812184a */
[----:B----4-:R-:W-:-:S05]  /*8d8e0*/  IADD3 R14, P1, R14, R2, RZ ;  /* 0x000000020e0e7210 */ /* 0x010fca0007f3e0ff */
[----:B------:R-:W-:Y:S01]  /*8d8f0*/  IMAD.X R16, R16, 0x1, R3, P1 ;  /* 0x0000000110107824 */ /* 0x000fe200008e0603 */
[----:B-1----:R-:W-:Y:S01]  /*8d900*/  MOV R6, R9 ;  /* 0x0000000900067202 */ /* 0x002fe20000000f00 */
[----:B------:R-:W-:Y:S01]  /*8d910*/  IMAD.MOV.U32 R7, RZ, RZ, R10 ;  /* 0x000000ffff077224 */ /* 0x000fe200078e000a */
[----:B---3--:R-:W-:Y:S01]  /*8d920*/  IADD3 R0, P2, R0, R2, RZ ;  /* 0x0000000200007210 */ /* 0x008fe20007f5e0ff */
[----:B------:R-:W3:Y:S04]  /*8d930*/  LDL.LU R10, [R1+0x2ed0] ;  /* 0x002ed000010a7983 */ /* 0x000ee80000300800 */
[----:B------:R-:W4:Y:S01]  /*8d940*/  LDL.LU R9, [R1+0x2ed8] ;  /* 0x002ed80001097983 */ /* 0x000f220000300800 */
[----:B------:R-:W-:-:S03]  /*8d950*/  IADD3.X R12, R12, R3, RZ, P2, !PT ;  /* 0x000000030c0c7210 */ /* 0x000fc600017fe4ff */
[----:B------:R-:W-:Y:S04]  /*8d960*/  STL [R1+0x2ea0], R14 ;  /* 0x002ea00e01007387 */ /* 0x000fe80000100800 */
[----:B------:R1:W-:Y:S04]  /*8d970*/  LDGSTS.E [R4+0xf180], desc[UR10][R6.64], P0 ;  /* 0x0f18000006047fae */ /* 0x0003e8000812184a */
[----:B------:R1:W-:Y:S04]  /*8d980*/  STL [R1+0x2e9c], R16 ;  /* 0x002e9c1001007387 */ /* 0x0003e80000100800 */
        /* <DEDUP_REMOVED lines=18> */
[----:B------:R-:W-:-:S03]  /*8dab0*/  IADD3.X R19, R19, R3, RZ, P2, !PT ;  /* 0x0000000313137210 */ /* 0x000fc600017fe4ff */
[----:B------:R-:W-:Y:S01]  /*8dac0*/  STL [R1+0x2eb8], R18 ;  /* 0x002eb81201007387 */ /* 0x000fe20000100800 */
[----:B------:R-:W-:-:S03]  /*8dad0*/  IMAD.MOV.U32 R6, RZ, RZ, R5 ;  /* 0x000000ffff067224 */ /* 0x000fc600078e0005 */
[----:B-1----:R-:W4:Y:S04]  /*8dae0*/  LDL.LU R17, [R1+0x2edc] ;  /* 0x002edc0001117983 */ /* 0x002f280000300800 */
[----:B------:R-:W-:Y:S04]  /*8daf0*/  STL [R1+0x2eb4], R19 ;  /* 0x002eb41301007387 */ /* 0x000fe80000100800 */
[----:B------:R-:W4:Y:S04]  /*8db00*/  LDL.LU R5, [R1+0x2ee4] ;  /* 0x002ee40001057983 */ /* 0x000f280000300800 */
[----:B------:R1:W-:Y:S02]  /*8db10*/  LDGSTS.E [R4+0xf300], desc[UR10][R6.64], P0 ;  /* 0x0f30000006047fae */ /* 0x0003e4000812184a */
[----:B-1----:R-:W-:Y:S01]  /*8db20*/  MOV R6, R18 ;  /* 0x0000001200067202 */ /* 0x002fe20000000f00 */
[----:B------:R-:W-:-:S05]  /*8db30*/  IMAD.MOV.U32 R7, RZ, RZ, R19 ;  /* 0x000000ffff077224 */ /* 0x000fca00078e0013 */
[----:B------:R1:W-:Y:S01]  /*8db40*/  LDGSTS.E [R4+0xf380], desc[UR10][R6.64], P0 ;  /* 0x0f38000006047fae */ /* 0x0003e2000812184a */
[-C--:B--2---:R-:W-:Y:S02]  /*8db50*/  IADD3 R11, P1, R11, R2.reuse, RZ ;  /* 0x000000020b0b7210 */ /* 0x084fe40007f3e0ff */
[----:B------:R-:W-:-:S03]  /*8db60*/  IADD3 R8, P2, R8, R2, RZ ;  /* 0x0000000208087210 */ /* 0x000fc60007f5e0ff */
[----:B------:R2:W-:Y:S01]  /*8db70*/  STL [R1+0x2ec0], R11 ;  /* 0x002ec00b01007387 */ /* 0x0005e20000100800 */
[----:B-1----:R-:W-:Y:S02]  /*8db80*/  IMAD.MOV.U32 R6, RZ, RZ, R11 ;  /* 0x000000ffff067224 */ /* 0x002fe400078e000b */
[----:B------:R-:W-:-:S04]  /*8db90*/  IMAD.X R15, R15, 0x1, R3, P1 ;  /* 0x000000010f0f7824 */ /* 0x000fc800008e0603 */
[----:B------:R-:W-:Y:S01]  /*8dba0*/  IMAD.MOV.U32 R7, RZ, RZ, R15 ;  /* 0x000000ffff077224 */ /* 0x000fe200078e000f */
[----:B------:R-:W-:Y:S01]  /*8dbb0*/  STL [R1+0x2ebc], R15 ;  /* 0x002ebc0f01007387 */ /* 0x000fe20000100800 */
[----:B------:R-:W-:-:S03]  /*8dbc0*/  IADD3.X R13, R13, R3, RZ, P2, !PT ;  /* 0x000000030d0d7210 */ /* 0x000fc600017fe4ff */
[----:B------:R-:W-:Y:S04]  /*8dbd0*/  STL [R1+0x2ec8], R8 ;  /* 0x002ec80801007387 */ /* 0x000fe80000100800 */
[----:B--2---:R-:W2:Y:S04]  /*8dbe0*/  LDL.LU R11, [R1+0x2ef0] ;  /* 0x002ef000010b7983 */ /* 0x004ea80000300800 */
[----:B------:R1:W-:Y:S04]  /*8dbf0*/  LDGSTS.E [R4+0xf400], desc[UR10][R6.64], P0 ;  /* 0x0f40000006047fae */ /* 0x0003e8000812184a */
[----:B------:R1:W-:Y:S02]  /*8dc00*/  STL [R1+0x2ec4], R13 ;  /* 0x002ec40d01007387 */ /* 0x0003e40000100800 */
[----:B-1----:R-:W-:-:S02]  /*8dc10*/  IMAD.MOV.U32 R7, RZ, RZ, R13 ;  /* 0x000000ffff077224 */ /* 0x002fc400078e000d */
[----:B------:R-:W2:Y:S01]  /*8dc20*/  LDL.LU R13, [R1+0x2eec] ;  /* 0x002eec00010d7983 */ /* 0x000ea20000300800 */
[----:B---3--:R-:W-:Y:S02]  /*8dc30*/  IADD3 R10, P1, R10, R2, RZ ;  /* 0x000000020a0a7210 */ /* 0x008fe40007f3e0ff */
[----:B------:R-:W-:Y:S02]  /*8dc40*/  MOV R6, R8 ;  /* 0x0000000800067202 */ /* 0x000fe40000000f00 */
[----:B----4-:R-:W-:Y:S01]  /*8dc50*/  IADD3 R9, P2, R9, R2, RZ ;  /* 0x0000000209097210 */ /* 0x010fe20007f5e0ff */
[----:B------:R-:W3:Y:S04]  /*8dc60*/  LDL.LU R8, [R1+0x2ef8] ;  /* 0x002ef80001087983 */ /* 0x000ee80000300800 */
[----:B------:R-:W4:Y:S04]  /*8dc70*/  LDL.LU R15, [R1+0x3088] ;  /* 0x00308800010f7983 */ /* 0x000f280000300800 */
[----:B------:R1:W-:Y:S04]  /*8dc80*/  STL [R1+0x2ed0], R10 ;  /* 0x002ed00a01007387 */ /* 0x0003e80000100800 */
[----:B------:R1:W-:Y:S01]  /*8dc90*/  LDGSTS.E [R4+0xf480], desc[UR10][R6.64], P0 ;  /* 0x0f48000006047fae */ /* 0x0003e2000812184a */
[----:B------:R-:W-:-:S05]  /*8dca0*/  IMAD.X R16, R16, 0x1, R3, P1 ;  /* 0x0000000110107824 */ /* 0x000fca00008e0603 */
[----:B------:R1:W-:Y:S01]  /*8dcb0*/  STL [R1+0x2ecc], R16 ;  /* 0x002ecc1001007387 */ /* 0x0003e20000100800 */
[----:B------:R-:W-:Y:S01]  /*8dcc0*/  IADD3.X R14, R14, R3, RZ, P2, !PT ;  /* 0x000000030e0e7210 */ /* 0x000fe200017fe4ff */
[----:B-1----:R-:W-:Y:S02]  /*8dcd0*/  IMAD.MOV.U32 R6, RZ, RZ, R10 ;  /* 0x000000ffff067224 */ /* 0x002fe400078e000a */
[----:B------:R1:W-:Y:S04]  /*8dce0*/  STL [R1+0x2ed8], R9 ;  /* 0x002ed80901007387 */ /* 0x0003e80000100800 */
[----:B------:R-:W4:Y:S01]  /*8dcf0*/  LDL.LU R10, [R1+0x2ef4] ;  /* 0x002ef400010a7983 */ /* 0x000f220000300800 */
[----:B------:R-:W-:-:S03]  /*8dd00*/  IMAD.MOV.U32 R7, RZ, RZ, R16 ;  /* 0x000000ffff077224 */ /* 0x000fc600078e0010 */
[----:B------:R1:W-:Y:S04]  /*8dd10*/  STL [R1+0x2ed4], R14 ;  /* 0x002ed40e01007387 */ /* 0x0003e80000100800 */
[----:B------:R-:W4:Y:S04]  /*8dd20*/  LDL.LU R16, [R1+0x3084] ;  /* 0x0030840001107983 */ /* 0x000f280000300800 */
[----:B------:R1:W-:Y:S01]  /*8dd30*/  LDGSTS.E [R4+0xf500], desc[UR10][R6.64], P0 ;  /* 0x0f50000006047fae */ /* 0x0003e2000812184a */
[-C--:B------:R-:W-:Y:S02]  /*8dd40*/  IADD3 R12, P1, R12, R2.reuse, RZ ;  /* 0x000000020c0c7210 */ /* 0x080fe40007f3e0ff */
[----:B------:R-:W-:-:S02]  /*8dd50*/  IADD3 R0, P2, R0, R2, RZ ;  /* 0x0000000200007210 */ /* 0x000fc40007f5e0ff */
[----:B-1----:R-:W-:Y:S01]  /*8dd60*/  MOV R6, R9 ;  /* 0x0000000900067202 */ /* 0x002fe20000000f00 */
[----:B------:R-:W-:Y:S01]  /*8dd70*/  IMAD.MOV.U32 R7, RZ, RZ, R14 ;  /* 0x000000ffff077224 */ /* 0x000fe200078e000e */
[----:B------:R-:W4:Y:S04]  /*8dd80*/  LDL.LU R9, [R1+0x3090] ;  /* 0x0030900001097983 */ /* 0x000f280000300800 */
[----:B------:R-:W4:Y:S04]  /*8dd90*/  LDL.LU R14, [R1+0x3098] ;  /* 0x00309800010e7983 */ /* 0x000f280000300800 */
[----:B------:R1:W-:Y:S04]  /*8dda0*/  STL [R1+0x2ee0], R12 ;  /* 0x002ee00c01007387 */ /* 0x0003e80000100800 */
[----:B------:R1:W-:Y:S02]  /*8ddb0*/  LDGSTS.E [R4+0xf580], desc[UR10][R6.64], P0 ;  /* 0x0f58000006047fae */ /* 0x0003e4000812184a */
[----:B-1----:R-:W-:-:S02]  /*8ddc0*/  IMAD.MOV.U32 R6, RZ, RZ, R12 ;  /* 0x000000ffff067224 */ /* 0x002fc400078e000c */
[----:B------:R-:W-:-:S05]  /*8ddd0*/  IMAD.X R17, R17, 0x1, R3, P1 ;  /* 0x0000000111117824 */ /* 0x000fca00008e0603 */
[----:B------:R1:W-:Y:S01]  /*8dde0*/  STL [R1+0x2edc], R17 ;  /* 0x002edc1101007387 */ /* 0x0003e20000100800 */
[----:B------:R-:W-:-:S03]  /*8ddf0*/  IADD3.X R5, R5, R3, RZ, P2, !PT ;  /* 0x0000000305057210 */ /* 0x000fc600017fe4ff */
[----:B------:R1:W-:Y:S04]  /*8de00*/  STL [R1+0x2ee8], R0 ;  /* 0x002ee80001007387 */ /* 0x0003e80000100800 */
[----:B------:R-:W4:Y:S01]  /*8de10*/  LDL.LU R12, [R1+0x308c] ;  /* 0x00308c00010c7983 */ /* 0x000f220000300800 */
[----:B------:R-:W-:-:S03]  /*8de20*/  IMAD.MOV.U32 R7, RZ, RZ, R17 ;  /* 0x000000ffff077224 */ /* 0x000fc600078e0011 */
[----:B------:R1:W-:Y:S04]  /*8de30*/  STL [R1+0x2ee4], R5 ;  /* 0x002ee40501007387 */ /* 0x0003e80000100800 */
[----:B-1----:R-:W4:Y:S04]  /*8de40*/  LDL.LU R17, [R1+0x3094] ;  /* 0x0030940001117983 */ /* 0x002f280000300800 */
[----:B------:R1:W-:Y:S02]  /*8de50*/  LDGSTS.E [R4+0xf600], desc[UR10][R6.64], P0 ;  /* 0x0f60000006047fae */ /* 0x0003e4000812184a */
[----:B-1----:R-:W-:Y:S01]  /*8de60*/  MOV R6, R0 ;  /* 0x0000000000067202 */ /* 0x002fe20000000f00 */
[----:B------:R-:W-:Y:S01]  /*8de70*/  IMAD.MOV.U32 R7, RZ, RZ, R5 ;  /* 0x000000ffff077224 */ /* 0x000fe200078e0005 */
[----:B------:R-:W4:Y:S04]  /*8de80*/  LDL.LU R0, [R1+0x30a0] ;  /* 0x0030a00001007983 */ /* 0x000f280000300800 */
[----:B------:R-:W4:Y:S04]  /*8de90*/  LDL.LU R5, [R1+0x30a8] ;  /* 0x0030a80001057983 */ /* 0x000f280000300800 */
[----:B------:R1:W-:Y:S01]  /*8dea0*/  LDGSTS.E [R4+0xf680], desc[UR10][R6.64], P0 ;  /* 0x0f68000006047fae */ /* 0x0003e2000812184a */
[----:B--2---:R-:W-:-:S04]  /*8deb0*/  IADD3 R11, P1, R11, R2, RZ ;  /* 0x000000020b0b7210 */ /* 0x004fc80007f3e0ff */
[----:B-1----:R-:W-:Y:S01]  /*8dec0*/  MOV R6, R11 ;  /* 0x0000000b00067202 */ /* 0x002fe20000000f00 */
[----:B------:R1:W-:Y:S01]  /*8ded0*/  STL [R1+0x2ef0], R11 ;  /* 0x002ef00b01007387 */ /* 0x0003e20000100800 */
[----:B------:R-:W-:-:S05]  /*8dee0*/  IMAD.X R13, R13, 0x1, R3, P1 ;  /* 0x000000010d0d7824 */ /* 0x000fca00008e0603 */
[----:B------:R2:W-:Y:S04]  /*8def0*/  STL [R1+0x2eec], R13 ;  /* 0x002eec0d01007387 */ /* 0x0005e80000100800 */
[----:B-1----:R-:W4:Y:S01]  /*8df00*/  LDL.LU R11, [R1+0x309c] ;  /* 0x00309c00010b7983 */ /* 0x002f220000300800 */
[----:B------:R-:W-:-:S03]  /*8df10*/  IMAD.MOV.U32 R7, RZ, RZ, R13 ;  /* 0x000000ffff077224 */ /* 0x000fc600078e000d */
[----:B--2---:R-:W2:Y:S01]  /*8df20*/  LDL.LU R13, [R1+0x30a4] ;  /* 0x0030a400010d7983 */ /* 0x004ea20000300800 */
[-C--:B---3--:R-:W-:Y:S01]  /*8df30*/  IADD3 R8, P2, R8, R2.reuse, RZ ;  /* 0x0000000208087210 */ /* 0x088fe20007f5e0ff */
[----:B------:R-:W-:Y:S01]  /*8df40*/  UISETP.GT.AND UP1, UPT, UR18, 0x22, UPT ;  /* 0x000000221200788c */ /* 0x000fe2000bf24270 */
[----:B----4-:R-:W-:Y:S01]  /*8df50*/  IADD3 R15, P3, R15, R2, RZ ;  /* 0x000000020f0f7210 */ /* 0x010fe20007f7e0ff */
[----:B------:R1:W-:Y:S02]  /*8df60*/  LDGSTS.E [R4+0xf700], desc[UR10][R6.64], P0 ;  /* 0x0f70000006047fae */ /* 0x0003e4000812184a */
[----:B------:R-:W-:Y:S02]  /*8df70*/  USEL UR12, URZ, 0x4, !UP1 ;  /* 0x000000043f0c7887 */ /* 0x000fe4000c800000 */
[----:B------:R3:W-:Y:S02]  /*8df80*/  STL [R1+0x2ef8], R8 ;  /* 0x002ef80801007387 */ /* 0x0007e40000100800 */
[----:B------:R-:W-:Y:S01]  /*8df90*/  USEL UR12, UR12, URZ, !UP0 ;  /* 0x0000003f0c0c7287 */ /* 0x000fe2000c000000 */
[----:B-1----:R-:W-:-:S02]  /*8dfa0*/  IMAD.MOV.U32 R6, RZ, RZ, R8 ;  /* 0x000000ffff067224 */ /* 0x002fc400078e0008 */
[----:B------:R-:W-:-:S04]  /*8dfb0*/  IMAD.X R10, R10, 0x1, R3, P2 ;  /* 0x000000010a0a7824 */ /* 0x000fc800010e0603 */
[----:B------:R-:W-:Y:S01]  /*8dfc0*/  IMAD.MOV.U32 R7, RZ, RZ, R10 ;  /* 0x000000ffff077224 */ /* 0x000fe200078e000a */
[----:B------:R1:W-:Y:S01]  /*8dfd0*/  STL [R1+0x2ef4], R10 ;  /* 0x002ef40a01007387 */ /* 0x0003e20000100800 */
[----:B------:R-:W-:-:S03]  /*8dfe0*/  IADD3.X R16, R16, R3, RZ, P3, !PT ;  /* 0x0000000310107210 */ /* 0x000fc60001ffe4ff */
[----:B------:R4:W-:Y:S04]  /*8dff0*/  STL [R1+0x3088], R15 ;  /* 0x0030880f01007387 */ /* 0x0009e80000100800 */
[----:B---3--:R-:W3:Y:S01]  /*8e000*/  LDL.LU R8, [R1+0x30b0] ;  /* 0x0030b00001087983 */ /* 0x008ee20000300800 */
[----:B------:R-:W-:-:S03]  /*8e010*/  ISETP.NE.U32.AND P1, PT, RZ, UR12, PT ;  /* 0x0000000cff007c0c */ /* 0x000fc6000bf25070 */
[----:B------:R4:W-:Y:S04]  /*8e020*/  STL [R1+0x3084], R16 ;  /* 0x0030841001007387 */ /* 0x0009e80000100800 */
[----:B------:R4:W-:Y:S04]  /*8e030*/  LDGSTS.E [R4+0xf780], desc[UR10][R6.64], P0 ;  /* 0x0f78000006047fae */ /* 0x0009e8000812184a */
[----:B-1----:R-:W3:Y:S01]  /*8e040*/  LDL.LU R10, [R1+0x30b8] ;  /* 0x0030b800010a7983 */ /* 0x002ee20000300800 */
[----:B------:R-:W-:Y:S02]  /*8e050*/  IADD3 R9, P0, R9, R2, RZ ;  /* 0x0000000209097210 */ /* 0x000fe40007f1e0ff */
[----:B----4-:R-:W-:-:S02]  /*8e060*/  MOV R6, R15 ;  /* 0x0000000f00067202 */ /* 0x010fc40000000f00 */
[----:B------:R-:W4:Y:S01]  /*8e070*/  LDL.LU R15, [R1+0x30ac] ;  /* 0x0030ac00010f7983 */ /* 0x000f220000300800 */
[----:B------:R-:W-:-:S03]  /*8e080*/  IMAD.MOV.U32 R7, RZ, RZ, R16 ;  /* 0x000000ffff077224 */ /* 0x000fc600078e0010 */
[----:B------:R-:W4:Y:S01]  /*8e090*/  LDL.LU R16, [R1+0x30b4] ;  /* 0x0030b40001107983 */ /* 0x000f220000300800 */
[----:B------:R-:W-:-:S03]  /*8e0a0*/  IADD3 R14, P2, R14, R2, RZ ;  /* 0x000000020e0e7210 */ /* 0x000fc60007f5e0ff */
[----:B------:R1:W-:Y:S04]  /*8e0b0*/  LDGSTS.E [R4+0x11000], desc[UR10][R6.64], P1 ;  /* 0x1100000006047fae */ /* 0x0003e8000892184a */
[----:B------:R-:W-:Y:S01]  /*8e0c0*/  STL [R1+0x3090], R9 ;  /* 0x0030900901007387 */ /* 0x000fe20000100800 */
[----:B-1----:R-:W-:Y:S02]  /*8e0d0*/  IMAD.MOV.U32 R6, RZ, RZ, R9 ;  /* 0x000000ffff067224 */ /* 0x002fe400078e0009 */
[----:B------:R-:W-:-:S04]  /*8e0e0*/  IMAD.X R12, R12, 0x1, R3, P0 ;  /* 0x000000010c0c7824 */ /* 0x000fc800000e0603 */
[----:B------:R-:W-:Y:S01]  /*8e0f0*/  IMAD.MOV.U32 R7, RZ, RZ, R12 ;  /* 0x000000ffff077224 */ /* 0x000fe200078e000c */
[----:B------:R1:W-:Y:S01]  /*8e100*/  STL [R1+0x308c], R12 ;  /* 0x00308c0c01007387 */ /* 0x0003e20000100800 */
[----:B------:R-:W-:-:S03]  /*8e110*/  IADD3.X R17, R17, R3, RZ, P2, !PT ;  /* 0x0000000311117210 */ /* 0x000fc600017fe4ff */
[----:B------:R-:W-:Y:S04]  /*8e120*/  STL [R1+0x3098], R14 ;  /* 0x0030980e01007387 */ /* 0x000fe80000100800 */
[----:B------:R1:W-:Y:S04]  /*8e130*/  LDGSTS.E [R4+0x11080], desc[UR10][R6.64], P1 ;  /* 0x1108000006047fae */ /* 0x0003e8000892184a */
[----:B-1----:R-:W4:Y:S04]  /*8e140*/  LDL.LU R12, [R1+0x30c0] ;  /* 0x0030c000010c7983 */ /* 0x002f280000300800 */
[----:B------:R1:W-:Y:S04]  /*8e150*/  STL [R1+0x3094], R17 ;  /* 0x0030941101007387 */ /* 0x0003e80000100800 */
[----:B------:R-:W4:Y:S01]  /*8e160*/  LDL.LU R9, [R1+0x30c8] ;  /* 0x0030c80001097983 */ /* 0x000f220000300800 */
[----:B------:R-:W-:-:S03]  /*8e170*/  IMAD.MOV.U32 R7, RZ, RZ, R17 ;  /* 0x000000ffff077224 */ /* 0x000fc600078e0011 */
[----:B-1----:R-:W4:Y:S04]  /*8e180*/  LDL.LU R17, [R1+0x30bc] ;  /* 0x0030bc0001117983 */ /* 0x002f280000300800 */
[----:B------:R-:W4:Y:S01]  /*8e190*/  LDL.LU R19, [R1+0x30c4] ;  /* 0x0030c40001137983 */ /* 0x000f220000300800 */
[----:B------:R-:W-:Y:S02]  /*8e1a0*/  IADD3 R0, P0, R0, R2, RZ ;  /* 0x0000000200007210 */ /* 0x000fe40007f1e0ff */
[----:B------:R-:W-:Y:S02]  /*8e1b0*/  MOV R6, R14 ;  /* 0x0000000e00067202 */ /* 0x000fe40000000f00 */
[----:B------:R-:W-:Y:S01]  /*8e1c0*/  IADD3 R5, P2, R5, R2, RZ ;  /* 0x0000000205057210 */ /* 0x000fe20007f5e0ff */
[----:B------:R-:W-:Y:S04]  /*8e1d0*/  STL [R1+0x30a0], R0 ;  /* 0x0030a00001007387 */ /* 0x000fe80000100800 */
[----:B------:R1:W-:Y:S02]  /*8e1e0*/  LDGSTS.E [R4+0x11100], desc[UR10][R6.64], P1 ;  /* 0x1110000006047fae */ /* 0x0003e4000892184a */
[----:B-1----:R-:W-:-:S02]  /*8e1f0*/  IMAD.MOV.U32 R6, RZ, RZ, R0 ;  /* 0x000000ffff067224 */ /* 0x002fc400078e0000 */
[----:B------:R-:W-:-:S04]  /*8e200*/  IMAD.X R11, R11, 0x1, R3, P0 ;  /* 0x000000010b0b7824 */ /* 0x000fc800000e0603 */
[----:B------:R-:W-:Y:S01]  /*8e210*/  IMAD.MOV.U32 R7, RZ, RZ, R11 ;  /* 0x000000ffff077224 */ /* 0x000fe200078e000b */
[----:B------:R1:W-:Y:S01]  /*8e220*/  STL [R1+0x309c], R11 ;  /* 0x00309c0b01007387 */ /* 0x0003e20000100800 */
[----:B--2---:R-:W-:-:S03]  /*8e230*/  IADD3.X R13, R13, R3, RZ, P2, !PT ;  /* 0x000000030d0d7210 */ /* 0x004fc600017fe4ff */
[----:B------:R-:W-:Y:S04]  /*8e240*/  STL [R1+0x30a8], R5 ;  /* 0x0030a80501007387 */ /* 0x000fe80000100800 */
[----:B------:R2:W-:Y:S04]  /*8e250*/  LDGSTS.E [R4+0x11180], desc[UR10][R6.64], P1 ;  /* 0x1118000006047fae */ /* 0x0005e8000892184a */
[----:B-1----:R-:W4:Y:S04]  /*8e260*/  LDL.LU R11, [R1+0x30d0] ;  /* 0x0030d000010b7983 */ /* 0x002f280000300800 */
[----:B------:R1:W-:Y:S04]  /*8e270*/  STL [R1+0x30a4], R13 ;  /* 0x0030a40d01007387 */ /* 0x0003e80000100800 */
[----:B------:R-:W4:Y:S04]  /*8e280*/  LDL.LU R0, [R1+0x30d8] ;  /* 0x0030d80001007983 */ /* 0x000f280000300800 */
[----:B------:R-:W4:Y:S01]  /*8e290*/  LDL.LU R18, [R1+0x30cc] ;  /* 0x0030cc0001127983 */ /* 0x000f220000300800 */
[----:B--2---:R-:W-:Y:S01]  /*8e2a0*/  MOV R6, R5 ;  /* 0x0000000500067202 */ /* 0x004fe20000000f00 */
[----:B------:R-:W-:-:S02]  /*8e2b0*/  IMAD.MOV.U32 R7, RZ, RZ, R13 ;  /* 0x000000ffff077224 */ /* 0x000fc400078e000d */
[----:B-1----:R-:W2:Y:S04]  /*8e2c0*/  LDL.LU R13, [R1+0x30d4] ;  /* 0x0030d400010d7983 */ /* 0x002ea80000300800 */
[----:B------:R-:W2:Y:S01]  /*8e2d0*/  LDL.LU R14, [R1+0x30e0] ;  /* 0x0030e000010e7983 */ /* 0x000ea20000300800 */
[----:B---3--:R-:W-:-:S03]  /*8e2e0*/  IADD3 R8, P0, R8, R2, RZ ;  /* 0x0000000208087210 */ /* 0x008fc60007f1e0ff */
[----:B------:R-:W3:Y:S04]  /*8e2f0*/  LDL.LU R5, [R1+0x30e8] ;  /* 0x0030e80001057983 */ /* 0x000ee80000300800 */
[----:B------:R-:W-:Y:S04]  /*8e300*/  STL [R1+0x30b0], R8 ;  /* 0x0030b00801007387 */ /* 0x000fe80000100800 */
[----:B------:R1:W-:Y:S01]  /*8e310*/  LDGSTS.E [R4+0x11200], desc[UR10][R6.64], P1 ;  /* 0x1120000006047fae */ /* 0x0003e2000892184a */
[----:B------:R-:W-:Y:S01]  /*8e320*/  IADD3 R10, P2, R10, R2, RZ ;  /* 0x000000020a0a7210 */ /* 0x000fe20007f5e0ff */
[----:B----4-:R-:W-:-:S04]  /*8e330*/  IMAD.X R15, R15, 0x1, R3, P0 ;  /* 0x000000010f0f7824 */ /* 0x010fc800000e0603 */
[----:B-1----:R-:W-:Y:S01]  /*8e340*/  IMAD.MOV.U32 R7, RZ, RZ, R15 ;  /* 0x000000ffff077224 */ /* 0x002fe200078e000f */
[----:B------:R1:W-:Y:S01]  /*8e350*/  STL [R1+0x30ac], R15 ;  /* 0x0030ac0f01007387 */ /* 0x0003e20000100800 */
[----:B------:R-:W-:-:S03]  /*8e360*/  IADD3.X R16, R16, R3, RZ, P2, !PT ;  /* 0x0000000310107210 */ /* 0x000fc600017fe4ff */
[----:B------:R4:W-:Y:S01]  /*8e370*/  STL [R1+0x30b8], R10 ;  /* 0x0030b80a01007387 */ /* 0x0009e20000100800 */
[----:B------:R-:W-:-:S03]  /*8e380*/  IMAD.MOV.U32 R6, RZ, RZ, R8 ;  /* 0x000000ffff067224 */ /* 0x000fc600078e0008 */
[----:B-1----:R-:W3:Y:S04]  /*8e390*/  LDL.LU R15, [R1+0x30dc] ;  /* 0x0030dc00010f7983 */ /* 0x002ee80000300800 */
[----:B------:R1:W-:Y:S04]  /*8e3a0*/  STL [R1+0x30b4], R16 ;  /* 0x0030b41001007387 */ /* 0x0003e80000100800 */
[----:B------:R-:W3:Y:S04]  /*8e3b0*/  LDL.LU R8, [R1+0x30e4] ;  /* 0x0030e40001087983 */ /* 0x000ee80000300800 */
[----:B------:R1:W-:Y:S02]  /*8e3c0*/  LDGSTS.E [R4+0x11280], desc[UR10][R6.64], P1 ;  /* 0x1128000006047fae */ /* 0x0003e4000892184a */
[----:B-1----:R-:W-:Y:S01]  /*8e3d0*/  MOV R6, R10 ;  /* 0x0000000a00067202 */ /* 0x002fe20000000f00 */
[----:B------:R-:W-:Y:S01]  /*8e3e0*/  IMAD.MOV.U32 R7, RZ, RZ, R16 ;  /* 0x000000ffff077224 */ /* 0x000fe200078e0010 */
[----:B----4-:R-:W4:Y:S04]  /*8e3f0*/  LDL.LU R10, [R1+0x30f0] ;  /* 0x0030f000010a7983 */ /* 0x010f280000300800 */
[----:B------:R-:W4:Y:S04]  /*8e400*/  LDL.LU R16, [R1+0x30f8] ;  /* 0x0030f80001107983 */ /* 0x000f280000300800 */
[----:B------:R1:W-:Y:S01]  /*8e410*/  LDGSTS.E [R4+0x11300], desc[UR10][R6.64], P1 ;  /* 0x1130000006047fae */ /* 0x0003e2000892184a */
[----:B------:R-:W-:-:S05]  /*8e420*/  IADD3 R12, P0, R12, R2, RZ ;  /* 0x000000020c0c7210 */ /* 0x000fca0007f1e0ff */
[----:B------:R1:W-:Y:S01]  /*8e430*/  STL [R1+0x30c0], R12 ;  /* 0x0030c00c01007387 */ /* 0x0003e20000100800 */
[----:B------:R-:W-:Y:S01]  /*8e440*/  IADD3 R9, P2, R9, R2, RZ ;  /* 0x0000000209097210 */ /* 0x000fe20007f5e0ff */
[----:B------:R-:W-:Y:S02]  /*8e450*/  IMAD.X R17, R17, 0x1, R3, P0 ;  /* 0x0000000111117824 */ /* 0x000fe400000e0603 */
[----:B-1----:R-:W-:-:S03]  /*8e460*/  IMAD.MOV.U32 R6, RZ, RZ, R12 ;  /* 0x000000ffff067224 */ /* 0x002fc600078e000c */
[----:B------:R1:W-:Y:S01]  /*8e470*/  STL [R1+0x30bc], R17 ;  /* 0x0030bc1101007387 */ /* 0x0003e20000100800 */
[----:B------:R-:W-:-:S03]  /*8e480*/  IADD3.X R19, R19, R3, RZ, P2, !PT ;  /* 0x0000000313137210 */ /* 0x000fc600017fe4ff */
[----:B------:R1:W-:Y:S04]  /*8e490*/  STL [R1+0x30c8], R9 ;  /* 0x0030c80901007387 */ /* 0x0003e80000100800 */
[----:B------:R-:W4:Y:S01]  /*8e4a0*/  LDL.LU R12, [R1+0x30ec] ;  /* 0x0030ec00010c7983 */ /* 0x000f220000300800 */
[----:B------:R-:W-:-:S03]  /*8e4b0*/  IMAD.MOV.U32 R7, RZ, RZ, R17 ;  /* 0x000000ffff077224 */ /* 0x000fc600078e0011 */
[----:B------:R-:W-:Y:S04]  /*8e4c0*/  STL [R1+0x30c4], R19 ;  /* 0x0030c41301007387 */ /* 0x000fe80000100800 */
[----:B-1----:R-:W4:Y:S04]  /*8e4d0*/  LDL.LU R17, [R1+0x30f4] ;  /* 0x0030f40001117983 */ /* 0x002f280000300800 */
[----:B------:R1:W-:Y:S02]  /*8e4e0*/  LDGSTS.E [R4+0x11380], desc[UR10][R6.64], P1 ;  /* 0x1138000006047fae */ /* 0x0003e4000892184a */
[----:B-1----:R-:W-:Y:S01]  /*8e4f0*/  MOV R6, R9 ;  /* 0x0000000900067202 */ /* 0x002fe20000000f00 */
[----:B------:R-:W-:Y:S01]  /*8e500*/  IMAD.MOV.U32 R7, RZ, RZ, R19 ;  /* 0x000000ffff077224 */ /* 0x000fe200078e0013 */
[----:B------:R-:W4:Y:S04]  /*8e510*/  LDL.LU R9, [R1+0x3100] ;  /* 0x0031000001097983 */ /* 0x000f280000300800 */
        /* <DEDUP_REMOVED lines=8> */
[----:B--2---:R-:W2:Y:S01]  /*8e5a0*/  LDL.LU R11, [R1+0x30fc] ;  /* 0x0030fc00010b7983 */ /* 0x004ea20000300800 */
[----:B------:R-:W-:Y:S01]  /*8e5b0*/  IMAD.MOV.U32 R7, RZ, RZ, R18 ;  /* 0x000000ffff077224 */ /* 0x000fe200078e0012 */
[----:B------:R-:W-:-:S02]  /*8e5c0*/  IADD3.X R13, R13, R3, RZ, P2, !PT ;  /* 0x000000030d0d7210 */ /* 0x000fc400017fe4ff */
[-C--:B------:R-:W-:Y:S02]  /*8e5d0*/  IADD3 R14, P0, R14, R2.reuse, RZ ;  /* 0x000000020e0e7210 */ /* 0x080fe40007f1e0ff */
[----:B------:R1:W-:Y:S01]  /*8e5e0*/  LDGSTS.E [R4+0x11480], desc[UR10][R6.64], P1 ;  /* 0x1148000006047fae */ /* 0x0003e2000892184a */
[----:B---3--:R-:W-:-:S03]  /*8e5f0*/  IADD3 R5, P2, R5, R2, RZ ;  /* 0x0000000205057210 */ /* 0x008fc60007f5e0ff */
[----:B------:R3:W-:Y:S01]  /*8e600*/  STL [R1+0x30d4], R13 ;  /* 0x0030d40d01007387 */ /* 0x0007e20000100800 */
[----:B-1----:R-:W-:Y:S01]  /*8e610*/  MOV R6, R0 ;  /* 0x0000000000067202 */ /* 0x002fe20000000f00 */
[----:B------:R-:W-:Y:S02]  /*8e620*/  IMAD.MOV.U32 R7, RZ, RZ, R13 ;  /* 0x000000ffff077224 */ /* 0x000fe400078e000d */
[----:B------:R-:W2:Y:S04]  /*8e630*/  LDL.LU R0, [R1+0x3288] ;  /* 0x0032880001007983 */ /* 0x000ea80000300800 */
[----:B---3--:R-:W3:Y:S04]  /*8e640*/  LDL.LU R13, [R1+0x3290] ;  /* 0x00329000010d7983 */ /* 0x008ee80000300800 */
[----:B------:R-:W-:Y:S04]  /*8e650*/  STL [R1+0x30e0], R14 ;  /* 0x0030e00e01007387 */ /* 0x000fe80000100800 */
[----:B------:R1:W-:Y:S01]  /*8e660*/  LDGSTS.E [R4+0x11500], desc[UR10][R6.64], P1 ;  /* 0x1150000006047fae */ /* 0x0003e2000892184a */
[----:B------:R-:W-:-:S05]  /*8e670*/  IMAD.X R15, R15, 0x1, R3, P0 ;  /* 0x000000010f0f7824 */ /* 0x000fca00000e0603 */
[----:B------:R1:W-:Y:S01]  /*8e680*/  STL [R1+0x30dc], R15 ;  /* 0x0030dc0f01007387 */ /* 0x0003e20000100800 */
[----:B------:R-:W-:Y:S01]  /*8e690*/  IADD3.X R8, R8, R3, RZ, P2, !PT ;  /* 0x0000000308087210 */ /* 0x000fe200017fe4ff */
[----:B-1----:R-:W-:Y:S02]  /*8e6a0*/  IMAD.MOV.U32 R7, RZ, RZ, R15 ;  /* 0x000000ffff077224 */ /* 0x002fe400078e000f */
[----:B------:R1:W-:Y:S01]  /*8e6b0*/  STL [R1+0x30e8], R5 ;  /* 0x0030e80501007387 */ /* 0x0003e20000100800 */
[----:B------:R-:W-:-:S03]  /*8e6c0*/  IMAD.MOV.U32 R6, RZ, RZ, R14 ;  /* 0x000000ffff067224 */ /* 0x000fc600078e000e */
[----:B------:R-:W3:Y:S04]  /*8e6d0*/  LDL.LU R15, [R1+0x3284] ;  /* 0x00328400010f7983 */ /* 0x000ee80000300800 */
[----:B------:R1:W-:Y:S04]  /*8e6e0*/  STL [R1+0x30e4], R8 ;  /* 0x0030e40801007387 */ /* 0x0003e80000100800 */
[----:B------:R-:W3:Y:S01]  /*8e6f0*/  LDL.LU R14, [R1+0x328c] ;  /* 0x00328c00010e7983 */ /* 0x000ee20000300800 */
[----:B----4-:R-:W-:-:S03]  /*8e700*/  IADD3 R10, P0, R10, R2, RZ ;  /* 0x000000020a0a7210 */ /* 0x010fc60007f1e0ff */
[----:B------:R4:W-:Y:S01]  /*8e710*/  LDGSTS.E [R4+0x11580], desc[UR10][R6.64], P1 ;  /* 0x1158000006047fae */ /* 0x0009e2000892184a */
[----:B------:R-:W-:Y:S02]  /*8e720*/  IADD3 R16, P2, R16, R2, RZ ;  /* 0x0000000210107210 */ /* 0x000fe40007f5e0ff */
[----:B----4-:R-:W-:Y:S01]  /*8e730*/  MOV R6, R5 ;  /* 0x0000000500067202 */ /* 0x010fe20000000f00 */
[----:B------:R-:W-:Y:S01]  /*8e740*/  IMAD.MOV.U32 R7, RZ, RZ, R8 ;  /* 0x000000ffff077224 */ /* 0x000fe200078e0008 */
[----:B-1----:R-:W4:Y:S04]  /*8e750*/  LDL.LU R5, [R1+0x3298] ;  /* 0x0032980001057983 */ /* 0x002f280000300800 */
        /* <DEDUP_REMOVED lines=13> */
[----:B------:R-:W-:Y:S01]  /*8e830*/  IADD3 R9, P0, R9, R2, RZ ;  /* 0x0000000209097210 */ /* 0x000fe20007f1e0ff */
[----:B------:R-:W-:Y:S01]  /*8e840*/  IMAD.MOV.U32 R7, RZ, RZ, R17 ;  /* 0x000000ffff077224 */ /* 0x000fe200078e0011 */
[----:B------:R-:W-:-:S03]  /*8e850*/  MOV R6, R16 ;  /* 0x0000001000067202 */ /* 0x000fc60000000f00 */
[----:B------:R-:W-:Y:S04]  /*8e860*/  STL [R1+0x3100], R9 ;  /* 0x0031000901007387 */ /* 0x000fe80000100800 */
[----:B------:R1:W-:Y:S01]  /*8e870*/  LDGSTS.E [R4+0x11700], desc[UR10][R6.64], P1 ;  /* 0x1170000006047fae */ /* 0x0003e2000892184a */
[----:B------:R-:W-:Y:S01]  /*8e880*/  UISETP.GT.AND UP1, UPT, UR18, 0x26, UPT ;  /* 0x000000261200788c */ /* 0x000fe2000bf24270 */
[----:B-1----:R-:W-:-:S03]  /*8e890*/  MOV R6, R9 ;  /* 0x0000000900067202 */ /* 0x002fc60000000f00 */
[----:B------:R-:W-:-:S04]  /*8e8a0*/  USEL UR12, URZ, 0x4, !UP1 ;  /* 0x000000043f0c7887 */ /* 0x000fc8000c800000 */
[----:B------:R-:W-:Y:S01]  /*8e8b0*/  USEL UR12, UR12, URZ, !UP0 ;  /* 0x0000003f0c0c7287 */ /* 0x000fe2000c000000 */
[----:B--2---:R-:W-:-:S04]  /*8e8c0*/  IMAD.X R11, R11, 0x1, R3, P0 ;  /* 0x000000010b0b7824 */ /* 0x004fc800000e0603 */
[----:B------:R-:W-:Y:S01]  /*8e8d0*/  IMAD.MOV.U32 R7, RZ, RZ, R11 ;  /* 0x000000ffff077224 */ /* 0x000fe200078e000b */
[----:B------:R1:W-:Y:S04]  /*8e8e0*/  STL [R1+0x30fc], R11 ;  /* 0x0030fc0b01007387 */ /* 0x0003e80000100800 */
[----:B------:R2:W-:Y:S04]  /*8e8f0*/  LDGSTS.E [R4+0x11780], desc[UR10][R6.64], P1 ;  /* 0x1178000006047fae */ /* 0x0005e8000892184a */
[----:B-1----:R-:W4:Y:S04]  /*8e900*/  LDL.LU R11, [R1+0x32a4] ;  /* 0x0032a400010b7983 */ /* 0x002f280000300800 */
[----:B------:R-:W4:Y:S04]  /*8e910*/  LDL.LU R9, [R1+0x32a8] ;  /* 0x0032a80001097983 */ /* 0x000f280000300800 */
[----:B------:R-:W4:Y:S04]  /*8e920*/  LDL.LU R18, [R1+0x32ac] ;  /* 0x0032ac0001127983 */ /* 0x000f280000300800 */
[----:B------:R-:W4:Y:S01]  /*8e930*/  LDL.LU R16, [R1+0x32b0] ;  /* 0x0032b00001107983 */ /* 0x000f220000300800 */
[----:B------:R-:W-:-:S02]  /*8e940*/  IADD3 R0, P1, R0, R2, RZ ;  /* 0x0000000200007210 */ /* 0x000fc40007f3e0ff */
[----:B---3--:R-:W-:-:S03]  /*8e950*/  IADD3 R13, P2, R13, R2, RZ ;  /* 0x000000020d0d7210 */ /* 0x008fc60007f5e0ff */
[----:B------:R1:W-:Y:S01]  /*8e960*/  STL [R1+0x3288], R0 ;  /* 0x0032880001007387 */ /* 0x0003e20000100800 */
[----:B------:R-:W-:Y:S01]  /*8e970*/  ISETP.NE.U32.AND P0, PT, RZ, UR12, PT ;  /* 0x0000000cff007c0c */ /* 0x000fe2000bf05070 */
[----:B--2---:R-:W-:Y:S02]  /*8e980*/  IMAD.MOV.U32 R6, RZ, RZ, R0 ;  /* 0x000000ffff067224 */ /* 0x004fe400078e0000 */
[----:B------:R-:W-:-:S05]  /*8e990*/  IMAD.X R15, R15, 0x1, R3, P1 ;  /* 0x000000010f0f7824 */ /* 0x000fca00008e0603 */
[----:B------:R2:W-:Y:S01]  /*8e9a0*/  STL [R1+0x3284], R15 ;  /* 0x0032840f01007387 */ /* 0x0005e20000100800 */
[----:B------:R-:W-:-:S03]  /*8e9b0*/  IADD3.X R14, R14, R3, RZ, P2, !PT ;  /* 0x000000030e0e7210 */ /* 0x000fc600017fe4ff */
[----:B------:R-:W-:Y:S04]  /*8e9c0*/  STL [R1+0x3290], R13 ;  /* 0x0032900d01007387 */ /* 0x000fe80000100800 */
[----:B------:R-:W3:Y:S04]  /*8e9d0*/  LDL.LU R17, [R1+0x32b8] ;  /* 0x0032b80001117983 */ /* 0x000ee80000300800 */
[----:B------:R-:W-:Y:S04]  /*8e9e0*/  STL [R1+0x328c], R14 ;  /* 0x00328c0e01007387 */ /* 0x000fe80000100800 */
[----:B-1----:R-:W3:Y:S04]  /*8e9f0*/  LDL.LU R0, [R1+0x32c0] ;  /* 0x0032c00001007983 */ /* 0x002ee80000300800 */
[----:B------:R-:W3:Y:S01]  /*8ea00*/  LDL.LU R19, [R1+0x32b4] ;  /* 0x0032b40001137983 */ /* 0x000ee20000300800 */
[----:B------:R-:W-:Y:S01]  /*8ea10*/  IMAD.MOV.U32 R7, RZ, RZ, R15 ;  /* 0x000000ffff077224 */ /* 0x000fe200078e000f */
[----:B----4-:R-:W-:-:S02]  /*8ea20*/  IADD3 R5, P1, R5, R2, RZ ;  /* 0x0000000205057210 */ /* 0x010fc40007f3e0ff */
[----:B--2---:R-:W2:Y:S01]  /*8ea30*/  LDL.LU R15, [R1+0x32bc] ;  /* 0x0032bc00010f7983 */ /* 0x004ea20000300800 */
[----:B------:R-:W-:-:S03]  /*8ea40*/  IADD3 R8, P2, R8, R2, RZ ;  /* 0x0000000208087210 */ /* 0x000fc60007f5e0ff */
[----:B------:R1:W-:Y:S04]  /*8ea50*/  LDGSTS.E [R4+0x13000], desc[UR10][R6.64], P0 ;  /* 0x1300000006047fae */ /* 0x0003e8000812184a */
[----:B------:R4:W-:Y:S01]  /*8ea60*/  STL [R1+0x3298], R5 ;  /* 0x0032980501007387 */ /* 0x0009e20000100800 */
[----:B-1----:R-:W-:Y:S01]  /*8ea70*/  MOV R6, R13 ;  /* 0x0000000d00067202 */ /* 0x002fe20000000f00 */
[----:B------:R-:W-:-:S05]  /*8ea80*/  IMAD.MOV.U32 R7, RZ, RZ, R14 ;  /* 0x000000ffff077224 */ /* 0x000fca00078e000e */
[----:B------:R1:W-:Y:S02]  /*8ea90*/  LDGSTS.E [R4+0x13080], desc[UR10][R6.64], P0 ;  /* 0x1308000006047fae */ /* 0x0003e4000812184a */
[----:B-1----:R-:W-:Y:S02]  /*8eaa0*/  IMAD.MOV.U32 R6, RZ, RZ, R5 ;  /* 0x000000ffff067224 */ /* 0x002fe400078e0005 */
[----:B------:R-:W-:-:S05]  /*8eab0*/  IMAD.X R12, R12, 0x1, R3, P1 ;  /* 0x000000010c0c7824 */ /* 0x000fca00008e0603 */
[----:B------:R1:W-:Y:S01]  /*8eac0*/  STL [R1+0x3294], R12 ;  /* 0x0032940c01007387 */ /* 0x0003e20000100800 */
[----:B------:R-:W-:-:S03]  /*8ead0*/  IADD3.X R10, R10, R3, RZ, P2, !PT ;  /* 0x000000030a0a7210 */ /* 0x000fc600017fe4ff */
[----:B------:R1:W-:Y:S01]  /*8eae0*/  STL [R1+0x32a0], R8 ;  /* 0x0032a00801007387 */ /* 0x0003e20000100800 */
[----:B------:R-:W-:-:S03]  /*8eaf0*/  IMAD.MOV.U32 R7, RZ, RZ, R12 ;  /* 0x000000ffff077224 */ /* 0x000fc600078e000c */
[----:B----4-:R-:W4:Y:S04]  /*8eb00*/  LDL.LU R5, [R1+0x32c8] ;  /* 0x0032c80001057983 */ /* 0x010f280000300800 */
[----:B------:R1:W-:Y:S04]  /*8eb10*/  STL [R1+0x329c], R10 ;  /* 0x00329c0a01007387 */ /* 0x0003e80000100800 */
[----:B-1----:R-:W4:Y:S04]  /*8eb20*/  LDL.LU R12, [R1+0x32d0] ;  /* 0x0032d000010c7983 */ /* 0x002f280000300800 */
[----:B------:R-:W4:Y:S04]  /*8eb30*/  LDL.LU R14, [R1+0x32c4] ;  /* 0x0032c400010e7983 */ /* 0x000f280000300800 */
[----:B------:R-:W4:Y:S04]  /*8eb40*/  LDL.LU R13, [R1+0x32cc] ;  /* 0x0032cc00010d7983 */ /* 0x000f280000300800 */
[----:B------:R1:W-:Y:S02]  /*8eb50*/  LDGSTS.E [R4+0x13100], desc[UR10][R6.64], P0 ;  /* 0x1310000006047fae */ /* 0x0003e4000812184a */
[----:B-1----:R-:W-:Y:S01]  /*8eb60*/  MOV R6, R8 ;  /* 0x0000000800067202 */ /* 0x002fe20000000f00 */
[----:B------:R-:W-:Y:S01]  /*8eb70*/  IMAD.MOV.U32 R7, RZ, RZ, R10 ;  /* 0x000000ffff077224 */ /* 0x000fe200078e000a */
[----:B------:R-:W4:Y:S04]  /*8eb80*/  LDL.LU R8, [R1+0x32d8] ;  /* 0x0032d80001087983 */ /* 0x000f280000300800 */
[----:B------:R-:W4:Y:S04]  /*8eb90*/  LDL.LU R10, [R1+0x32e0] ;  /* 0x0032e000010a7983 */ /* 0x000f280000300800 */
[----:B------:R1:W-:Y:S01]  /*8eba0*/  LDGSTS.E [R4+0x13180], desc[UR10][R6.64], P0 ;  /* 0x1318000006047fae */ /* 0x0003e2000812184a */
[----:B------:R-:W-:-:S05]  /*8ebb0*/  IADD3 R9, P1, R9, R2, RZ ;  /* 0x0000000209097210 */ /* 0x000fca0007f3e0ff */
[----:B------:R-:W-:Y:S01]  /*8ebc0*/  IMAD.X R11, R11, 0x1, R3, P1 ;  /* 0x000000010b0b7824 */ /* 0x000fe200008e0603 */
[----:B------:R-:W-:Y:S01]  /*8ebd0*/  IADD3 R16, P2, R16, R2, RZ ;  /* 0x0000000210107210 */ /* 0x000fe20007f5e0ff */
[----:B------:R1:W-:Y:S02]  /*8ebe0*/  STL [R1+0x32a8], R9 ;  /* 0x0032a80901007387 */ /* 0x0003e40000100800 */
[----:B-1----:R-:W-:Y:S02]  /*8ebf0*/  IMAD.MOV.U32 R6, RZ, RZ, R9 ;  /* 0x000000ffff067224 */ /* 0x002fe400078e0009 */
[----:B------:R1:W-:Y:S01]  /*8ec00*/  STL [R1+0x32a4], R11 ;  /* 0x0032a40b01007387 */ /* 0x0003e20000100800 */
[----:B------:R-:W-:-:S03]  /*8ec10*/  IADD3.X R18, R18, R3, RZ, P2, !PT ;  /* 0x0000000312127210 */ /* 0x000fc600017fe4ff */
[----:B------:R3:W-:Y:S04]  /*8ec20*/  STL [R1+0x32b0], R16 ;  /* 0x0032b01001007387 */ /* 0x0007e80000100800 */
[----:B------:R-:W4:Y:S01]  /*8ec30*/  LDL.LU R9, [R1+0x32d4] ;  /* 0x0032d40001097983 */ /* 0x000f220000300800 */
[----:B------:R-:W-:-:S03]  /*8ec40*/  IMAD.MOV.U32 R7, RZ, RZ, R11 ;  /* 0x000000ffff077224 */ /* 0x000fc600078e000b */
[----:B------:R3:W-:Y:S04]  /*8ec50*/  STL [R1+0x32ac], R18 ;  /* 0x0032ac1201007387 */ /* 0x0007e80000100800 */
[----:B-1----:R-:W4:Y:S04]  /*8ec60*/  LDL.LU R11, [R1+0x32dc] ;  /* 0x0032dc00010b7983 */ /* 0x002f280000300800 */
[----:B------:R1:W-:Y:S01]  /*8ec70*/  LDGSTS.E [R4+0x13200], desc[UR10][R6.64], P0 ;  /* 0x1320000006047fae */ /* 0x0003e2000812184a */
[----:B---3--:R-:W-:Y:S01]  /*8ec80*/  IADD3 R17, P1, R17, R2, RZ ;  /* 0x0000000211117210 */ /* 0x008fe20007f3e0ff */
[----:B-1----:R-:W-:Y:S01]  /*8ec90*/  IMAD.MOV.U32 R7, RZ, RZ, R18 ;  /* 0x000000ffff077224 */ /* 0x002fe200078e0012 */
[----:B------:R-:W-:-:S02]  /*8eca0*/  MOV R6, R16 ;  /* 0x0000001000067202 */ /* 0x000fc40000000f00 */
[----:B------:R-:W3:Y:S01]  /*8ecb0*/  LDL.LU R16, [R1+0x32e8] ;  /* 0x0032e80001107983 */ /* 0x000ee20000300800 */
[----:B------:R-:W-:-:S03]  /*8ecc0*/  IADD3 R0, P2, R0, R2, RZ ;  /* 0x0000000200007210 */ /* 0x000fc60007f5e0ff */
[----:B------:R-:W3:Y:S01]  /*8ecd0*/  LDL.LU R18, [R1+0x32f0] ;  /* 0x0032f00001127983 */ /* 0x000ee20000300800 */
[----:B------:R-:W-:-:S03]  /*8ece0*/  IMAD.X R19, R19, 0x1, R3, P1 ;  /* 0x0000000113137824 */ /* 0x000fc600008e0603 */
[----:B------:R1:W-:Y:S04]  /*8ecf0*/  STL [R1+0x32b8], R17 ;  /* 0x0032b81101007387 */ /* 0x0003e80000100800 */
[----:B------:R1:W-:Y:S01]  /*8ed00*/  LDGSTS.E [R4+0x13280], desc[UR10][R6.64], P0 ;  /* 0x1328000006047fae */ /* 0x0003e2000812184a */
[----:B--2---:R-:W-:-:S03]  /*8ed10*/  IADD3.X R15, R15, R3, RZ, P2, !PT ;  /* 0x000000030f0f7210 */ /* 0x004fc600017fe4ff */
[----:B------:R2:W-:Y:S04]  /*8ed20*/  STL [R1+0x32b4], R19 ;  /* 0x0032b41301007387 */ /* 0x0005e80000100800 */
[----:B------:R2:W-:Y:S01]  /*8ed30*/  STL [R1+0x32c0], R0 ;  /* 0x0032c00001007387 */ /* 0x0005e20000100800 */
[----:B-1----:R-:W-:-:S03]  /*8ed40*/  IMAD.MOV.U32 R6, RZ, RZ, R17 ;  /* 0x000000ffff067224 */ /* 0x002fc600078e0011 */
[----:B------:R-:W3:Y:S01]  /*8ed50*/  LDL.LU R17, [R1+0x32e4] ;  /* 0x0032e40001117983 */ /* 0x000ee20000300800 */
[----:B------:R-:W-:-:S03]  /*8ed60*/  IMAD.MOV.U32 R7, RZ, RZ, R19 ;  /* 0x000000ffff077224 */ /* 0x000fc600078e0013 */
[----:B------:R-:W-:Y:S04]  /*8ed70*/  STL [R1+0x32bc], R15 ;  /* 0x0032bc0f01007387 */ /* 0x000fe80000100800 */
[----:B--2---:R-:W2:Y:S04]  /*8ed80*/  LDL.LU R19, [R1+0x32ec] ;  /* 0x0032ec0001137983 */ /* 0x004ea80000300800 */
[----:B------:R1:W-:Y:S04]  /*8ed90*/  LDGSTS.E [R4+0x13300], desc[UR10][R6.64], P0 ;  /* 0x1330000006047fae */ /* 0x0003e8000812184a */
[----:B------:R-:W2:Y:S01]  /*8eda0*/  LDL.LU R24, [R1+0x32f8] ;  /* 0x0032f80001187983 */ /* 0x000ea20000300800 */
[----:B-1----:R-:W-:-:S03]  /*8edb0*/  MOV R6, R0 ;  /* 0x0000000000067202 */ /* 0x002fc60000000f00 */
[----:B------:R-:W2:Y:S01]  /*8edc0*/  LDL.LU R0, [R1+0x3300] ;  /* 0x0033000001007983 */ /* 0x000ea20000300800 */
[----:B------:R-:W-:-:S05]  /*8edd0*/  IMAD.MOV.U32 R7, RZ, RZ, R15 ;  /* 0x000000ffff077224 */ /* 0x000fca00078e000f */
[----:B------:R1:W-:Y:S01]  /*8ede0*/  LDGSTS.E [R4+0x13380], desc[UR10][R6.64], P0 ;  /* 0x1338000006047fae */ /* 0x0003e2000812184a */
[----:B----4-:R-:W-:-:S05]  /*8edf0*/  IADD3 R5, P1, R5, R2, RZ ;  /* 0x0000000205057210 */ /* 0x010fca0007f3e0ff */
[----:B------:R4:W-:Y:S01]  /*8ee00*/  STL [R1+0x32c8], R5 ;  /* 0x0032c80501007387 */ /* 0x0009e20000100800 */
[----:B------:R-:W-:Y:S01]  /*8ee10*/  IADD3 R12, P2, R12, R2, RZ ;  /* 0x000000020c0c7210 */ /* 0x000fe20007f5e0ff */
[----:B------:R-:W-:-:S05]  /*8ee20*/  IMAD.X R14, R14, 0x1, R3, P1 ;  /* 0x000000010e0e7824 */ /* 0x000fca00008e0603 */
[----:B------:R-:W-:Y:S01]  /*8ee30*/  STL [R1+0x32c4], R14 ;  /* 0x0032c40e01007387 */ /* 0x000fe20000100800 */
[----:B------:R-:W-:-:S03]  /*8ee40*/  IADD3.X R13, R13, R3, RZ, P2, !PT ;  /* 0x000000030d0d7210 */ /* 0x000fc600017fe4ff */
[----:B------:R-:W-:Y:S04]  /*8ee50*/  STL [R1+0x32d0], R12 ;  /* 0x0032d00c01007387 */ /* 0x000fe80000100800 */
[----:B------:R-:W2:Y:S01]  /*8ee60*/  LDL.LU R25, [R1+0x32f4] ;  /* 0x0032f40001197983 */ /* 0x000ea20000300800 */
[----:B-1----:R-:W-:-:S03]  /*8ee70*/  IMAD.MOV.U32 R6, RZ, RZ, R5 ;  /* 0x000000ffff067224 */ /* 0x002fc600078e0005 */
[----:B------:R-:W-:Y:S04]  /*8ee80*/  STL [R1+0x32cc], R13 ;  /* 0x0032cc0d01007387 */ /* 0x000fe80000100800 */
[----:B----4-:R-:W4:Y:S01]  /*8ee90*/  LDL.LU R5, [R1+0x32fc] ;  /* 0x0032fc0001057983 */ /* 0x010f220000300800 */
[----:B------:R-:W-:Y:S01]  /*8eea0*/  IMAD.MOV.U32 R7, RZ, RZ, R14 ;  /* 0x000000ffff077224 */ /* 0x000fe200078e000e */
[----:B------:R-:W-:-:S04]  /*8eeb0*/  IADD3 R8, P1, R8, R2, RZ ;  /* 0x0000000208087210 */ /* 0x000fc80007f3e0ff */
[----:B------:R1:W-:Y:S01]  /*8eec0*/  LDGSTS.E [R4+0x13400], desc[UR10][R6.64], P0 ;  /* 0x1340000006047fae */ /* 0x0003e2000812184a */
[----:B------:R-:W-:-:S03]  /*8eed0*/  IADD3 R10, P2, R10, R2, RZ ;  /* 0x000000020a0a7210 */ /* 0x000fc60007f5e0ff */
[----:B------:R-:W-:Y:S01]  /*8eee0*/  STL [R1+0x32d8], R8 ;  /* 0x0032d80801007387 */ /* 0x000fe20000100800 */
[----:B-1----:R-:W-:Y:S01]  /*8eef0*/  MOV R6, R12 ;  /* 0x0000000c00067202 */ /* 0x002fe20000000f00 */
[----:B------:R-:W-:-:S05]  /*8ef00*/  IMAD.MOV.U32 R7, RZ, RZ, R13 ;  /* 0x000000ffff077224 */ /* 0x000fca00078e000d */
[----:B------:R1:W-:Y:S02]  /*8ef10*/  LDGSTS.E [R4+0x13480], desc[UR10][R6.64], P0 ;  /* 0x1348000006047fae */ /* 0x0003e4000812184a */
[----:B-1----:R-:W-:Y:S02]  /*8ef20*/  IMAD.MOV.U32 R6, RZ, RZ, R8 ;  /* 0x000000ffff067224 */ /* 0x002fe400078e0008 */
        /* <DEDUP_REMOVED lines=8> */
[----:B------:R-:W-:Y:S01]  /*8efb0*/  MOV R6, R10 ;  /* 0x0000000a00067202 */ /* 0x000fe20000000f00 */
[----:B------:R-:W-:-:S02]  /*8efc0*/  IMAD.MOV.U32 R7, RZ, RZ, R11 ;  /* 0x000000ffff077224 */ /* 0x000fc400078e000b */
[----:B-1----:R-:W4:Y:S01]  /*8efd0*/  LDL.LU.64 R10, [R1+0x2628] ;  /* 0x00262800010a7983 */ /* 0x002f220000300a00 */
[----:B---3--:R-:W-:-:S03]  /*8efe0*/  IADD3 R16, P1, R16, R2, RZ ;  /* 0x0000000210107210 */ /* 0x008fc60007f3e0ff */
[----:B------:R-:W3:Y:S01]  /*8eff0*/  LDL.LU.64 R12, [R1+0x2620] ;  /* 0x00262000010c7983 */ /* 0x000ee20000300a00 */
[----:B------:R-:W-:-:S03]  /*8f000*/  IADD3 R18, P2, R18, R2, RZ ;  /* 0x0000000212127210 */ /* 0x000fc60007f5e0ff */
[----:B------:R-:W3:Y:S04]  /*8f010*/  LDL.LU.64 R14, [R1+0x2618] ;  /* 0x00261800010e7983 */ /* 0x000ee80000300a00 */
[----:B------:R1:W-:Y:S04]  /*8f020*/  LDGSTS.E [R4+0x13580], desc[UR10][R6.64], P0 ;  /* 0x1358000006047fae */ /* 0x0003e8000812184a */
[----:B------:R-:W-:Y:S01]  /*8f030*/  STL [R1+0x32e8], R16 ;  /* 0x0032e81001007387 */ /* 0x000fe20000100800 */
[----:B------:R-:W-:Y:S02]  /*8f040*/  IMAD.X R17, R17, 0x1, R3, P1 ;  /* 0x0000000111117824 */ /* 0x000fe400008e0603 */
[----:B-1----:R-:W-:-:S02]  /*8f050*/  IMAD.MOV.U32 R6, RZ, RZ, R16 ;  /* 0x000000ffff067224 */ /* 0x002fc400078e0010 */
[----:B------:R-:W-:Y:S01]  /*8f060*/  IMAD.MOV.U32 R7, RZ, RZ, R17 ;  /* 0x000000ffff077224 */ /* 0x000fe200078e0011 */
[----:B------:R1:W-:Y:S01]  /*8f070*/  STL [R1+0x32e4], R17 ;  /* 0x0032e41101007387 */ /* 0x0003e20000100800 */
[----:B--2---:R-:W-:-:S03]  /*8f080*/  IADD3.X R19, R19, R3, RZ, P2, !PT ;  /* 0x0000000313137210 */ /* 0x004fc600017fe4ff */
[----:B------:R-:W-:Y:S04]  /*8f090*/  STL [R1+0x32f0], R18 ;  /* 0x0032f01201007387 */ /* 0x000fe80000100800 */
[----:B------:R2:W-:Y:S04]  /*8f0a0*/  LDGSTS.E [R4+0x13600], desc[UR10][R6.64], P0 ;  /* 0x1360000006047fae */ /* 0x0005e8000812184a */
[----:B-1----:R-:W3:Y:S04]  /*8f0b0*/  LDL.LU.64 R16, [R1+0x2610] ;  /* 0x0026100001107983 */ /* 0x002ee80000300a00 */
[----:B------:R1:W-:Y:S01]  /*8f0c0*/  STL [R1+0x32ec], R19 ;  /* 0x0032ec1301007387 */ /* 0x0003e20000100800 */
[----:B--2---:R-:W-:Y:S01]  /*8f0d0*/  MOV R6, R18 ;  /* 0x0000001200067202 */ /* 0x004fe20000000f00 */
[----:B------:R-:W-:-:S02]  /*8f0e0*/  IMAD.MOV.U32 R7, RZ, RZ, R19 ;  /* 0x000000ffff077224 */ /* 0x000fc400078e0013 */
[----:B-1----:R-:W2:Y:S01]  /*8f0f0*/  LDL.LU.64 R18, [R1+0x2608] ;  /* 0x0026080001127983 */ /* 0x002ea20000300a00 */
[----:B------:R-:W-:-:S03]  /*8f100*/  IADD3 R24, P1, R24, R2, RZ ;  /* 0x0000000218187210 */ /* 0x000fc60007f3e0ff */
[----:B------:R-:W2:Y:S01]  /*8f110*/  LDL.LU.64 R20, [R1+0x2600] ;  /* 0x0026000001147983 */ /* 0x000ea20000300a00 */
[----:B------:R-:W-:-:S03]  /*8f120*/  IADD3 R0, P2, R0, R2, RZ ;  /* 0x0000000200007210 */ /* 0x000fc60007f5e0ff */
[----:B------:R-:W2:Y:S04]  /*8f130*/  LDL.LU.64 R22, [R1+0x25f8] ;  /* 0x0025f80001167983 */ /* 0x000ea80000300a00 */
[----:B------:R-:W-:Y:S04]  /*8f140*/  STL [R1+0x32f8], R24 ;  /* 0x0032f81801007387 */ /* 0x000fe80000100800 */
[----:B------:R1:W-:Y:S02]  /*8f150*/  LDGSTS.E [R4+0x13680], desc[UR10][R6.64], P0 ;  /* 0x1368000006047fae */ /* 0x0003e4000812184a */
[----:B-1----:R-:W-:-:S02]  /*8f160*/  IMAD.MOV.U32 R6, RZ, RZ, R24 ;  /* 0x000000ffff067224 */ /* 0x002fc400078e0018 */
[----:B------:R-:W-:-:S04]  /*8f170*/  IMAD.X R25, R25, 0x1, R3, P1 ;  /* 0x0000000119197824 */ /* 0x000fc800008e0603 */
[----:B------:R-:W-:Y:S01]  /*8f180*/  IMAD.MOV.U32 R7, RZ, RZ, R25 ;  /* 0x000000ffff077224 */ /* 0x000fe200078e0019 */
[----:B------:R1:W-:Y:S01]  /*8f190*/  STL [R1+0x32f4], R25 ;  /* 0x0032f41901007387 */ /* 0x0003e20000100800 */
[----:B----4-:R-:W-:-:S03]  /*8f1a0*/  IADD3.X R5, R5, R3, RZ, P2, !PT ;  /* 0x0000000305057210 */ /* 0x010fc600017fe4ff */
[----:B------:R-:W-:Y:S04]  /*8f1b0*/  STL [R1+0x3300], R0 ;  /* 0x0033000001007387 */ /* 0x000fe80000100800 */
[----:B------:R4:W-:Y:S04]  /*8f1c0*/  LDGSTS.E [R4+0x13700], desc[UR10][R6.64], P0 ;  /* 0x1370000006047fae */ /* 0x0009e8000812184a */
[----:B-1----:R-:W2:Y:S04]  /*8f1d0*/  LDL.LU.64 R24, [R1+0x25f0] ;  /* 0x0025f00001187983 */ /* 0x002ea80000300a00 */
[----:B------:R1:W-:Y:S04]  /*8f1e0*/  STL [R1+0x32fc], R5 ;  /* 0x0032fc0501007387 */ /* 0x0003e80000100800 */
[----:B------:R-:W2:Y:S04]  /*8f1f0*/  LDL.LU.64 R26, [R1+0x25e8] ;  /* 0x0025e800011a7983 */ /* 0x000ea80000300a00 */
[----:B------:R-:W2:Y:S04]  /*8f200*/  LDL.LU.64 R28, [R1+0x25e0] ;  /* 0x0025e000011c7983 */ /* 0x000ea80000300a00 */
[----:B------:R2:W-:Y:S04]  /*8f210*/  STL [R1+0x49b0], R4 ;  /* 0x0049b00401007387 */ /* 0x0005e80000100800 */
        /* <DEDUP_REMOVED lines=64> */
[----:B--2---:R-:W-:-:S03]  /*8f620*/  IADD3 R16, P0, R18, R2, RZ ;  /* 0x0000000212107210 */ /* 0x004fc60007f1e0ff */
[----:B------:R-:W2:Y:S02]  /*8f630*/  LDL.LU.64 R132, [R1+0x1fc0] ;  /* 0x001fc00001847983 */ /* 0x000ea40000300a00 */
[--C-:B------:R-:W-:Y:S01]  /*8f640*/  IMAD.X R15, R19, 0x1, R3.reuse, P0 ;  /* 0x00000001130f7824 */ /* 0x100fe200000e0603 */
[-C--:B------:R-:W-:Y:S01]  /*8f650*/  IADD3 R18, P0, R20, R2.reuse, RZ ;  /* 0x0000000214127210 */ /* 0x080fe20007f1e0ff */
[----:B------:R-:W2:Y:S04]  /*8f660*/  LDL.LU.64 R134, [R1+0x1fb8] ;  /* 0x001fb80001867983 */ /* 0x000ea80000300a00 */
[----:B------:R-:W-:Y:S01]  /*8f670*/  IMAD.X R17, R21, 0x1, R3, P0 ;  /* 0x0000000115117824 */ /* 0x000fe200000e0603 */
[-C--:B------:R-:W-:Y:S01]  /*8f680*/  IADD3 R20, P0, R22, R2.reuse, RZ ;  /* 0x0000000216147210 */ /* 0x080fe20007f1e0ff */
[----:B------:R-:W2:Y:S03]  /*8f690*/  LDL.LU.64 R136, [R1+0x1d30] ;  /* 0x001d300001887983 */ /* 0x000ea60000300a00 */
[----:B------:R-:W-:Y:S01]  /*8f6a0*/  IADD3.X R19, R23, R3, RZ, P0, !PT ;  /* 0x0000000317137210 */ /* 0x000fe200007fe4ff */
        /* <DEDUP_REMOVED lines=17> */
[----:B------:R-:W2:Y:S01]  /*8f7c0*/  LDL.LU.64 R168, [R1+0x1c38] ;  /* 0x001c380001a87983 */ /* 0x000ea20000300a00 */
[----:B------:R-:W-:-:S03]  /*8f7d0*/  IADD3 R24, P0, R26, R2, RZ ;  /* 0x000000021a187210 */ /* 0x000fc60007f1e0ff */
[----:B------:R-:W2:Y:S02]  /*8f7e0*/  LDL.LU.64 R166, [R1+0x1cb0] ;  /* 0x001cb00001a67983 */ /* 0x000ea40000300a00 */
[----:B------:R-:W-:Y:S01]  /*8f7f0*/  IMAD.X R23, R27, 0x1, R3, P0 ;  /* 0x000000011b177824 */ /* 0x000fe200000e0603 */
[-C--:B------:R-:W-:Y:S01]  /*8f800*/  IADD3 R26, P0, R28, R2.reuse, RZ ;  /* 0x000000021c1a7210 */ /* 0x080fe20007f1e0ff */
[----:B------:R-:W2:Y:S03]  /*8f810*/  LDL.LU.64 R164, [R1+0x1ca8] ;  /* 0x001ca80001a47983 */ /* 0x000ea60000300a00 */
[----:B------:R-:W-:Y:S01]  /*8f820*/  IADD3.X R25, R29, R3, RZ, P0, !PT ;  /* 0x000000031d197210 */ /* 0x000fe200007fe4ff */
[----:B------:R-:W2:Y:S01]  /*8f830*/  LDL.LU.64 R162, [R1+0x1ca0] ;  /* 0x001ca00001a27983 */ /* 0x000ea20000300a00 */
[----:B------:R-:W-:-:S03]  /*8f840*/  IADD3 R28, P0, R30, R2, RZ ;  /* 0x000000021e1c7210 */ /* 0x000fc60007f1e0ff */
        /* <DEDUP_REMOVED lines=100> */
[----:B------:R-:W-:-:S05]  /*8fe90*/  IADD3 R124, P0, R126, R2, RZ ;  /* 0x000000027e7c7210 */ /* 0x000fca0007f1e0ff */
[----:B------:R-:W-:Y:S01]  /*8fea0*/  IMAD.X R123, R127, 0x1, R3, P0 ;  /* 0x000000017f7b7824 */ /* 0x000fe200000e0603 */
[----:B------:R-:W-:-:S05]  /*8feb0*/  IADD3 R126, P0, R128, R2, RZ ;  /* 0x00000002807e7210 */ /* 0x000fca0007f1e0ff */
[----:B------:R-:W-:Y:S01]  /*8fec0*/  IMAD.X R125, R129, 0x1, R3, P0 ;  /* 0x00000001817d7824 */ /* 0x000fe200000e0603 */
[----:B------:R-:W-:-:S04]  /*8fed0*/  IADD3 R128, P0, R130, R2, RZ ;  /* 0x0000000282807210 */ /* 0x000fc80007f1e0ff */
        /* <DEDUP_REMOVED lines=33> */
[--C-:B------:R-:W-:Y:S01]  /*900f0*/  IMAD.X R159, R173, 0x1, R3.reuse, P0 ;  /* 0x00000001ad9f7824 */ /* 0x100fe200000e0603 */
[-C--:B------:R-:W-:Y:S01]  /*90100*/  IADD3 R222, P0, R160, R2.reuse, RZ ;  /* 0x00000002a0de7210 */ /* 0x080fe20007f1e0ff */
[----:B------:R-:W3:Y:S04]  /*90110*/  LDL.LU.64 R172, [R1+0x1c68] ;  /* 0x001c680001ac7983 */ /* 0x000ee80000300a00 */
[----:B------:R-:W-:Y:S01]  /*90120*/  IMAD.X R221, R161, 0x1, R3, P0 ;  /* 0x00000001a1dd7824 */ /* 0x000fe200000e0603 */
[----:B------:R-:W-:-:S04]  /*90130*/  IADD3 R160, P0, R170, R2, RZ ;  /* 0x00000002aaa07210 */ /* 0x000fc80007f1e0ff */
[----:B------:R-:W-:Y:S02]  /*90140*/  IADD3.X R223, R171, R3, RZ, P0, !PT ;  /* 0x00000003abdf7210 */ /* 0x000fe400007fe4ff */
[-C--:B------:R-:W-:Y:S01]  /*90150*/  IADD3 R4, P0, R168, R2.reuse, RZ ;  /* 0x00000002a8047210 */ /* 0x080fe20007f1e0ff */
[----:B------:R-:W4:Y:S04]  /*90160*/  LDL.LU.64 R170, [R1+0x1c60] ;  /* 0x001c600001aa7983 */ /* 0x000f280000300a00 */
[----:B------:R-:W-:Y:S01]  /*90170*/  IMAD.X R0, R169, 0x1, R3, P0 ;  /* 0x00000001a9007824 */ /* 0x000fe200000e0603 */
[----:B------:R1:W-:Y:S04]  /*90180*/  STL [R1+0xf8], R4 ;  /* 0x0000f80401007387 */ /* 0x0003e80000100800 */
[----:B------:R1:W-:Y:S04]  /*90190*/  STL [R1+0xf4], R0 ;  /* 0x0000f40001007387 */ /* 0x0003e80000100800 */
[----:B------:R-:W4:Y:S01]  /*901a0*/  LDL.LU.64 R168, [R1+0x1c58] ;  /* 0x001c580001a87983 */ /* 0x000f220000300a00 */
[----:B-1----:R-:W-:-:S05]  /*901b0*/  IADD3 R4, P0, R166, R2, RZ ;  /* 0x00000002a6047210 */ /* 0x002fca0007f1e0ff */
[----:B------:R-:W-:Y:S01]  /*901c0*/  IMAD.X R0, R167, 0x1, R3, P0 ;  /* 0x00000001a7007824 */ /* 0x000fe200000e0603 */
        /* <DEDUP_REMOVED lines=9> */
[----:B-1----:R-:W-:Y:S02]  /*90260*/  IMAD.X R0, R163, 0x1, R3, P0 ;  /* 0x00000001a3007824 */ /* 0x002fe400000e0603 */
[----:B------:R-:W4:Y:S01]  /*90270*/  LDL.LU.64 R162, [R1+0x1c40] ;  /* 0x001c400001a27983 */ /* 0x000f220000300a00 */
[----:B------:R-:W-:-:S03]  /*90280*/  IADD3 R161, P0, R184, R2, RZ ;  /* 0x00000002b8a17210 */ /* 0x000fc60007f1e0ff */
[----:B------:R-:W-:Y:S04]  /*90290*/  STL [R1+0x150], R4 ;  /* 0x0001500401007387 */ /* 0x000fe80000100800 */
[----:B------:R1:W-:Y:S04]  /*902a0*/  STL [R1+0x14c], R0 ;  /* 0x00014c0001007387 */ /* 0x0003e80000100800 */
[----:B------:R1:W-:Y:S02]  /*902b0*/  STL [R1+0x158], R161 ;  /* 0x000158a101007387 */ /* 0x0003e40000100800 */
[----:B-1----:R-:W-:Y:S01]  /*902c0*/  IMAD.X R0, R185, 0x1, R3, P0 ;  /* 0x00000001b9007824 */ /* 0x002fe200000e0603 */
[----:B------:R-:W-:-:S04]  /*902d0*/  IADD3 R4, P0, R182, R2, RZ ;  /* 0x00000002b6047210 */ /* 0x000fc80007f1e0ff */
[----:B------:R-:W-:Y:S01]  /*902e0*/  IADD3.X R161, R183, R3, RZ, P0, !PT ;  /* 0x00000003b7a17210 */ /* 0x000fe200007fe4ff */
[----:B------:R1:W-:Y:S04]  /*902f0*/  STL [R1+0x154], R0 ;  /* 0x0001540001007387 */ /* 0x0003e80000100800 */
[----:B------:R1:W-:Y:S02]  /*90300*/  STL [R1+0x160], R4 ;  /* 0x0001600401007387 */ /* 0x0003e40000100800 */
[-C--:B-1----:R-:W-:Y:S02]  /*90310*/  IADD3 R0, P0, R180, R2.reuse, RZ ;  /* 0x00000002b4007210 */ /* 0x082fe40007f1e0ff */
[----:B------:R1:W-:Y:S03]  /*90320*/  STL [R1+0x15c], R161 ;  /* 0x00015ca101007387 */ /* 0x0003e60000100800 */
[----:B------:R-:W-:Y:S01]  /*90330*/  IMAD.X R4, R181, 0x1, R3, P0 ;  /* 0x00000001b5047824 */ /* 0x000fe200000e0603 */
[----:B------:R1:W-:Y:S02]  /*90340*/  STL [R1+0x168], R0 ;  /* 0x0001680001007387 */ /* 0x0003e40000100800 */
[----:B-1----:R-:W-:-:S02]  /*90350*/  IADD3 R161, P0, R178, R2, RZ ;  /* 0x00000002b2a17210 */ /* 0x002fc40007f1e0ff */
[----:B------:R1:W-:Y:S03]  /*90360*/  STL [R1+0x164], R4 ;  /* 0x0001640401007387 */ /* 0x0003e60000100800 */
[----:B------:R-:W-:Y:S01]  /*90370*/  IMAD.X R0, R179, 0x1, R3, P0 ;  /* 0x00000001b3007824 */ /* 0x000fe200000e0603 */
[----:B------:R1:W-:Y:S02]  /*90380*/  STL [R1+0x170], R161 ;  /* 0x000170a101007387 */ /* 0x0003e40000100800 */
[----:B-1----:R-:W-:Y:S02]  /*90390*/  IADD3 R4, P0, R176, R2, RZ ;  /* 0x00000002b0047210 */ /* 0x002fe40007f1e0ff */
[----:B------:R2:W-:Y:S02]  /*903a0*/  STL [R1+0x16c], R0 ;  /* 0x00016c0001007387 */ /* 0x0005e40000100800 */
[----:B------:R-:W-:-:S02]  /*903b0*/  IADD3.X R161, R177, R3, RZ, P0, !PT ;  /* 0x00000003b1a17210 */ /* 0x000fc400007fe4ff */
[----:B------:R1:W-:Y:S04]  /*903c0*/  STL [R1+0x178], R4 ;  /* 0x0001780401007387 */ /* 0x0003e80000100800 */
[----:B------:R3:W-:Y:S01]  /*903d0*/  STL [R1+0x174], R161 ;  /* 0x000174a101007387 */ /* 0x0007e20000100800 */
[----:B--2---:R-:W-:-:S05]  /*903e0*/  IADD3 R0, P0, R174, R2, RZ ;  /* 0x00000002ae007210 */ /* 0x004fca0007f1e0ff */
[--C-:B-1----:R-:W-:Y:S01]  /*903f0*/  IMAD.X R4, R175, 0x1, R3.reuse, P0 ;  /* 0x00000001af047824 */ /* 0x102fe200000e0603 */
[----:B---3--:R-:W-:Y:S01]  /*90400*/  IADD3 R161, P0, R172, R2, RZ ;  /* 0x00000002aca17210 */ /* 0x008fe20007f1e0ff */
[----:B------:R1:W-:Y:S04]  /*90410*/  STL [R1+0x180], R0 ;  /* 0x0001800001007387 */ /* 0x0003e80000100800 */
[----:B------:R4:W-:Y:S01]  /*90420*/  STL [R1+0x17c], R4 ;  /* 0x00017c0401007387 */ /* 0x0009e20000100800 */
[----:B-1----:R-:W-:-:S03]  /*90430*/  IMAD.X R0, R173, 0x1, R3, P0 ;  /* 0x00000001ad007824 */ /* 0x002fc600000e0603 */
[----:B------:R1:W-:Y:S01]  /*90440*/  STL [R1+0x188], R161 ;  /* 0x000188a101007387 */ /* 0x0003e20000100800 */
[----:B----4-:R-:W-:-:S03]  /*90450*/  IADD3 R4, P0, R170, R2, RZ ;  /* 0x00000002aa047210 */ /* 0x010fc60007f1e0ff */
[----:B------:R2:W-:Y:S01]  /*90460*/  STL [R1+0x184], R0 ;  /* 0x0001840001007387 */ /* 0x0005e20000100800 */
[----:B-1----:R-:W-:Y:S02]  /*90470*/  IADD3.X R161, R171, R3, RZ, P0, !PT ;  /* 0x00000003aba17210 */ /* 0x002fe400007fe4ff */
[-C--:B--2---:R-:W-:Y:S01]  /*90480*/  IADD3 R0, P0, R168, R2.reuse, RZ ;  /* 0x00000002a8007210 */ /* 0x084fe20007f1e0ff */
[----:B------:R1:W-:Y:S04]  /*90490*/  STL [R1+0x190], R4 ;  /* 0x0001900401007387 */ /* 0x0003e80000100800 */
[----:B------:R2:W-:Y:S01]  /*904a0*/  STL [R1+0x18c], R161 ;  /* 0x00018ca101007387 */ /* 0x0005e20000100800 */
[----:B-1----:R-:W-:Y:S01]  /*904b0*/  IMAD.X R4, R169, 0x1, R3, P0 ;  /* 0x00000001a9047824 */ /* 0x002fe200000e0603 */
[----:B--2---:R-:W-:-:S02]  /*904c0*/  IADD3 R161, P0, R166, R2, RZ ;  /* 0x00000002a6a17210 */ /* 0x004fc40007f1e0ff */
[----:B------:R1:W-:Y:S04]  /*904d0*/  STL [R1+0x198], R0 ;  /* 0x0001980001007387 */ /* 0x0003e80000100800 */
[----:B------:R2:W-:Y:S01]  /*904e0*/  STL [R1+0x194], R4 ;  /* 0x0001940401007387 */ /* 0x0005e20000100800 */
[----:B-1----:R-:W-:-:S03]  /*904f0*/  IMAD.X R0, R167, 0x1, R3, P0 ;  /* 0x00000001a7007824 */ /* 0x002fc600000e0603 */
[----:B------:R1:W-:Y:S01]  /*90500*/  STL [R1+0x1a0], R161 ;  /* 0x0001a0a101007387 */ /* 0x0003e20000100800 */
[----:B--2---:R-:W-:-:S03]  /*90510*/  IADD3 R4, P0, R164, R2, RZ ;  /* 0x00000002a4047210 */ /* 0x004fc60007f1e0ff */
[----:B------:R2:W-:Y:S01]  /*90520*/  STL [R1+0x19c], R0 ;  /* 0x00019c0001007387 */ /* 0x0005e20000100800 */
[----:B-1----:R-:W-:Y:S02]  /*90530*/  IADD3.X R161, R165, R3, RZ, P0, !PT ;  /* 0x00000003a5a17210 */ /* 0x002fe400007fe4ff */
[----:B--2---:R-:W-:-:S03]  /*90540*/  IADD3 R0, P0, R162, R2, RZ ;  /* 0x00000002a2007210 */ /* 0x004fc60007f1e0ff */
[----:B------:R-:W-:Y:S02]  /*90550*/  STL [R1+0x1a4], R161 ;  /* 0x0001a4a101007387 */ /* 0x000fe40000100800 */
[----:B------:R-:W-:Y:S02]  /*90560*/  IMAD.X R252, R163, 0x1, R3, P0 ;  /* 0x00000001a3fc7824 */ /* 0x000fe400000e0603 */
[----:B------:R1:W-:Y:S01]  /*90570*/  STL.64 [R1+0x49a8], R2 ;  /* 0x0049a80201007387 */ /* 0x0003e20000100a00 */
[----:B------:R-:W-:Y:S02]  /*90580*/  IMAD.MOV.U32 R162, RZ, RZ, R8 ;  /* 0x000000ffffa27224 */ /* 0x000fe400078e0008 */
[----:B------:R-:W-:Y:S02]  /*90590*/  IMAD.MOV.U32 R163, RZ, RZ, R7 ;  /* 0x000000ffffa37224 */ /* 0x000fe400078e0007 */
[----:B------:R-:W-:Y:S02]  /*905a0*/  IMAD.MOV.U32 R7, RZ, RZ, R9 ;  /* 0x000000ffff077224 */ /* 0x000fe400078e0009 */
[----:B-1----:R-:W-:Y:S01]  /*905b0*/  IMAD.MOV.U32 R2, RZ, RZ, R6 ;  /* 0x000000ffff027224 */ /* 0x002fe200078e0006 */
[----:B------:R-:W-:-:S02]  /*905c0*/  MOV R3, R5 ;  /* 0x0000000500037202 */ /* 0x000fc40000000f00 */
[----:B------:R-:W-:-:S03]  /*905d0*/  MOV R6, R10 ;  /* 0x0000000a00067202 */ /* 0x000fc60000000f00 */
[----:B------:R1:W-:Y:S01]  /*905e0*/  STL.64 [R1+0x2630], R2 ;  /* 0x0026300201007387 */ /* 0x0003e20000100a00 */
[----:B------:R-:W-:Y:S02]  /*905f0*/  IMAD.MOV.U32 R8, RZ, RZ, R14 ;  /* 0x000000ffff087224 */ /* 0x000fe400078e000e */
[----:B------:R-:W-:Y:S01]  /*90600*/  IMAD.MOV.U32 R9, RZ, RZ, R13 ;  /* 0x000000ffff097224 */ /* 0x000fe200078e000d */
[----:B------:R-:W-:Y:S04]  /*90610*/  STL.64 [R1+0x2628], R162 ;  /* 0x002628a201007387 */ /* 0x000fe80000100a00 */
[----:B------:R2:W-:Y:S01]  /*90620*/  STL.64 [R1+0x2620], R6 ;  /* 0x0026200601007387 */ /* 0x0005e20000100a00 */
[----:B-1----:R-:W-:Y:S01]  /*90630*/  IMAD.MOV.U32 R2, RZ, RZ, R12 ;  /* 0x000000ffff027224 */ /* 0x002fe200078e000c */
[----:B------:R-:W-:-:S05]  /*90640*/  MOV R3, R11 ;  /* 0x0000000b00037202 */ /* 0x000fca0000000f00 */
[----:B------:R1:W-:Y:S01]  /*90650*/  STL.64 [R1+0x2618], R2 ;  /* 0x0026180201007387 */ /* 0x0003e20000100a00 */
[----:B--2---:R-:W-:Y:S01]  /*90660*/  MOV R6, R16 ;  /* 0x0000001000067202 */ /* 0x004fe20000000f00 */
[----:B------:R-:W-:Y:S02]  /*90670*/  IMAD.MOV.U32 R7, RZ, RZ, R15 ;  /* 0x000000ffff077224 */ /* 0x000fe400078e000f */
[----:B------:R2:W-:Y:S04]  /*90680*/  STL.64 [R1+0x2610], R8 ;  /* 0x0026100801007387 */ /* 0x0005e80000100a00 */
[----:B------:R3:W-:Y:S01]  /*90690*/  STL.64 [R1+0x2608], R6 ;  /* 0x0026080601007387 */ /* 0x0007e20000100a00 */
[----:B-1----:R-:W-:Y:S01]  /*906a0*/  IMAD.MOV.U32 R2, RZ, RZ, R18 ;  /* 0x000000ffff027224 */ /* 0x002fe200078e0012 */
[----:B------:R-:W-:Y:S01]  /*906b0*/  MOV R3, R17 ;  /* 0x0000001100037202 */ /* 0x000fe20000000f00 */
[----:B--2---:R-:W-:-:S02]  /*906c0*/  IMAD.MOV.U32 R8, RZ, RZ, R20 ;  /* 0x000000ffff087224 */ /* 0x004fc400078e0014 */
[----:B------:R-:W-:Y:S02]  /*906d0*/  IMAD.MOV.U32 R9, RZ, RZ, R19 ;  /* 0x000000ffff097224 */ /* 0x000fe400078e0013 */
[----:B------:R1:W-:Y:S01]  /*906e0*/  STL.64 [R1+0x2600], R2 ;  /* 0x0026000201007387 */ /* 0x0003e20000100a00 */
[----:B---3--:R-:W-:Y:S01]  /*906f0*/  MOV R6, R22 ;  /* 0x0000001600067202 */ /* 0x008fe20000000f00 */
        /* <DEDUP_REMOVED lines=47> */
[----:B------:R-:W3:Y:S01]  /*909f0*/  LDL.LU R13, [R1+0xf4] ;  /* 0x0000f400010d7983 */ /* 0x000ee20000300800 */
[----:B-1----:R-:W-:Y:S01]  /*90a00*/  IMAD.MOV.U32 R2, RZ, RZ, R54 ;  /* 0x000000ffff027224 */ /* 0x002fe200078e0036 */
[----:B------:R-:W-:-:S02]  /*90a10*/  MOV R3, R53 ;  /* 0x0000003500037202 */ /* 0x000fc40000000f00 */
[----:B------:R-:W-:Y:S04]  /*90a20*/  STL.64 [R1+0x23f8], R6 ;  /* 0x0023f80601007387 */ /* 0x000fe80000100a00 */
[----:B------:R-:W3:Y:S04]  /*90a30*/  LDL.LU R12, [R1+0xf8] ;  /* 0x0000f800010c7983 */ /* 0x000ee80000300800 */
[----:B------:R1:W-:Y:S04]  /*90a40*/  STL.64 [R1+0x23f0], R2 ;  /* 0x0023f00201007387 */ /* 0x0003e80000100a00 */
[----:B------:R-:W4:Y:S04]  /*90a50*/  LDL.LU R20, [R1+0xfc] ;  /* 0x0000fc0001147983 */ /* 0x000f280000300800 */
[----:B------:R-:W3:Y:S04]  /*90a60*/  LDL.LU R15, [R1+0x140] ;  /* 0x00014000010f7983 */ /* 0x000ee80000300800 */
[----:B------:R-:W3:Y:S04]  /*90a70*/  LDL.LU R14, [R1+0x144] ;  /* 0x00014400010e7983 */ /* 0x000ee80000300800 */
[----:B------:R-:W3:Y:S04]  /*90a80*/  LDL.LU R11, [R1+0x148] ;  /* 0x00014800010b7983 */ /* 0x000ee80000300800 */
[----:B------:R-:W3:Y:S04]  /*90a90*/  LDL.LU R10, [R1+0x14c] ;  /* 0x00014c00010a7983 */ /* 0x000ee80000300800 */
[----:B--2---:R-:W2:Y:S04]  /*90aa0*/  LDL.LU R9, [R1+0x150] ;  /* 0x0001500001097983 */ /* 0x004ea80000300800 */
[----:B------:R-:W2:Y:S01]  /*90ab0*/  LDL.LU R8, [R1+0x154] ;  /* 0x0001540001087983 */ /* 0x000ea20000300800 */
[----:B-1----:R-:W-:Y:S01]  /*90ac0*/  IMAD.MOV.U32 R2, RZ, RZ, R56 ;  /* 0x000000ffff027224 */ /* 0x002fe200078e0038 */
[----:B------:R-:W-:Y:S01]  /*90ad0*/  MOV R56, R58 ;  /* 0x0000003a00387202 */ /* 0x000fe20000000f00 */
[----:B------:R-:W-:Y:S01]  /*90ae0*/  IMAD.MOV.U32 R3, RZ, RZ, R55 ;  /* 0x000000ffff037224 */ /* 0x000fe200078e0037 */
[----:B------:R-:W-:Y:S01]  /*90af0*/  MOV R52, R62 ;  /* 0x0000003e00347202 */ /* 0x000fe20000000f00 */
[----:B------:R-:W-:Y:S01]  /*90b00*/  IMAD.MOV.U32 R54, RZ, RZ, R60 ;  /* 0x000000ffff367224 */ /* 0x000fe200078e003c */
[----:B------:R-:W2:Y:S01]  /*90b10*/  LDL.LU R5, [R1+0x158] ;  /* 0x0001580001057983 */ /* 0x000ea20000300800 */
        /* <DEDUP_REMOVED lines=151> */
[----:B------:R-:W2:Y:S04]  /*91490*/  LDL.LU R17, [R1+0x15c] ;  /* 0x00015c0001117983 */ /* 0x000ea80000300800 */
[----:B------:R-:W2:Y:S04]  /*914a0*/  LDL.LU R16, [R1+0x160] ;  /* 0x0001600001107983 */ /* 0x000ea80000300800 */
[----:B------:R-:W-:Y:S04]  /*914b0*/  STL.64 [R1+0x1cd0], R166 ;  /* 0x001cd0a601007387 */ /* 0x000fe80000100a00 */
[----:B------:R-:W2:Y:S01]  /*914c0*/  LDL.LU R27, [R1+0x164] ;  /* 0x00016400011b7983 */ /* 0x000ea20000300800 */
[----:B------:R-:W-:-:S03]  /*914d0*/  IMAD.MOV.U32 R162, RZ, RZ, R222 ;  /* 0x000000ffffa27224 */ /* 0x000fc600078e00de */
[----:B------:R-:W2:Y:S01]  /*914e0*/  LDL.LU R26, [R1+0x168] ;  /* 0x00016800011a7983 */ /* 0x000ea20000300800 */
[----:B------:R-:W-:-:S03]  /*914f0*/  IMAD.MOV.U32 R163, RZ, RZ, R221 ;  /* 0x000000ffffa37224 */ /* 0x000fc600078e00dd */
[----:B------:R-:W2:Y:S04]  /*91500*/  LDL.LU R19, [R1+0x16c] ;  /* 0x00016c0001137983 */ /* 0x000ea80000300800 */
[----:B------:R-:W2:Y:S04]  /*91510*/  LDL.LU R18, [R1+0x170] ;  /* 0x0001700001127983 */ /* 0x000ea80000300800 */
[----:B------:R-:W-:Y:S04]  /*91520*/  STL.64 [R1+0x1cc8], R164 ;  /* 0x001cc8a401007387 */ /* 0x000fe80000100a00 */
[----:B------:R-:W2:Y:S04]  /*91530*/  LDL.LU R25, [R1+0x174] ;  /* 0x0001740001197983 */ /* 0x000ea80000300800 */
[----:B------:R-:W2:Y:S01]  /*91540*/  LDL.LU R24, [R1+0x178] ;  /* 0x0001780001187983 */ /* 0x000ea20000300800 */
[----:B------:R-:W-:-:S03]  /*91550*/  MOV R161, R223 ;  /* 0x000000df00a17202 */ /* 0x000fc60000000f00 */
[----:B------:R-:W2:Y:S04]  /*91560*/  LDL.LU R23, [R1+0x17c] ;  /* 0x00017c0001177983 */ /* 0x000ea80000300800 */
[----:B------:R-:W2:Y:S04]  /*91570*/  LDL.LU R22, [R1+0x180] ;  /* 0x0001800001167983 */ /* 0x000ea80000300800 */
[----:B------:R-:W-:Y:S04]  /*91580*/  STL.64 [R1+0x1cc0], R162 ;  /* 0x001cc0a201007387 */ /* 0x000fe80000100a00 */
[----:B------:R-:W2:Y:S01]  /*91590*/  LDL.LU R21, [R1+0x184] ;  /* 0x0001840001157983 */ /* 0x000ea20000300800 */
[----:B----4-:R-:W-:-:S03]  /*915a0*/  IMAD.MOV.U32 R39, RZ, RZ, R20 ;  /* 0x000000ffff277224 */ /* 0x010fc600078e0014 */
[----:B------:R-:W4:Y:S01]  /*915b0*/  LDL.LU R20, [R1+0x188] ;  /* 0x0001880001147983 */ /* 0x000f220000300800 */
[----:B---3--:R-:W-:-:S03]  /*915c0*/  IMAD.MOV.U32 R38, RZ, RZ, R15 ;  /* 0x000000ffff267224 */ /* 0x008fc600078e000f */
[----:B------:R-:W3:Y:S01]  /*915d0*/  LDL.LU R15, [R1+0x18c] ;  /* 0x00018c00010f7983 */ /* 0x000ee20000300800 */
[----:B------:R-:W-:-:S03]  /*915e0*/  IMAD.MOV.U32 R37, RZ, RZ, R14 ;  /* 0x000000ffff257224 */ /* 0x000fc600078e000e */
[----:B------:R-:W3:Y:S01]  /*915f0*/  LDL.LU R14, [R1+0x190] ;  /* 0x00019000010e7983 */ /* 0x000ee20000300800 */
[----:B------:R-:W-:-:S03]  /*91600*/  MOV R36, R11 ;  /* 0x0000000b00247202 */ /* 0x000fc60000000f00 */
[----:B------:R-:W-:Y:S01]  /*91610*/  STL.64 [R1+0x1cb8], R160 ;  /* 0x001cb8a001007387 */ /* 0x000fe20000100a00 */
[----:B------:R-:W-:-:S03]  /*91620*/  MOV R35, R10 ;  /* 0x0000000a00237202 */ /* 0x000fc60000000f00 */
[----:B------:R-:W3:Y:S01]  /*91630*/  LDL.LU R11, [R1+0x194] ;  /* 0x00019400010b7983 */ /* 0x000ee20000300800 */
[----:B--2---:R-:W-:-:S03]  /*91640*/  IMAD.MOV.U32 R34, RZ, RZ, R9 ;  /* 0x000000ffff227224 */ /* 0x004fc600078e0009 */
[----:B------:R-:W2:Y:S01]  /*91650*/  LDL.LU R10, [R1+0x198] ;  /* 0x00019800010a7983 */ /* 0x000ea20000300800 */
[----:B------:R-:W-:-:S03]  /*91660*/  IMAD.MOV.U32 R33, RZ, RZ, R8 ;  /* 0x000000ffff217224 */ /* 0x000fc600078e0008 */
[----:B------:R-:W-:Y:S04]  /*91670*/  STL.64 [R1+0x1c38], R12 ;  /* 0x001c380c01007387 */ /* 0x000fe80000100a00 */
[----:B------:R-:W-:Y:S04]  /*91680*/  STL.64 [R1+0x1cb0], R38 ;  /* 0x001cb02601007387 */ /* 0x000fe80000100a00 */
[----:B------:R-:W2:Y:S04]  /*91690*/  LDL.LU R9, [R1+0x19c] ;  /* 0x00019c0001097983 */ /* 0x000ea80000300800 */
[----:B------:R-:W2:Y:S01]  /*916a0*/  LDL.LU R8, [R1+0x1a0] ;  /* 0x0001a00001087983 */ /* 0x000ea20000300800 */
[----:B------:R-:W-:-:S03]  /*916b0*/  IMAD.MOV.U32 R32, RZ, RZ, R5 ;  /* 0x000000ffff207224 */ /* 0x000fc600078e0005 */
[----:B------:R-:W2:Y:S04]  /*916c0*/  LDL.LU R5, [R1+0x1a4] ;  /* 0x0001a40001057983 */ /* 0x000ea80000300800 */
[----:B------:R-:W-:Y:S04]  /*916d0*/  STL.64 [R1+0x1ca8], R36 ;  /* 0x001ca82401007387 */ /* 0x000fe80000100a00 */
[----:B------:R-:W-:Y:S04]  /*916e0*/  STL.64 [R1+0x1ca0], R34 ;  /* 0x001ca02201007387 */ /* 0x000fe80000100a00 */
[----:B------:R-:W-:Y:S04]  /*916f0*/  STL.64 [R1+0x1c98], R32 ;  /* 0x001c982001007387 */ /* 0x000fe80000100a00 */
[----:B------:R1:W-:Y:S01]  /*91700*/  STL.64 [R1+0x1c90], R16 ;  /* 0x001c901001007387 */ /* 0x0003e20000100a00 */
[----:B------:R-:W-:Y:S01]  /*91710*/  IMAD.MOV.U32 R31, RZ, RZ, R27 ;  /* 0x000000ffff1f7224 */ /* 0x000fe200078e001b */
[----:B------:R-:W-:-:S05]  /*91720*/  MOV R30, R26 ;  /* 0x0000001a001e7202 */ /* 0x000fca0000000f00 */
[----:B------:R-:W-:Y:S04]  /*91730*/  STL.64 [R1+0x1c88], R30 ;  /* 0x001c881e01007387 */ /* 0x000fe80000100a00 */
[----:B------:R1:W-:Y:S01]  /*91740*/  STL.64 [R1+0x1c80], R18 ;  /* 0x001c801201007387 */ /* 0x0003e20000100a00 */
[----:B------:R-:W-:Y:S01]  /*91750*/  MOV R29, R25 ;  /* 0x00000019001d7202 */ /* 0x000fe20000000f00 */
[----:B------:R-:W-:Y:S02]  /*91760*/  IMAD.MOV.U32 R28, RZ, RZ, R24 ;  /* 0x000000ffff1c7224 */ /* 0x000fe400078e0018 */
[----:B------:R-:W-:Y:S02]  /*91770*/  IMAD.MOV.U32 R27, RZ, RZ, R23 ;  /* 0x000000ffff1b7224 */ /* 0x000fe400078e0017 */
[----:B------:R-:W-:Y:S01]  /*91780*/  IMAD.MOV.U32 R26, RZ, RZ, R22 ;  /* 0x000000ffff1a7224 */ /* 0x000fe200078e0016 */
[----:B------:R-:W-:Y:S01]  /*91790*/  STL.64 [R1+0x1c78], R28 ;  /* 0x001c781c01007387 */ /* 0x000fe20000100a00 */
[----:B------:R-:W-:-:S03]  /*917a0*/  IMAD.MOV.U32 R25, RZ, RZ, R21 ;  /* 0x000000ffff197224 */ /* 0x000fc600078e0015 */
[----:B------:R-:W-:Y:S01]  /*917b0*/  STL.64 [R1+0x1c70], R26 ;  /* 0x001c701a01007387 */ /* 0x000fe20000100a00 */
[----:B----4-:R-:W-:Y:S02]  /*917c0*/  MOV R24, R20 ;  /* 0x0000001400187202 */ /* 0x010fe40000000f00 */
[----:B---3--:R-:W-:Y:S01]  /*917d0*/  MOV R23, R15 ;  /* 0x0000000f00177202 */ /* 0x008fe20000000f00 */
[----:B------:R-:W-:Y:S02]  /*917e0*/  IMAD.MOV.U32 R22, RZ, RZ, R14 ;  /* 0x000000ffff167224 */ /* 0x000fe400078e000e */
[----:B------:R-:W-:Y:S01]  /*917f0*/  STL.64 [R1+0x1c68], R24 ;  /* 0x001c681801007387 */ /* 0x000fe20000100a00 */
[----:B------:R-:W-:-:S03]  /*91800*/  IMAD.MOV.U32 R14, RZ, RZ, R4 ;  /* 0x000000ffff0e7224 */ /* 0x000fc600078e0004 */
[----:B------:R-:W-:Y:S04]  /*91810*/  STL.64 [R1+0x1c60], R22 ;  /* 0x001c601601007387 */ /* 0x000fe80000100a00 */
[----:B--2---:R-:W-:Y:S04]  /*91820*/  STL.64 [R1+0x1c58], R10 ;  /* 0x001c580a01007387 */ /* 0x004fe80000100a00 */
[----:B------:R-:W2:Y:S04]  /*91830*/  LDL.LU R4, [R1+0x49b0] ;  /* 0x0049b00001047983 */ /* 0x000ea80000300800 */
        /* <DEDUP_REMOVED lines=36> */
[----:B------:R-:W-:-:S06]  /*91a80*/  USEL UR14, UR14, URZ, !UP0 ;  /* 0x0000003f0e0e7287 */ /* 0x000fcc000c000000 */
[----:B------:R-:W-:Y:S01]  /*91a90*/  ISETP.NE.U32.AND P2, PT, RZ, UR14, PT ;  /* 0x0000000eff007c0c */ /* 0x000fe2000bf45070 */
[----:B------:R-:W-:Y:S01]  /*91aa0*/  IMAD.MOV.U32 R15, RZ, RZ, R5 ;  /* 0x000000ffff0f7224 */ /* 0x000fe200078e0005 */
[----:B------:R-:W-:Y:S01]  /*91ab0*/  MOV R20, R0 ;  /* 0x0000000000147202 */ /* 0x000fe20000000f00 */
[----:B------:R-:W-:-:S03]  /*91ac0*/  IMAD.MOV.U32 R21, RZ, RZ, R252 ;  /* 0x000000ffff157224 */ /* 0x000fc600078e00fc */
[----:B------:R1:W-:Y:S04]  /*91ad0*/  STL.64 [R1+0x1c48], R14 ;  /* 0x001c480e01007387 */ /* 0x0003e80000100a00 */
[----:B------:R-:W-:Y:S04]  /*91ae0*/  STL.64 [R1+0x1c40], R20 ;  /* 0x001c401401007387 */ /* 0x000fe80000100a00 */
        /* <DEDUP_REMOVED lines=36> */
[----:B------:R-:W-:Y:S01]  /*91d30*/  LDGSTS.E [R4+0x19180], desc[UR10][R6.64], P2 ;  /* 0x1918000006047fae */ /* 0x000fe2000912184a */
[----:B------:R-:W-:-:S02]  /*91d40*/  UISETP.GT.AND UP3, UPT, UR18, 0x36, UPT ;  /* 0x000000361200788c */ /* 0x000fc4000bf64270 */
[----:B------:R-:W-:Y:S01]  /*91d50*/  UISETP.GT.AND UP2, UPT, UR18, 0x3a, UPT ;  /* 0x0000003a1200788c */ /* 0x000fe2000bf44270 */
[----:B------:R-:W-:Y:S04]  /*91d60*/  LDGSTS.E [R4+0x19200], desc[UR10][R250.64], P2 ;  /* 0x19200000fa047fae */ /* 0x000fe8000912184a */
[----:B------:R-:W2:Y:S04]  /*91d70*/  LDL.LU R6, [R1+0x39f8] ;  /* 0x0039f80001067983 */ /* 0x000ea80000300800 */
[----:B------:R-:W3:Y:S01]  /*91d80*/  LDL.LU R7, [R1+0x39ec] ;  /* 0x0039ec0001077983 */ /* 0x000ee20000300800 */
[----:B------:R-:W-:-:S03]  /*91d90*/  USEL UR15, URZ, 0x4, !UP3 ;  /* 0x000000043f0f7887 */ /* 0x000fc6000d800000 */
[----:B------:R-:W-:Y:S01]  /*91da0*/  LDGSTS.E [R4+0x19280], desc[UR10][R248.64], P2 ;  /* 0x19280000f8047fae */ /* 0x000fe2000912184a */
[----:B------:R-:W-:-:S03]  /*91db0*/  USEL UR15, UR15, URZ, !UP0 ;  /* 0x0000003f0f0f7287 */ /* 0x000fc6000c000000 */
[----:B------:R-:W-:Y:S03]  /*91dc0*/  LDGSTS.E [R4+0x19300], desc[UR10][R246.64], P2 ;  /* 0x19300000f6047fae */ /* 0x000fe6000912184a */
[----:B------:R-:W-:Y:S01]  /*91dd0*/  ISETP.NE.U32.AND P3, PT, RZ, UR15, PT ;  /* 0x0000000fff007c0c */ /* 0x000fe2000bf65070 */
[----:B------:R-:W-:Y:S01]  /*91de0*/  LDGSTS.E [R4+0x19380], desc[UR10][R244.64], P2 ;  /* 0x19380000f4047fae */ /* 0x000fe2000912184a */
[----:B------:R-:W-:-:S03]  /*91df0*/  USEL UR16, URZ, 0x4, !UP2 ;  /* 0x000000043f107887 */ /* 0x000fc6000d000000 */
[----:B------:R-:W-:Y:S04]  /*91e00*/  LDGSTS.E [R4+0x19400], desc[UR10][R242.64], P2 ;  /* 0x19400000f2047fae */ /* 0x000fe8000912184a */
[----:B------:R-:W-:Y:S01]  /*91e10*/  LDGSTS.E [R4+0x19480], desc[UR10][R240.64], P2 ;  /* 0x19480000f0047fae */ /* 0x000fe2000912184a */
[----:B------:R-:W-:-:S03]  /*91e20*/  USEL UR16, UR16, URZ, !UP0 ;  /* 0x0000003f10107287 */ /* 0x000fc6000c000000 */
[----:B------:R-:W-:Y:S04]  /*91e30*/  LDGSTS.E [R4+0x19500], desc[UR10][R238.64], P2 ;  /* 0x19500000ee047fae */ /* 0x000fe8000912184a */
[----:B------:R-:W-:Y:S04]  /*91e40*/  LDGSTS.E [R4+0x19580], desc[UR10][R236.64], P2 ;  /* 0x19580000ec047fae */ /* 0x000fe8000912184a */
[----:B------:R-:W-:Y:S04]  /*91e50*/  LDGSTS.E [R4+0x19600], desc[UR10][R234.64], P2 ;  /* 0x19600000ea047fae */ /* 0x000fe8000912184a */
[----:B------:R-:W-:Y:S04]  /*91e60*/  LDGSTS.E [R4+0x19680], desc[UR10][R232.64], P2 ;  /* 0x19680000e8047fae */ /* 0x000fe8000912184a */
[----:B------:R-:W-:Y:S04]  /*91e70*/  LDGSTS.E [R4+0x19700], desc[UR10][R230.64], P2 ;  /* 0x19700000e6047fae */ /* 0x000fe8000912184a */
[----:B------:R-:W-:Y:S01]  /*91e80*/  LDGSTS.E [R4+0x19780], desc[UR10][R228.64], P2 ;  /* 0x19780000e4047fae */ /* 0x000fe2000912184a */
[----:B------:R-:W-:-:S03]  /*91e90*/  ISETP.NE.U32.AND P4, PT, RZ, UR16, PT ;  /* 0x00000010ff007c0c */ /* 0x000fc6000bf85070 */
[----:B------:R-:W-:Y:S04]  /*91ea0*/  LDGSTS.E [R4+0x1b000], desc[UR10][R226.64], P3 ;  /* 0x1b000000e2047fae */ /* 0x000fe8000992184a */
[----:B------:R-:W-:Y:S01]  /*91eb0*/  LDGSTS.E [R4+0x1b080], desc[UR10][R224.64], P3 ;  /* 0x1b080000e0047fae */ /* 0x000fe2000992184a */
[----:B------:R-:W-:-:S03]  /*91ec0*/  UISETP.GT.AND UP1, UPT, UR18, 0x3e, UPT ;  /* 0x0000003e1200788c */ /* 0x000fc6000bf24270 */
[----:B------:R-:W-:Y:S04]  /*91ed0*/  LDGSTS.E [R4+0x1b100], desc[UR10][R218.64], P3 ;  /* 0x1b100000da047fae */ /* 0x000fe8000992184a */
[----:B------:R-:W-:Y:S04]  /*91ee0*/  LDGSTS.E [R4+0x1b180], desc[UR10][R216.64], P3 ;  /* 0x1b180000d8047fae */ /* 0x000fe8000992184a */
[----:B------:R-:W-:Y:S04]  /*91ef0*/  LDGSTS.E [R4+0x1b200], desc[UR10][R214.64], P3 ;  /* 0x1b200000d6047fae */ /* 0x000fe8000992184a */
[----:B------:R-:W-:Y:S01]  /*91f00*/  LDGSTS.E [R4+0x1b280], desc[UR10][R212.64], P3 ;  /* 0x1b280000d4047fae */ /* 0x000fe2000992184a */
[----:B------:R-:W-:-:S03]  /*91f10*/  USEL UR17, URZ, 0x4, !UP1 ;  /* 0x000000043f117887 */ /* 0x000fc6000c800000 */
[----:B------:R-:W-:Y:S04]  /*91f20*/  LDGSTS.E [R4+0x1b300], desc[UR10][R210.64], P3 ;  /* 0x1b300000d2047fae */ /* 0x000fe8000992184a */
[----:B------:R-:W-:Y:S04]  /*91f30*/  LDGSTS.E [R4+0x1b380], desc[UR10][R208.64], P3 ;  /* 0x1b380000d0047fae */ /* 0x000fe8000992184a */
        /* <DEDUP_REMOVED lines=30> */
[----:B------:R-:W-:Y:S01]  /*92120*/  LDGSTS.E [R4+0x1f200], desc[UR10][R16.64], P5 ;  /* 0x1f20000010047fae */ /* 0x000fe2000a92184a */
[----:B------:R-:W1:Y:S03]  /*92130*/  S2R R0, SR_TID.X ;  /* 0x0000000000007919 */ /* 0x000e660000002100 */
[----:B------:R-:W-:Y:S04]  /*92140*/  LDGSTS.E [R4+0x1f280], desc[UR10][R30.64], P5 ;  /* 0x1f2800001e047fae */ /* 0x000fe8000a92184a */
[----:B------:R-:W4:Y:S04]  /*92150*/  LDL.LU R17, [R1+0x39f0] ;  /* 0x0039f00001117983 */ /* 0x000f280000300800 */
[----:B------:R-:W4:Y:S04]  /*92160*/  LDL.LU R5, [R1+0x39e8] ;  /* 0x0039e80001057983 */ /* 0x000f280000300800 */
[----:B------:R-:W-:Y:S04]  /*92170*/  LDGSTS.E [R4+0x1f300], desc[UR10][R18.64], P5 ;  /* 0x1f30000012047fae */ /* 0x000fe8000a92184a */
[----:B------:R-:W-:Y:S04]  /*92180*/  LDGSTS.E [R4+0x1f380], desc[UR10][R28.64], P5 ;  /* 0x1f3800001c047fae */ /* 0x000fe8000a92184a */
[----:B------:R-:W-:Y:S04]  /*92190*/  LDGSTS.E [R4+0x1f400], desc[UR10][R26.64], P5 ;  /* 0x1f4000001a047fae */ /* 0x000fe8000a92184a */
[----:B------:R-:W4:Y:S04]  /*921a0*/  LDL.LU R18, [R1+0x39e4] ;  /* 0x0039e40001127983 */ /* 0x000f280000300800 */
[----:B------:R-:W4:Y:S04]  /*921b0*/  LDL.LU R16, [R1+0x39dc] ;  /* 0x0039dc0001107983 */ /* 0x000f280000300800 */
[----:B------:R-:W-:Y:S04]  /*921c0*/  LDGSTS.E [R4+0x1f480], desc[UR10][R24.64], P5 ;  /* 0x1f48000018047fae */ /* 0x000fe8000a92184a */
[----:B------:R-:W-:Y:S04]  /*921d0*/  LDGSTS.E [R4+0x1f500], desc[UR10][R22.64], P5 ;  /* 0x1f50000016047fae */ /* 0x000fe8000a92184a */
[----:B------:R-:W-:Y:S04]  /*921e0*/  LDGSTS.E [R4+0x1f580], desc[UR10][R10.64], P5 ;  /* 0x1f5800000a047fae */ /* 0x000fe8000a92184a */
[----:B------:R1:W-:Y:S04]  /*921f0*/  LDGSTS.E [R4+0x1f600], desc[UR10][R8.64], P5 ;  /* 0x1f60000008047fae */ /* 0x0003e8000a92184a */
[----:B------:R-:W-:Y:S01]  /*92200*/  LDGSTS.E [R4+0x1f680], desc[UR10][R14.64], P5 ;  /* 0x1f6800000e047fae */ /* 0x000fe2000a92184a */
[----:B-1----:R-:W-:-:S03]  /*92210*/  LOP3.LUT R0, R0, 0x1f, RZ, 0xc0, !PT ;  /* 0x0000001f00007812 */ /* 0x002fc600078ec0ff */
[----:B------:R-:W-:Y:S04]  /*92220*/  LDGSTS.E [R4+0x1f700], desc[UR10][R20.64], P5 ;  /* 0x1f70000014047fae */ /* 0x000fe8000a92184a */
[----:B------:R-:W4:Y:S04]  /*92230*/  LDL.LU R9, [R1+0x39e0] ;  /* 0x0039e00001097983 */ /* 0x000f280000300800 */
[----:B------:R-:W4:Y:S04]  /*92240*/  LDL.LU R10, [R1+0x39d8] ;  /* 0x0039d800010a7983 */ /* 0x000f280000300800 */
[----:B------:R-:W4:Y:S04]  /*92250*/  LDL.LU R15, [R1+0x39d4] ;  /* 0x0039d400010f7983 */ /* 0x000f280000300800 */
[----:B------:R-:W4:Y:S01]  /*92260*/  LDL.LU R11, [R1+0x39cc] ;  /* 0x0039cc00010b7983 */ /* 0x000f220000300800 */
[----:B------:R-:W-:-:S03]  /*92270*/  IMAD.SHL.U32 R8, R0, 0x4, RZ ;  /* 0x0000000400087824 */ /* 0x000fc600078e00ff */
[----:B------:R1:W-:Y:S02]  /*92280*/  LDGSTS.E [R4+0x1f780], desc[UR10][R12.64], P5 ;  /* 0x1f7800000c047fae */ /* 0x0003e4000a92184a */
[----:B-1----:R-:W-:Y:S02]  /*92290*/  LOP3.LUT R4, R8, 0x60, RZ, 0x3c, !PT ;  /* 0x0000006008047812 */ /* 0x002fe400078e3cff */
[----:B--2---:R-:W-:-:S04]  /*922a0*/  IADD3 R6, P1, R6, R2, RZ ;  /* 0x0000000206067210 */ /* 0x004fc80007f3e0ff */
[----:B---3--:R-:W-:Y:S01]  /*922b0*/  IADD3.X R7, R7, R3, RZ, P1, !PT ;  /* 0x0000000307077210 */ /* 0x008fe20000ffe4ff */
[----:B------:R1:W-:Y:S04]  /*922c0*/  STL [R1+0x39f8], R6 ;  /* 0x0039f80601007387 */ /* 0x0003e80000100800 */
[----:B------:R-:W2:Y:S04]  /*922d0*/  LDL.LU R13, [R1+0x39d0] ;  /* 0x0039d000010d7983 */ /* 0x000ea80000300800 */
[----:B------:R3:W-:Y:S04]  /*922e0*/  STL [R1+0x39ec], R7 ;  /* 0x0039ec0701007387 */ /* 0x0007e80000100800 */
[----:B------:R-:W2:Y:S04]  /*922f0*/  LDL.LU R8, [R1+0x39c8] ;  /* 0x0039c80001087983 */ /* 0x000ea80000300800 */
[----:B------:R-:W2:Y:S04]  /*92300*/  LDL.LU R14, [R1+0x39c4] ;  /* 0x0039c400010e7983 */ /* 0x000ea80000300800 */
[----:B------:R-:W2:Y:S01]  /*92310*/  LDL.LU R12, [R1+0x39bc] ;  /* 0x0039bc00010c7983 */ /* 0x000ea20000300800 */
[----:B------:R-:W-:-:S04]  /*92320*/  UISETP.GT.AND UP6, UPT, UR18, 0x3, UPT ;  /* 0x000000031200788c */ /* 0x000fc8000bfc4270 */
[----:B------:R-:W-:-:S04]  /*92330*/  USEL UR20, URZ, 0x4, !UP6 ;  /* 0x000000043f147887 */ /* 0x000fc8000f000000 */
[----:B------:R-:W-:-:S06]  /*92340*/  USEL UR20, UR20, URZ, !UP0 ;  /* 0x0000003f14147287 */ /* 0x000fcc000c000000 */
[----:B------:R-:W-:Y:S01]  /*92350*/  ISETP.NE.U32.AND P0, PT, RZ, UR20, PT ;  /* 0x00000014ff007c0c */ /* 0x000fe2000bf05070 */
[----:B------:R-:W-:-:S12]  /*92360*/  VIADD R4, R4, UR19 ;  /* 0x0000001304047c36 */ /* 0x000fd80008000000 */
[----:B------:R1:W-:Y:S01]  /*92370*/  LDGSTS.E [R4+0x1800], desc[UR10][R6.64], P0 ;  /* 0x0180000006047fae */ /* 0x0003e2000812184a */
[-C--:B----4-:R-:W-:Y:S02]  /*92380*/  IADD3 R17, P1, R17, R2.reuse, RZ ;  /* 0x0000000211117210 */ /* 0x090fe40007f3e0ff */
[----:B------:R-:W-:-:S03]  /*92390*/  IADD3 R5, P2, R5, R2, RZ ;  /* 0x0000000205057210 */ /* 0x000fc60007f5e0ff */
[----:B------:R-:W-:Y:S01]  /*923a0*/  STL [R1+0x39f0], R17 ;  /* 0x0039f01101007387 */ /* 0x000fe20000100800 */
[----:B-1----:R-:W-:Y:S02]  /*923b0*/  IMAD.MOV.U32 R6, RZ, RZ, R17 ;  /* 0x000000ffff067224 */ /* 0x002fe400078e0011 */
[----:B------:R-:W-:Y:S01]  /*923c0*/  IMAD.X R18, R18, 0x1, R3, P1 ;  /* 0x0000000112127824 */ /* 0x000fe200008e0603 */
[----:B------:R-:W-:-:S04]  /*923d0*/  IADD3.X R16, R16, R3, RZ, P2, !PT ;  /* 0x0000000310107210 */ /* 0x000fc800017fe4ff */
[----:B------:R-:W-:Y:S01]  /*923e0*/  STL [R1+0x39e4], R18 ;  /* 0x0039e41201007387 */ /* 0x000fe20000100800 */
[----:B---3--:R-:W-:-:S03]  /*923f0*/  IMAD.MOV.U32 R7, RZ, RZ, R18 ;  /* 0x000000ffff077224 */ /* 0x008fc600078e0012 */
[----:B------:R1:W-:Y:S04]  /*92400*/  STL [R1+0x39e8], R5 ;  /* 0x0039e80501007387 */ /* 0x0003e80000100800 */
[----:B------:R-:W-:Y:S04]  /*92410*/  STL [R1+0x39dc], R16 ;  /* 0x0039dc1001007387 */ /* 0x000fe80000100800 */
[----:B------:R-:W3:Y:S04]  /*92420*/  LDL.LU R22, [R1+0x39b4] ;  /* 0x0039b40001167983 */ /* 0x000ee80000300800 */
[----:B------:R-:W4:Y:S04]  /*92430*/  LDL.LU R21, [R1+0x39c0] ;  /* 0x0039c00001157983 */ /* 0x000f280000300800 */
[----:B------:R1:W-:Y:S04]  /*92440*/  LDGSTS.E [R4+0x1880], desc[UR10][R6.64], P0 ;  /* 0x0188000006047fae */ /* 0x0003e8000812184a */
[----:B------:R-:W3:Y:S01]  /*92450*/  LDL.LU R20, [R1+0x39ac] ;  /* 0x0039ac0001147983 */ /* 0x000ee20000300800 */
[----:B------:R-:W-:-:S02]  /*92460*/  IADD3 R9, P1, R9, R2, RZ ;  /* 0x0000000209097210 */ /* 0x000fc40007f3e0ff */
[----:B------:R-:W-:Y:S01]  /*92470*/  IADD3 R10, P2, R10, R2, RZ ;  /* 0x000000020a0a7210 */ /* 0x000fe20007f5e0ff */
[----:B-1----:R-:W-:Y:S01]  /*92480*/  IMAD.MOV.U32 R7, RZ, RZ, R16 ;  /* 0x000000ffff077224 */ /* 0x002fe200078e0010 */
[----:B------:R-:W-:Y:S01]  /*92490*/  MOV R6, R5 ;  /* 0x0000000500067202 */ /* 0x000fe20000000f00 */
[----:B------:R-:W-:Y:S01]  /*924a0*/  IMAD.X R15, R15, 0x1, R3, P1 ;  /* 0x000000010f0f7824 */ /* 0x000fe200008e0603 */
[----:B------:R-:W3:Y:S01]  /*924b0*/  LDL.LU R5, [R1+0x39b8] ;  /* 0x0039b80001057983 */ /* 0x000ee20000300800 */
[----:B------:R-:W-:-:S03]  /*924c0*/  IADD3.X R11, R11, R3, RZ, P2, !PT ;  /* 0x000000030b0b7210 */ /* 0x000fc600017fe4ff */
[----:B------:R-:W-:Y:S04]  /*924d0*/  STL [R1+0x39e0], R9 ;  /* 0x0039e00901007387 */ /* 0x000fe80000100800 */
[----:B------:R1:W-:Y:S04]  /*924e0*/  LDGSTS.E [R4+0x1900], desc[UR10][R6.64], P0 ;  /* 0x0190000006047fae */ /* 0x0003e8000812184a */
[----:B------:R1:W-:Y:S04]  /*924f0*/  STL [R1+0x39d4], R15 ;  /* 0x0039d40f01007387 */ /* 0x0003e80000100800 */
[----:B------:R2:W-:Y:S01]  /*92500*/  STL [R1+0x39d8], R10 ;  /* 0x0039d80a01007387 */ /* 0x0005e20000100800 */
[----:B-1----:R-:W-:-:S03]  /*92510*/  IMAD.MOV.U32 R7, RZ, RZ, R15 ;  /* 0x000000ffff077224 */ /* 0x002fc600078e000f */
[----:B------:R-:W3:Y:S01]  /*92520*/  LDL.LU R15, [R1+0x39b0] ;  /* 0x0039b000010f7983 */ /* 0x000ee20000300800 */
[----:B------:R-:W-:-:S03]  /*92530*/  IMAD.MOV.U32 R6, RZ, RZ, R9 ;  /* 0x000000ffff067224 */ /* 0x000fc600078e0009 */
[----:B------:R1:W-:Y:S04]  /*92540*/  STL [R1+0x39cc], R11 ;  /* 0x0039cc0b01007387 */ /* 0x0003e80000100800 */
[----:B------:R-:W3:Y:S04]  /*92550*/  LDL.LU R9, [R1+0x39a8] ;  /* 0x0039a80001097983 */ /* 0x000ee80000300800 */
[----:B------:R-:W3:Y:S04]  /*92560*/  LDL.LU R19, [R1+0x39a4] ;  /* 0x0039a40001137983 */ /* 0x000ee80000300800 */
[----:B------:R1:W-:Y:S01]  /*92570*/  LDGSTS.E [R4+0x1980], desc[UR10][R6.64], P0 ;  /* 0x0198000006047fae */ /* 0x0003e2000812184a */
[----:B--2---:R-:W-:-:S02]  /*92580*/  IADD3 R13, P1, R13, R2, RZ ;  /* 0x000000020d0d7210 */ /* 0x004fc40007f3e0ff */
[----:B------:R-:W-:Y:S02]  /*92590*/  IADD3 R8, P2, R8, R2, RZ ;  /* 0x0000000208087210 */ /* 0x000fe40007f5e0ff */
[----:B-1----:R-:W-:Y:S01]  /*925a0*/  MOV R6, R10 ;  /* 0x0000000a00067202 */ /* 0x002fe20000000f00 */
[----:B------:R-:W-:Y:S01]  /*925b0*/  IMAD.MOV.U32 R7, RZ, RZ, R11 ;  /* 0x000000ffff077224 */ /* 0x000fe200078e000b */
[----:B------:R-:W2:Y:S01]  /*925c0*/  LDL.LU R10, [R1+0x399c] ;  /* 0x00399c00010a7983 */ /* 0x000ea20000300800 */
[----:B------:R-:W-:-:S03]  /*925d0*/  IMAD.X R14, R14, 0x1, R3, P1 ;  /* 0x000000010e0e7824 */ /* 0x000fc600008e0603 */
[----:B------:R-:W2:Y:S01]  /*925e0*/  LDL.LU R11, [R1+0x39a0] ;  /* 0x0039a000010b7983 */ /* 0x000ea20000300800 */
[----:B------:R-:W-:-:S03]  /*925f0*/  IADD3.X R12, R12, R3, RZ, P2, !PT ;  /* 0x000000030c0c7210 */ /* 0x000fc600017fe4ff */
[----:B------:R-:W2:Y:S04]  /*92600*/  LDL.LU R16, [R1+0x3998] ;  /* 0x0039980001107983 */ /* 0x000ea80000300800 */
[----:B------:R1:W-:Y:S04]  /*92610*/  LDGSTS.E [R4+0x1a00], desc[UR10][R6.64], P0 ;  /* 0x01a0000006047fae */ /* 0x0003e8000812184a */
[----:B------:R-:W-:Y:S04]  /*92620*/  STL [R1+0x39d0], R13 ;  /* 0x0039d00d01007387 */ /* 0x000fe80000100800 */
[----:B------:R-:W-:Y:S01]  /*92630*/  STL [R1+0x39c4], R14 ;  /* 0x0039c40e01007387 */ /* 0x000fe20000100800 */
[----:B-1----:R-:W-:-:S03]  /*92640*/  IMAD.MOV.U32 R6, RZ, RZ, R13 ;  /* 0x000000ffff067224 */ /* 0x002fc600078e000d */
[----:B------:R-:W-:Y:S01]  /*92650*/  STL [R1+0x39c8], R8 ;  /* 0x0039c80801007387 */ /* 0x000fe20000100800 */
[----:B------:R-:W-:-:S03]  /*92660*/  IMAD.MOV.U32 R7, RZ, RZ, R14 ;  /* 0x000000ffff077224 */ /* 0x000fc600078e000e */
        /* <DEDUP_REMOVED lines=15> */
[----:B------:R-:W-:Y:S01]  /*92760*/  STL [R1+0x39c0], R21 ;  /* 0x0039c01501007387 */ /* 0x000fe20000100800 */
[----:B------:R-:W-:-:S03]  /*92770*/  IADD3 R5, P2, R5, R2, RZ ;  /* 0x0000000205057210 */ /* 0x000fc60007f5e0ff */
[----:B------:R1:W-:Y:S01]  /*92780*/  LDGSTS.E [R4+0x1b80], desc[UR10][R6.64], P0 ;  /* 0x01b8000006047fae */ /* 0x0003e2000812184a */
[----:B------:R-:W-:-:S03]  /*92790*/  IADD3.X R20, R20, R3, RZ, P2, !PT ;  /* 0x0000000314147210 */ /* 0x000fc600017fe4ff */
[----:B------:R-:W-:Y:S04]  /*927a0*/  STL [R1+0x39b4], R22 ;  /* 0x0039b41601007387 */ /* 0x000fe80000100800 */
[----:B------:R3:W-:Y:S01]  /*927b0*/  STL [R1+0x39b8], R5 ;  /* 0x0039b80501007387 */ /* 0x0007e20000100800 */
[----:B-1----:R-:W-:Y:S01]  /*927c0*/  MOV R6, R5 ;  /* 0x0000000500067202 */ /* 0x002fe20000000f00 */
[----:B------:R-:W-:Y:S02]  /*927d0*/  IMAD.MOV.U32 R7, RZ, RZ, R20 ;  /* 0x000000ffff077224 */ /* 0x000fe400078e0014 */
[----:B------:R-:W-:Y:S04]  /*927e0*/  STL [R1+0x39ac], R20 ;  /* 0x0039ac1401007387 */ /* 0x000fe80000100800 */
[----:B---3--:R-:W3:Y:S01]  /*927f0*/  LDL.LU R5, [R1+0x3980] ;  /* 0x0039800001057983 */ /* 0x008ee20000300800 */
[----:B------:R-:W-:-:S03]  /*92800*/  IADD3 R15, P1, R15, R2, RZ ;  /* 0x000000020f0f7210 */ /* 0x000fc60007f3e0ff */
[----:B------:R1:W-:Y:S04]  /*92810*/  LDGSTS.E [R4+0x1c00], desc[UR10][R6.64], P0 ;  /* 0x01c0000006047fae */ /* 0x0003e8000812184a */
        /* <DEDUP_REMOVED lines=8> */
[----:B--2---:R-:W-:-:S04]  /*928a0*/  IADD3.X R10, R10, R3, RZ, P2, !PT ;  /* 0x000000030a0a7210 */ /* 0x004fc800017fe4ff */
[----:B------:R1:W-:Y:S01]  /*928b0*/  LDGSTS.E [R4+0x1c80], desc[UR10][R6.64], P0 ;  /* 0x01c8000006047fae */ /* 0x0003e2000812184a */
[----:B------:R-:W-:-:S03]  /*928c0*/  IADD3 R11, P1, R11, R2, RZ ;  /* 0x000000020b0b7210 */ /* 0x000fc60007f3e0ff */
[----:B------:R2:W-:Y:S01]  /*928d0*/  STL [R1+0x399c], R10 ;  /* 0x00399c0a01007387 */ /* 0x0005e20000100800 */
[----:B------:R-:W-:Y:S02]  /*928e0*/  IADD3 R16, P2, R16, R2, RZ ;  /* 0x0000000210107210 */ /* 0x000fe40007f5e0ff */
[----:B-1----:R-:W-:Y:S01]  /*928f0*/  MOV R6, R9 ;  /* 0x0000000900067202 */ /* 0x002fe20000000f00 */
[----:B------:R-:W-:Y:S02]  /*92900*/  IMAD.MOV.U32 R7, RZ, RZ, R10 ;  /* 0x000000ffff077224 */ /* 0x000fe400078e000a */
[----:B--2---:R-:W2:Y:S04]  /*92910*/  LDL.LU R10, [R1+0x37f4] ;  /* 0x0037f400010a7983 */ /* 0x004ea80000300800 */
[----:B------:R1:W-:Y:S04]  /*92920*/  LDGSTS.E [R4+0x1d00], desc[UR10][R6.64], P0 ;  /* 0x01d0000006047fae */ /* 0x0003e8000812184a */
[----:B------:R-:W2:Y:S01]  /*92930*/  LDL.LU R9, [R1+0x37ec] ;  /* 0x0037ec0001097983 */ /* 0x000ea20000300800 */
        /* <DEDUP_REMOVED lines=8> */
[----:B-1----:R-:W2:Y:S01]  /*929c0*/  LDL.LU R18, [R1+0x37e8] ;  /* 0x0037e80001127983 */ /* 0x002ea20000300800 */
[----:B------:R-:W-:Y:S01]  /*929d0*/  IADD3 R8, P1, R8, R2, RZ ;  /* 0x0000000208087210 */ /* 0x000fe20007f3e0ff */
[----:B------:R-:W-:Y:S01]  /*929e0*/  IMAD.MOV.U32 R7, RZ, RZ, R17 ;  /* 0x000000ffff077224 */ /* 0x000fe200078e0011 */
        /* <DEDUP_REMOVED lines=35> */
[----:B--2---:R-:W-:-:S02]  /*92c20*/  IADD3 R10, P1, R10, R2, RZ ;  /* 0x000000020a0a7210 */ /* 0x004fc40007f3e0ff */
        /* <DEDUP_REMOVED lines=13> */
[----:B--2---:R-:W2:Y:S01]  /*92d00*/  LDL.LU R18, [R1+0x37b4] ;  /* 0x0037b40001127983 */ /* 0x004ea20000300800 */
[----:B-1----:R-:W-:Y:S01]  /*92d10*/  MOV R6, R9 ;  /* 0x0000000900067202 */ /* 0x002fe20000000f00 */
[----:B------:R-:W-:-:S02]  /*92d20*/  IMAD.MOV.U32 R7, RZ, RZ, R11 ;  /* 0x000000ffff077224 */ /* 0x000fc400078e000b */
[----:B------:R-:W2:Y:S01]  /*92d30*/  LDL.LU R20, [R1+0x37ac] ;  /* 0x0037ac0001147983 */ /* 0x000ea20000300800 */
[----:B------:R-:W-:-:S03]  /*92d40*/  IADD3 R12, P1, R12, R2, RZ ;  /* 0x000000020c0c7210 */ /* 0x000fc60007f3e0ff */
[----:B------:R-:W2:Y:S04]  /*92d50*/  LDL.LU R11, [R1+0x37b0] ;  /* 0x0037b000010b7983 */ /* 0x000ea80000300800 */
[----:B------:R-:W2:Y:S04]  /*92d60*/  LDL.LU R9, [R1+0x37a8] ;  /* 0x0037a80001097983 */ /* 0x000ea80000300800 */
[----:B------:R-:W-:Y:S01]  /*92d70*/  STL [R1+0x37e4], R12 ;  /* 0x0037e40c01007387 */ /* 0x000fe20000100800 */
[----:B------:R-:W-:-:S03]  /*92d80*/  IADD3 R8, P2, R8, R2, RZ ;  /* 0x0000000208087210 */ /* 0x000fc60007f5e0ff */
[----:B------:R1:W-:Y:S01]  /*92d90*/  LDGSTS.E [R4+0x3880], desc[UR10][R6.64], P0 ;  /* 0x0388000006047fae */ /* 0x0003e2000812184a */
        /* <DEDUP_REMOVED lines=28> */
[----:B-1----:R-:W-:-:S02]  /*92f60*/  MOV R6, R5 ;  /* 0x0000000500067202 */ /* 0x002fc40000000f00 */
[-C--:B----4-:R-:W-:Y:S01]  /*92f70*/  IADD3 R10, P1, R10, R2.reuse, RZ ;  /* 0x000000020a0a7210 */ /* 0x090fe20007f3e0ff */
[----:B------:R-:W-:Y:S02]  /*92f80*/  IMAD.MOV.U32 R7, RZ, RZ, R16 ;  /* 0x000000ffff077224 */ /* 0x000fe400078e0010 */
[----:B------:R-:W4:Y:S04]  /*92f90*/  LDL.LU R16, [R1+0x3790] ;  /* 0x0037900001107983 */ /* 0x000f280000300800 */
[----:B------:R1:W-:Y:S04]  /*92fa0*/  LDGSTS.E [R4+0x3a80], desc[UR10][R6.64], P0 ;  /* 0x03a8000006047fae */ /* 0x0003e8000812184a */
[----:B------:R-:W4:Y:S01]  /*92fb0*/  LDL.LU R5, [R1+0x3788] ;  /* 0x0037880001057983 */ /* 0x000f220000300800 */
[----:B------:R-:W-:Y:S01]  /*92fc0*/  IADD3 R19, P2, R19, R2, RZ ;  /* 0x0000000213137210 */ /* 0x000fe20007f5e0ff */
[----:B--2---:R-:W-:-:S02]  /*92fd0*/  IMAD.X R18, R18, 0x1, R3, P1 ;  /* 0x0000000112127824 */ /* 0x004fc400008e0603 */
[----:B------:R-:W-:Y:S01]  /*92fe0*/  STL [R1+0x37c0], R10 ;  /* 0x0037c00a01007387 */ /* 0x000fe20000100800 */
[----:B-1----:R-:W-:Y:S01]  /*92ff0*/  IMAD.MOV.U32 R6, RZ, RZ, R10 ;  /* 0x000000ffff067224 */ /* 0x002fe200078e000a */
[----:B------:R-:W-:Y:S01]  /*93000*/  IADD3.X R20, R20, R3, RZ, P2, !PT ;  /* 0x0000000314147210 */ /* 0x000fe200017fe4ff */
[----:B------:R-:W-:Y:S01]  /*93010*/  IMAD.MOV.U32 R7, RZ, RZ, R18 ;  /* 0x000000ffff077224 */ /* 0x000fe200078e0012 */
[----:B------:R1:W-:Y:S01]  /*93020*/  STL [R1+0x37b4], R18 ;  /* 0x0037b41201007387 */ /* 0x0003e20000100800 */
[----:B------:R-:W-:-:S03]  /*93030*/  IADD3 R11, P1, R11, R2, RZ ;  /* 0x000000020b0b7210 */ /* 0x000fc60007f3e0ff */
[----:B------:R-:W-:Y:S04]  /*93040*/  STL [R1+0x37b8], R19 ;  /* 0x0037b81301007387 */ /* 0x000fe80000100800 */
[----:B------:R2:W-:Y:S01]  /*93050*/  LDGSTS.E [R4+0x3b00], desc[UR10][R6.64], P0 ;  /* 0x03b0000006047fae */ /* 0x0005e2000812184a */
[----:B------:R-:W-:-:S03]  /*93060*/  IADD3 R9, P2, R9, R2, RZ ;  /* 0x0000000209097210 */ /* 0x000fc60007f5e0ff */
[----:B-1----:R-:W4:Y:S04]  /*93070*/  LDL.LU R18, [R1+0x3784] ;  /* 0x0037840001127983 */ /* 0x002f280000300800 */
[----:B------:R-:W-:Y:S01]  /*93080*/  STL [R1+0x37ac], R20 ;  /* 0x0037ac1401007387 */ /* 0x000fe20000100800 */
[----:B--2---:R-:W-:Y:S01]  /*93090*/  MOV R6, R19 ;  /* 0x0000001300067202 */ /* 0x004fe20000000f00 */
[----:B------:R-:W-:Y:S02]  /*930a0*/  IMAD.MOV.U32 R7, RZ, RZ, R20 ;  /* 0x000000ffff077224 */ /* 0x000fe400078e0014 */
[----:B------:R-:W2:Y:S04]  /*930b0*/  LDL.LU R10, [R1+0x377c] ;  /* 0x00377c00010a7983 */ /* 0x000ea80000300800 */
[----:B------:R1:W-:Y:S04]  /*930c0*/  STL [R1+0x37b0], R11 ;  /* 0x0037b00b01007387 */ /* 0x0003e80000100800 */
[----:B------:R1:W-:Y:S01]  /*930d0*/  LDGSTS.E [R4+0x3b80], desc[UR10][R6.64], P0 ;  /* 0x03b8000006047fae */ /* 0x0003e2000812184a */
[----:B------:R-:W-:-:S02]  /*930e0*/  IMAD.X R14, R14, 0x1, R3, P1 ;  /* 0x000000010e0e7824 */ /* 0x000fc400008e0603 */
        /* <DEDUP_REMOVED lines=27> */
[----:B----4-:R-:W-:Y:S02]  /*932a0*/  IADD3 R16, P1, R16, R2, RZ ;  /* 0x0000000210107210 */ /* 0x010fe40007f3e0ff */
[----:B-1----:R-:W-:Y:S01]  /*932b0*/  MOV R6, R8 ;  /* 0x0000000800067202 */ /* 0x002fe20000000f00 */
[----:B------:R-:W-:Y:S01]  /*932c0*/  IMAD.MOV.U32 R7, RZ, RZ, R17 ;  /* 0x000000ffff077224 */ /* 0x000fe200078e0011 */
[----:B------:R-:W-:Y:S01]  /*932d0*/  IADD3 R5, P2, R5, R2, RZ ;  /* 0x0000000205057210 */ /* 0x000fe20007f5e0ff */
[----:B------:R-:W4:Y:S04]  /*932e0*/  LDL.LU R17, [R1+0x35e8] ;  /* 0x0035e80001117983 */ /* 0x000f280000300800 */
[----:B------:R-:W4:Y:S04]  /*932f0*/  LDL.LU R8, [R1+0x35e0] ;  /* 0x0035e00001087983 */ /* 0x000f280000300800 */
[----:B------:R-:W-:Y:S04]  /*93300*/  STL [R1+0x3790], R16 ;  /* 0x0037901001007387 */ /* 0x000fe80000100800 */
[----:B------:R1:W-:Y:S01]  /*93310*/  LDGSTS.E [R4+0x3d80], desc[UR10][R6.64], P0 ;  /* 0x03d8000006047fae */ /* 0x0003e2000812184a */
[----:B------:R-:W-:-:S02]  /*93320*/  IMAD.X R18, R18, 0x1, R3, P1 ;  /* 0x0000000112127824 */ /* 0x000fc400008e0603 */
[----:B-1----:R-:W-:-:S03]  /*93330*/  IMAD.MOV.U32 R6, RZ, RZ, R16 ;  /* 0x000000ffff067224 */ /* 0x002fc600078e0010 */
[----:B------:R1:W-:Y:S01]  /*93340*/  STL [R1+0x3784], R18 ;  /* 0x0037841201007387 */ /* 0x0003e20000100800 */
[----:B------:R-:W-:Y:S01]  /*93350*/  IMAD.MOV.U32 R7, RZ, RZ, R18 ;  /* 0x000000ffff077224 */ /* 0x000fe200078e0012 */
[----:B--2---:R-:W-:Y:S02]  /*93360*/  IADD3.X R10, R10, R3, RZ, P2, !PT ;  /* 0x000000030a0a7210 */ /* 0x004fe400017fe4ff */
        /* <DEDUP_REMOVED lines=39> */
[----:B----4-:R-:W-:-:S03]  /*935e0*/  IADD3 R17, P0, R17, R2, RZ ;  /* 0x0000000211117210 */ /* 0x010fc60007f1e0ff */
[----:B------:R-:W4:Y:S01]  /*935f0*/  LDL.LU R12, [R1+0x35b4] ;  /* 0x0035b400010c7983 */ /* 0x000f220000300800 */
[----:B------:R-:W-:-:S03]  /*93600*/  IADD3 R8, P2, R8, R2, RZ ;  /* 0x0000000208087210 */ /* 0x000fc60007f5e0ff */
[----:B------:R-:W-:Y:S04]  /*93610*/  STL [R1+0x35e8], R17 ;  /* 0x0035e81101007387 */ /* 0x000fe80000100800 */
[----:B------:R1:W-:Y:S02]  /*93620*/  LDGSTS.E [R4+0x5800], desc[UR10][R6.64], P1 ;  /* 0x0580000006047fae */ /* 0x0003e4000892184a */
[----:B-1----:R-:W-:Y:S02]  /*93630*/  IMAD.MOV.U32 R6, RZ, RZ, R17 ;  /* 0x000000ffff067224 */ /* 0x002fe400078e0011 */
[----:B------:R-:W-:-:S04]  /*93640*/  IMAD.X R18, R18, 0x1, R3, P0 ;  /* 0x0000000112127824 */ /* 0x000fc800000e0603 */
[----:B------:R-:W-:Y:S01]  /*93650*/  IMAD.MOV.U32 R7, RZ, RZ, R18 ;  /* 0x000000ffff077224 */ /* 0x000fe200078e0012 */
[----:B------:R-:W-:Y:S01]  /*93660*/  STL [R1+0x35dc], R18 ;  /* 0x0035dc1201007387 */ /* 0x000fe20000100800 */
[----:B------:R-:W-:-:S03]  /*93670*/  IADD3.X R16, R16, R3, RZ, P2, !PT ;  /* 0x0000000310107210 */ /* 0x000fc600017fe4ff */
[----:B------:R1:W-:Y:S04]  /*93680*/  STL [R1+0x35e0], R8 ;  /* 0x0035e00801007387 */ /* 0x0003e80000100800 */
[----:B------:R-:W-:Y:S04]  /*93690*/  STL [R1+0x35d4], R16 ;  /* 0x0035d41001007387 */ /* 0x000fe80000100800 */
[----:B------:R-:W4:Y:S04]  /*936a0*/  LDL.LU R22, [R1+0x35ac] ;  /* 0x0035ac0001167983 */ /* 0x000f280000300800 */
[----:B------:R-:W4:Y:S04]  /*936b0*/  LDL.LU R21, [R1+0x35b8] ;  /* 0x0035b80001157983 */ /* 0x000f280000300800 */
[----:B------:R1:W-:Y:S01]  /*936c0*/  LDGSTS.E [R4+0x5880], desc[UR10][R6.64], P1 ;  /* 0x0588000006047fae */ /* 0x0003e2000892184a */
[----:B--2---:R-:W-:-:S03]  /*936d0*/  IADD3 R5, P0, R5, R2, RZ ;  /* 0x0000000205057210 */ /* 0x004fc60007f1e0ff */
[----:B------:R-:W2:Y:S01]  /*936e0*/  LDL.LU R20, [R1+0x35a4] ;  /* 0x0035a40001147983 */ /* 0x000ea20000300800 */
        /* <DEDUP_REMOVED lines=28> */
[----:B----4-:R-:W-:-:S04]  /*938b0*/  IADD3.X R12, R12, R3, RZ, P2, !PT ;  /* 0x000000030c0c7210 */ /* 0x010fc800017fe4ff */
[----:B------:R-:W-:Y:S01]  /*938c0*/  STL [R1+0x35bc], R15 ;  /* 0x0035bc0f01007387 */ /* 0x000fe20000100800 */
[----:B------:R-:W-:-:S03]  /*938d0*/  IMAD.MOV.U32 R7, RZ, RZ, R15 ;  /* 0x000000ffff077224 */ /* 0x000fc600078e000f */
[----:B------:R-:W-:Y:S04]  /*938e0*/  STL [R1+0x35c0], R9 ;  /* 0x0035c00901007387 */ /* 0x000fe80000100800 */
[----:B------:R-:W3:Y:S04]  /*938f0*/  LDL.LU R18, [R1+0x358c] ;  /* 0x00358c0001127983 */ /* 0x000ee80000300800 */
[----:B------:R1:W-:Y:S04]  /*93900*/  STL [R1+0x35b4], R12 ;  /* 0x0035b40c01007387 */ /* 0x0003e80000100800 */
[----:B------:R4:W-:Y:S04]  /*93910*/  LDGSTS.E [R4+0x5a80], desc[UR10][R6.64], P1 ;  /* 0x05a8000006047fae */ /* 0x0009e8000892184a */
[----:B------:R-:W3:Y:S01]  /*93920*/  LDL.LU R17, [R1+0x3584] ;  /* 0x0035840001117983 */ /* 0x000ee20000300800 */
[----:B----4-:R-:W-:Y:S01]  /*93930*/  IMAD.MOV.U32 R7, RZ, RZ, R12 ;  /* 0x000000ffff077224 */ /* 0x010fe200078e000c */
[----:B------:R-:W-:-:S02]  /*93940*/  MOV R6, R9 ;  /* 0x0000000900067202 */ /* 0x000fc40000000f00 */
[----:B-1----:R-:W4:Y:S04]  /*93950*/  LDL.LU R12, [R1+0x357c] ;  /* 0x00357c00010c7983 */ /* 0x002f280000300800 */
[----:B------:R-:W4:Y:S04]  /*93960*/  LDL.LU R9, [R1+0x3588] ;  /* 0x0035880001097983 */ /* 0x000f280000300800 */
[----:B------:R-:W4:Y:S04]  /*93970*/  LDL.LU R15, [R1+0x3574] ;  /* 0x00357400010f7983 */ /* 0x000f280000300800 */
[----:B------:R-:W4:Y:S04]  /*93980*/  LDL.LU R13, [R1+0x3580] ;  /* 0x00358000010d7983 */ /* 0x000f280000300800 */
[----:B------:R1:W-:Y:S01]  /*93990*/  LDGSTS.E [R4+0x5b00], desc[UR10][R6.64], P1 ;  /* 0x05b0000006047fae */ /* 0x0003e2000892184a */
[----:B------:R-:W-:-:S05]  /*939a0*/  IADD3 R21, P0, R21, R2, RZ ;  /* 0x0000000215157210 */ /* 0x000fca0007f1e0ff */
[----:B------:R-:W-:Y:S01]  /*939b0*/  IMAD.X R22, R22, 0x1, R3, P0 ;  /* 0x0000000116167824 */ /* 0x000fe200000e0603 */
[----:B------:R-:W-:Y:S01]  /*939c0*/  STL [R1+0x35b8], R21 ;  /* 0x0035b81501007387 */ /* 0x000fe20000100800 */
[----:B-1----:R-:W-:Y:S02]  /*939d0*/  IMAD.MOV.U32 R6, RZ, RZ, R21 ;  /* 0x000000ffff067224 */ /* 0x002fe400078e0015 */
[----:B------:R-:W-:Y:S01]  /*939e0*/  IMAD.MOV.U32 R7, RZ, RZ, R22 ;  /* 0x000000ffff077224 */ /* 0x000fe200078e0016 */
[----:B--2---:R-:W-:Y:S01]  /*939f0*/  IADD3 R8, P2, R8, R2, RZ ;  /* 0x0000000208087210 */ /* 0x004fe20007f5e0ff */
[----:B------:R-:W-:Y:S03]  /*93a00*/  STL [R1+0x35ac], R22 ;  /* 0x0035ac1601007387 */ /* 0x000fe60000100800 */
[----:B------:R-:W-:Y:S01]  /*93a10*/  IADD3.X R20, R20, R3, RZ, P2, !PT ;  /* 0x0000000314147210 */ /* 0x000fe200017fe4ff */
[----:B------:R1:W-:Y:S04]  /*93a20*/  LDGSTS.E [R4+0x5b80], desc[UR10][R6.64], P1 ;  /* 0x05b8000006047fae */ /* 0x0003e8000892184a */
[----:B------:R2:W-:Y:S04]  /*93a30*/  STL [R1+0x35b0], R8 ;  /* 0x0035b00801007387 */ /* 0x0005e80000100800 */
[----:B------:R-:W-:Y:S01]  /*93a40*/  STL [R1+0x35a4], R20 ;  /* 0x0035a41401007387 */ /* 0x000fe20000100800 */
[----:B-1----:R-:W-:Y:S01]  /*93a50*/  MOV R6, R8 ;  /* 0x0000000800067202 */ /* 0x002fe20000000f00 */
[----:B------:R-:W-:-:S02]  /*93a60*/  IMAD.MOV.U32 R7, RZ, RZ, R20 ;  /* 0x000000ffff077224 */ /* 0x000fc400078e0014 */
        /* <DEDUP_REMOVED lines=9> */
[----:B------:R-:W2:Y:S01]  /*93b00*/  LDL.LU R14, [R1+0x33ec] ;  /* 0x0033ec00010e7983 */ /* 0x000ea20000300800 */
        /* <DEDUP_REMOVED lines=8> */
[----:B------:R-:W2:Y:S04]  /*93b90*/  LDL.LU R10, [R1+0x3570] ;  /* 0x00357000010a7983 */ /* 0x000ea80000300800 */
[----:B------:R1:W-:Y:S04]  /*93ba0*/  LDGSTS.E [R4+0x5d00], desc[UR10][R6.64], P1 ;  /* 0x05d0000006047fae */ /* 0x0003e8000892184a */
[----:B------:R-:W2:Y:S04]  /*93bb0*/  LDL.LU R5, [R1+0x33e8] ;  /* 0x0033e80001057983 */ /* 0x000ea80000300800 */
        /* <DEDUP_REMOVED lines=8> */
[----:B-1----:R-:W2:Y:S01]  /*93c40*/  LDL.LU R18, [R1+0x33e4] ;  /* 0x0033e40001127983 */ /* 0x002ea20000300800 */
[----:B----4-:R-:W-:Y:S01]  /*93c50*/  IADD3 R9, P0, R9, R2, RZ ;  /* 0x0000000209097210 */ /* 0x010fe20007f1e0ff */
        /* <DEDUP_REMOVED lines=9> */
[----:B------:R4:W-:Y:S01]  /*93cf0*/  STL [R1+0x357c], R12 ;  /* 0x00357c0c01007387 */ /* 0x0009e20000100800 */
[----:B-1----:R-:W-:-:S03]  /*93d00*/  IMAD.MOV.U32 R6, RZ, RZ, R9 ;  /* 0x000000ffff067224 */ /* 0x002fc600078e0009 */
[----:B------:R-:W-:Y:S01]  /*93d10*/  STL [R1+0x3580], R13 ;  /* 0x0035800d01007387 */ /* 0x000fe20000100800 */
[----:B------:R-:W-:-:S03]  /*93d20*/  IMAD.MOV.U32 R7, RZ, RZ, R12 ;  /* 0x000000ffff077224 */ /* 0x000fc600078e000c */
[----:B----4-:R-:W4:Y:S04]  /*93d30*/  LDL.LU R12, [R1+0x33e0] ;  /* 0x0033e000010c7983 */ /* 0x010f280000300800 */
[----:B------:R1:W-:Y:S04]  /*93d40*/  STL [R1+0x3574], R15 ;  /* 0x0035740f01007387 */ /* 0x0003e80000100800 */
[----:B------:R1:W-:Y:S04]  /*93d50*/  LDGSTS.E [R4+0x5e80], desc[UR10][R6.64], P1 ;  /* 0x05e8000006047fae */ /* 0x0003e8000892184a */
[----:B------:R-:W4:Y:S01]  /*93d60*/  LDL.LU R9, [R1+0x33d8] ;  /* 0x0033d80001097983 */ /* 0x000f220000300800 */
[----:B-1----:R-:W-:-:S03]  /*93d70*/  IMAD.MOV.U32 R7, RZ, RZ, R15 ;  /* 0x000000ffff077224 */ /* 0x002fc600078e000f */
[----:B------:R-:W4:Y:S01]  /*93d80*/  LDL.LU R15, [R1+0x33d4] ;  /* 0x0033d400010f7983 */ /* 0x000f220000300800 */
[----:B------:R-:W-:-:S03]  /*93d90*/  MOV R6, R13 ;  /* 0x0000000d00067202 */ /* 0x000fc60000000f00 */
[----:B------:R-:W4:Y:S01]  /*93da0*/  LDL.LU R13, [R1+0x33cc] ;  /* 0x0033cc00010d7983 */ /* 0x000f220000300800 */
[----:B--2---:R-:W-:-:S03]  /*93db0*/  IADD3 R8, P0, R8, R2, RZ ;  /* 0x0000000208087210 */ /* 0x004fc60007f1e0ff */
[----:B------:R1:W-:Y:S04]  /*93dc0*/  LDGSTS.E [R4+0x5f00], desc[UR10][R6.64], P1 ;  /* 0x05f0000006047fae */ /* 0x0003e8000892184a */
[----:B------:R-:W-:Y:S01]  /*93dd0*/  STL [R1+0x3578], R8 ;  /* 0x0035780801007387 */ /* 0x000fe20000100800 */
[----:B-1----:R-:W-:Y:S01]  /*93de0*/  MOV R6, R8 ;  /* 0x0000000800067202 */ /* 0x002fe20000000f00 */
[----:B------:R-:W-:-:S04]  /*93df0*/  IMAD.X R14, R14, 0x1, R3, P0 ;  /* 0x000000010e0e7824 */ /* 0x000fc800000e0603 */
        /* <DEDUP_REMOVED lines=14> */
[----:B------:R-:W-:Y:S02]  /*93ee0*/  IMAD.MOV.U32 R6, RZ, RZ, R10 ;  /* 0x000000ffff067224 */ /* 0x000fe400078e000a */
        /* <DEDUP_REMOVED lines=9> */
[----:B------:R-:W2:Y:S01]  /*93f80*/  LDL.LU R18, [R1+0x33b4] ;  /* 0x0033b40001127983 */ /* 0x000ea20000300800 */
[----:B-1----:R-:W-:Y:S01]  /*93f90*/  MOV R6, R5 ;  /* 0x0000000500067202 */ /* 0x002fe20000000f00 */
[----:B------:R-:W-:-:S02]  /*93fa0*/  IMAD.MOV.U32 R7, RZ, RZ, R11 ;  /* 0x000000ffff077224 */ /* 0x000fc400078e000b */
[----:B------:R-:W2:Y:S04]  /*93fb0*/  LDL.LU R20, [R1+0x33ac] ;  /* 0x0033ac0001147983 */ /* 0x000ea80000300800 */
[----:B---3--:R-:W3:Y:S01]  /*93fc0*/  LDL.LU R11, [R1+0x33b0] ;  /* 0x0033b000010b7983 */ /* 0x008ee20000300800 */
[----:B----4-:R-:W-:-:S03]  /*93fd0*/  IADD3 R12, P1, R12, R2, RZ ;  /* 0x000000020c0c7210 */ /* 0x010fc60007f3e0ff */
[----:B------:R-:W4:Y:S04]  /*93fe0*/  LDL.LU R5, [R1+0x33a8] ;  /* 0x0033a80001057983 */ /* 0x000f280000300800 */
        /* <DEDUP_REMOVED lines=40> */
[----:B------:R-:W-:-:S04]  /*94270*/  IMAD.X R18, R18, 0x1, R3, P1 ;  /* 0x0000000112127824 */ /* 0x000fc800008e0603 */
[----:B------:R-:W-:Y:S01]  /*94280*/  IMAD.MOV.U32 R7, RZ, RZ, R18 ;  /* 0x000000ffff077224 */ /* 0x000fe200078e0012 */
[----:B------:R-:W-:Y:S01]  /*94290*/  IADD3.X R20, R20, R3, RZ, P2, !PT ;  /* 0x0000000314147210 */ /* 0x000fe200017fe4ff */
[----:B------:R1:W-:Y:S01]  /*942a0*/  STL [R1+0x33b4], R18 ;  /* 0x0033b41201007387 */ /* 0x0003e20000100800 */
[----:B---3--:R-:W-:-:S03]  /*942b0*/  IADD3 R11, P1, R11, R2, RZ ;  /* 0x000000020b0b7210 */ /* 0x008fc60007f3e0ff */
[----:B------:R-:W-:Y:S01]  /*942c0*/  STL [R1+0x33b8], R19 ;  /* 0x0033b81301007387 */ /* 0x000fe20000100800 */
[----:B----4-:R-:W-:-:S03]  /*942d0*/  IADD3 R5, P2, R5, R2, RZ ;  /* 0x0000000205057210 */ /* 0x010fc60007f5e0ff */
        /* <DEDUP_REMOVED lines=25> */
[----:B------:R1:W-:Y:S01]  /*94470*/  LDGSTS.E [R4+0x7c80], desc[UR10][R6.64], P0 ;  /* 0x07c8000006047fae */ /* 0x0003e2000812184a */
[----:B--2---:R-:W-:-:S02]  /*94480*/  IMAD.X R14, R14, 0x1, R3, P1 ;  /* 0x000000010e0e7824 */ /* 0x004fc400008e0603 */
[----:B-1----:R-:W-:-:S03]  /*94490*/  IMAD.MOV.U32 R6, RZ, RZ, R13 ;  /* 0x000000ffff067224 */ /* 0x002fc600078e000d */
        /* <DEDUP_REMOVED lines=94> */
[----:B-1----:R-:W-:-:S02]  /*94a80*/  MOV R6, R10 ;  /* 0x0000000a00067202 */ /* 0x002fc40000000f00 */
[-C--:B------:R-:W-:Y:S01]  /*94a90*/  IADD3 R13, P0, R13, R2.reuse, RZ ;  /* 0x000000020d0d7210 */ /* 0x080fe20007f1e0ff */
[----:B------:R-:W-:Y:S01]  /*94aa0*/  IMAD.MOV.U32 R7, RZ, RZ, R11 ;  /* 0x000000ffff077224 */ /* 0x000fe200078e000b */
[----:B------:R-:W3:Y:S04]  /*94ab0*/  LDL.LU R10, [R1+0x294c] ;  /* 0x00294c00010a7983 */ /* 0x000ee80000300800 */
[----:B------:R-:W3:Y:S01]  /*94ac0*/  LDL.LU R11, [R1+0x2958] ;  /* 0x00295800010b7983 */ /* 0x000ee20000300800 */
[----:B------:R-:W-:-:S03]  /*94ad0*/  IADD3 R5, P2, R5, R2, RZ ;  /* 0x0000000205057210 */ /* 0x000fc60007f5e0ff */
[----:B------:R-:W3:Y:S01]  /*94ae0*/  LDL.LU R16, [R1+0x2960] ;  /* 0x0029600001107983 */ /* 0x000ee20000300800 */
[----:B--2---:R-:W-:-:S03]  /*94af0*/  IMAD.X R14, R14, 0x1, R3, P0 ;  /* 0x000000010e0e7824 */ /* 0x004fc600000e0603 */
[----:B------:R1:W-:Y:S01]  /*94b00*/  LDGSTS.E [R4+0x9a00], desc[UR10][R6.64], P1 ;  /* 0x09a0000006047fae */ /* 0x0003e2000892184a */
[----:B------:R-:W-:-:S03]  /*94b10*/  IADD3.X R12, R12, R3, RZ, P2, !PT ;  /* 0x000000030c0c7210 */ /* 0x000fc600017fe4ff */
        /* <DEDUP_REMOVED lines=39> */
[----:B------:R-:W-:-:S05]  /*94d90*/  IMAD.MOV.U32 R7, RZ, RZ, R19 ;  /* 0x000000ffff077224 */ /* 0x000fca00078e0013 */
[----:B------:R1:W-:Y:S01]  /*94da0*/  LDGSTS.E [R4+0x9c80], desc[UR10][R6.64], P1 ;  /* 0x09c8000006047fae */ /* 0x0003e2000892184a */
[----:B------:R-:W-:Y:S02]  /*94db0*/  IADD3.X R10, R10, R3, RZ, P2, !PT ;  /* 0x000000030a0a7210 */ /* 0x000fe400017fe4ff */
[----:B------:R-:W-:-:S03]  /*94dc0*/  IADD3 R11, P0, R11, R2, RZ ;  /* 0x000000020b0b7210 */ /* 0x000fc60007f1e0ff */
[----:B------:R1:W-:Y:S02]  /*94dd0*/  STL [R1+0x294c], R10 ;  /* 0x00294c0a01007387 */ /* 0x0003e40000100800 */
[----:B-1----:R-:W-:Y:S01]  /*94de0*/  MOV R6, R8 ;  /* 0x0000000800067202 */ /* 0x002fe20000000f00 */
[----:B------:R-:W-:Y:S01]  /*94df0*/  IMAD.MOV.U32 R7, RZ, RZ, R10 ;  /* 0x000000ffff077224 */ /* 0x000fe200078e000a */
[----:B------:R-:W-:Y:S01]  /*94e00*/  IADD3 R16, P2, R16, R2, RZ ;  /* 0x0000000210107210 */ /* 0x000fe20007f5e0ff */
[----:B------:R-:W4:Y:S04]  /*94e10*/  LDL.LU R10, [R1+0x2b00] ;  /* 0x002b0000010a7983 */ /* 0x000f280000300800 */
[----:B------:R-:W4:Y:S04]  /*94e20*/  LDL.LU R8, [R1+0x2b08] ;  /* 0x002b080001087983 */ /* 0x000f280000300800 */
[----:B------:R1:W-:Y:S01]  /*94e30*/  LDGSTS.E [R4+0x9d00], desc[UR10][R6.64], P1 ;  /* 0x09d0000006047fae */ /* 0x0003e2000892184a */
[----:B--2---:R-:W-:-:S03]  /*94e40*/  IMAD.X R18, R18, 0x1, R3, P0 ;  /* 0x0000000112127824 */ /* 0x004fc600000e0603 */
[----:B------:R-:W-:Y:S01]  /*94e50*/  STL [R1+0x2958], R11 ;  /* 0x0029580b01007387 */ /* 0x000fe20000100800 */
[----:B-1----:R-:W-:-:S03]  /*94e60*/  IMAD.MOV.U32 R6, RZ, RZ, R11 ;  /* 0x000000ffff067224 */ /* 0x002fc600078e000b */
[----:B------:R1:W-:Y:S01]  /*94e70*/  STL [R1+0x2954], R18 ;  /* 0x0029541201007387 */ /* 0x0003e20000100800 */
[----:B------:R-:W-:-:S03]  /*94e80*/  IMAD.MOV.U32 R7, RZ, RZ, R18 ;  /* 0x000000ffff077224 */ /* 0x000fc600078e0012 */
        /* <DEDUP_REMOVED lines=42> */
[----:B------:R-:W-:Y:S02]  /*95130*/  IADD3 R8, P2, R8, R2, RZ ;  /* 0x0000000208087210 */ /* 0x000fe40007f5e0ff */
[----:B------:R-:W-:Y:S01]  /*95140*/  ISETP.NE.U32.AND P0, PT, RZ, UR12, PT ;  /* 0x0000000cff007c0c */ /* 0x000fe2000bf05070 */
[----:B------:R1:W-:Y:S01]  /*95150*/  STL [R1+0x2b00], R10 ;  /* 0x002b000a01007387 */ /* 0x0003e20000100800 */
[----:B----4-:R-:W-:Y:S02]  /*95160*/  IMAD.MOV.U32 R6, RZ, RZ, R10 ;  /* 0x000000ffff067224 */ /* 0x010fe400078e000a */
[----:B------:R-:W-:-:S05]  /*95170*/  IMAD.X R18, R18, 0x1, R3, P1 ;  /* 0x0000000112127824 */ /* 0x000fca00008e0603 */
[----:B------:R4:W-:Y:S04]  /*95180*/  STL [R1+0x2afc], R18 ;  /* 0x002afc1201007387 */ /* 0x0009e80000100800 */
[----:B------:R-:W-:Y:S01]  /*95190*/  STL [R1+0x2b08], R8 ;  /* 0x002b080801007387 */ /* 0x000fe20000100800 */
[----:B------:R-:W-:-:S03]  /*951a0*/  IMAD.MOV.U32 R7, RZ, RZ, R18 ;  /* 0x000000ffff077224 */ /* 0x000fc600078e0012 */
        /* <DEDUP_REMOVED lines=8> */
[----:B------:R-:W4:Y:S01]  /*95230*/  LDL.LU R20, [R1+0x2b34] ;  /* 0x002b340001147983 */ /* 0x000f220000300800 */
[----:B------:R-:W-:-:S03]  /*95240*/  IADD3 R12, P1, R12, R2, RZ ;  /* 0x000000020c0c7210 */ /* 0x000fc60007f3e0ff */
[----:B--2---:R-:W2:Y:S04]  /*95250*/  LDL.LU R11, [R1+0x2b40] ;  /* 0x002b4000010b7983 */ /* 0x004ea80000300800 */
        /* <DEDUP_REMOVED lines=35> */
[----:B------:R1:W-:Y:S01]  /*95490*/  LDGSTS.E [R4+0xba80], desc[UR10][R6.64], P0 ;  /* 0x0ba8000006047fae */ /* 0x0003e2000812184a */
[----:B------:R-:W-:-:S03]  /*954a0*/  IADD3 R10, P1, R10, R2, RZ ;  /* 0x000000020a0a7210 */ /* 0x000fc60007f3e0ff */
[----:B------:R-:W3:Y:S01]  /*954b0*/  LDL.LU R9, [R1+0x2b68] ;  /* 0x002b680001097983 */ /* 0x000ee20000300800 */
[-C--:B------:R-:W-:Y:S01]  /*954c0*/  IADD3 R19, P2, R19, R2.reuse, RZ ;  /* 0x0000000213137210 */ /* 0x080fe20007f5e0ff */
[----:B----4-:R-:W-:Y:S02]  /*954d0*/  IMAD.X R18, R18, 0x1, R3, P1 ;  /* 0x0000000112127824 */ /* 0x010fe400008e0603 */
[----:B-1----:R-:W-:Y:S02]  /*954e0*/  IMAD.MOV.U32 R6, RZ, RZ, R10 ;  /* 0x000000ffff067224 */ /* 0x002fe400078e000a */
[----:B------:R-:W-:Y:S01]  /*954f0*/  IMAD.MOV.U32 R7, RZ, RZ, R18 ;  /* 0x000000ffff077224 */ /* 0x000fe200078e0012 */
[----:B------:R-:W-:Y:S01]  /*95500*/  IADD3.X R20, R20, R3, RZ, P2, !PT ;  /* 0x0000000314147210 */ /* 0x000fe200017fe4ff */
[----:B------:R-:W-:Y:S01]  /*95510*/  STL [R1+0x2b30], R10 ;  /* 0x002b300a01007387 */ /* 0x000fe20000100800 */
[----:B--2---:R-:W-:-:S03]  /*95520*/  IADD3 R11, P1, R11, R2, RZ ;  /* 0x000000020b0b7210 */ /* 0x004fc60007f3e0ff */
[----:B------:R1:W-:Y:S04]  /*95530*/  STL [R1+0x2b2c], R18 ;  /* 0x002b2c1201007387 */ /* 0x0003e80000100800 */
        /* <DEDUP_REMOVED lines=8> */
[----:B------:R1:W-:Y:S04]  /*955c0*/  LDGSTS.E [R4+0xbb80], desc[UR10][R6.64], P0 ;  /* 0x0bb8000006047fae */ /* 0x0003e8000812184a */
[----:B------:R1:W-:Y:S01]  /*955d0*/  STL [R1+0x2b40], R11 ;  /* 0x002b400b01007387 */ /* 0x0003e20000100800 */
[----:B------:R-:W-:Y:S02]  /*955e0*/  IMAD.X R13, R13, 0x1, R3, P1 ;  /* 0x000000010d0d7824 */ /* 0x000fe400008e0603 */
[----:B-1----:R-:W-:-:S03]  /*955f0*/  IMAD.MOV.U32 R6, RZ, RZ, R11 ;  /* 0x000000ffff067224 */ /* 0x002fc600078e000b */
[----:B------:R-:W-:Y:S01]  /*95600*/  STL [R1+0x2b3c], R13 ;  /* 0x002b3c0d01007387 */ /* 0x000fe20000100800 */
[----:B------:R-:W-:Y:S01]  /*95610*/  IMAD.MOV.U32 R7, RZ, RZ, R13 ;  /* 0x000000ffff077224 */ /* 0x000fe200078e000d */
[----:B------:R-:W-:Y:S02]  /*95620*/  IADD3.X R12, R12, R3, RZ, P2, !PT ;  /* 0x000000030c0c7210 */ /* 0x000fe400017fe4ff */
[----:B------:R-:W-:Y:S04]  /*95630*/  STL [R1+0x2b48], R8 ;  /* 0x002b480801007387 */ /* 0x000fe80000100800 */
[----:B------:R-:W2:Y:S04]  /*95640*/  LDL.LU R11, [R1+0x2b70] ;  /* 0x002b7000010b7983 */ /* 0x000ea80000300800 */
[----:B------:R1:W-:Y:S04]  /*95650*/  LDGSTS.E [R4+0xbc00], desc[UR10][R6.64], P0 ;  /* 0x0bc0000006047fae */ /* 0x0003e8000812184a */
[----:B------:R1:W-:Y:S02]  /*95660*/  STL [R1+0x2b44], R12 ;  /* 0x002b440c01007387 */ /* 0x0003e40000100800 */
[----:B-1----:R-:W-:-:S02]  /*95670*/  IMAD.MOV.U32 R7, RZ, RZ, R12 ;  /* 0x000000ffff077224 */ /* 0x002fc400078e000c */
[----:B------:R-:W2:Y:S01]  /*95680*/  LDL.LU R12, [R1+0x2b6c] ;  /* 0x002b6c00010c7983 */ /* 0x000ea20000300800 */
[----:B------:R-:W-:Y:S02]  /*95690*/  IADD3 R14, P1, R14, R2, RZ ;  /* 0x000000020e0e7210 */ /* 0x000fe40007f3e0ff */
[----:B------:R-:W-:Y:S02]  /*956a0*/  MOV R6, R8 ;  /* 0x0000000800067202 */ /* 0x000fe40000000f00 */
[----:B------:R-:W-:Y:S01]  /*956b0*/  IADD3 R5, P2, R5, R2, RZ ;  /* 0x0000000205057210 */ /* 0x000fe20007f5e0ff */
        /* <DEDUP_REMOVED lines=35> */
[----:B--2---:R-:W2:Y:S04]  /*958f0*/  LDL.LU R9, [R1+0x2d18] ;  /* 0x002d180001097983 */ /* 0x004ea80000300800 */
[----:B------:R-:W2:Y:S04]  /*95900*/  LDL.LU R10, [R1+0x2d20] ;  /* 0x002d2000010a7983 */ /* 0x000ea80000300800 */
[----:B------:R1:W-:Y:S01]  /*95910*/  LDGSTS.E [R4+0xbe80], desc[UR10][R6.64], P0 ;  /* 0x0be8000006047fae */ /* 0x0003e2000812184a */
[----:B------:R-:W-:-:S03]  /*95920*/  IMAD.X R12, R12, 0x1, R3, P1 ;  /* 0x000000010c0c7824 */ /* 0x000fc600008e0603 */
[----:B------:R1:W-:Y:S04]  /*95930*/  STL [R1+0x2b70], R11 ;  /* 0x002b700b01007387 */ /* 0x0003e80000100800 */
[----:B------:R1:W-:Y:S02]  /*95940*/  STL [R1+0x2b6c], R12 ;  /* 0x002b6c0c01007387 */ /* 0x0003e40000100800 */
[----:B-1----:R-:W-:Y:S02]  /*95950*/  MOV R6, R11 ;  /* 0x0000000b00067202 */ /* 0x002fe40000000f00 */
[----:B------:R-:W2:Y:S01]  /*95960*/  LDL.LU R11, [R1+0x2d14] ;  /* 0x002d1400010b7983 */ /* 0x000ea20000300800 */
[----:B------:R-:W-:-:S03]  /*95970*/  IMAD.MOV.U32 R7, RZ, RZ, R12 ;  /* 0x000000ffff077224 */ /* 0x000fc600078e000c */
[----:B------:R-:W2:Y:S01]  /*95980*/  LDL.LU R12, [R1+0x2d1c] ;  /* 0x002d1c00010c7983 */ /* 0x000ea20000300800 */
[-C--:B------:R-:W-:Y:S02]  /*95990*/  IADD3 R8, P2, R8, R2.reuse, RZ ;  /* 0x0000000208087210 */ /* 0x080fe40007f5e0ff */
        /* <DEDUP_REMOVED lines=20> */
[----:B------:R-:W-:-:S03]  /*95ae0*/  IADD3 R17, P0, R17, R2, RZ ;  /* 0x0000000211117210 */ /* 0x000fc60007f1e0ff */
[----:B------:R-:W3:Y:S01]  /*95af0*/  LDL.LU R13, [R1+0x2d2c] ;  /* 0x002d2c00010d7983 */ /* 0x000ee20000300800 */
        /* <DEDUP_REMOVED lines=25> */
[----:B------:R-:W-:Y:S01]  /*95c90*/  STL [R1+0x2d20], R10 ;  /* 0x002d200a01007387 */ /* 0x000fe20000100800 */
[----:B------:R-:W-:-:S03]  /*95ca0*/  IMAD.MOV.U32 R6, RZ, RZ, R9 ;  /* 0x000000ffff067224 */ /* 0x000fc600078e0009 */
[----:B------:R-:W2:Y:S04]  /*95cb0*/  LDL.LU R11, [R1+0x2d48] ;  /* 0x002d4800010b7983 */ /* 0x000ea80000300800 */
[----:B------:R1:W-:Y:S04]  /*95cc0*/  STL [R1+0x2d1c], R12 ;  /* 0x002d1c0c01007387 */ /* 0x0003e80000100800 */
[----:B------:R-:W2:Y:S04]  /*95cd0*/  LDL.LU R9, [R1+0x2d50] ;  /* 0x002d500001097983 */ /* 0x000ea80000300800 */
[----:B------:R-:W2:Y:S04]  /*95ce0*/  LDL.LU R19, [R1+0x2d44] ;  /* 0x002d440001137983 */ /* 0x000ea80000300800 */
[----:B------:R1:W-:Y:S02]  /*95cf0*/  LDGSTS.E [R4+0xd980], desc[UR10][R6.64], P1 ;  /* 0x0d98000006047fae */ /* 0x0003e4000892184a */
[----:B-1----:R-:W-:Y:S01]  /*95d00*/  MOV R6, R10 ;  /* 0x0000000a00067202 */ /* 0x002fe20000000f00 */
[----:B------:R-:W-:-:S02]  /*95d10*/  IMAD.MOV.U32 R7, RZ, RZ, R12 ;  /* 0x000000ffff077224 */ /* 0x000fc400078e000c */
        /* <DEDUP_REMOVED lines=86> */
[----:B------:R-:W3:Y:S04]  /*96280*/  LDL.LU R14, [R1+0x2f0c] ;  /* 0x002f0c00010e7983 */ /* 0x000ee80000300800 */
[----:B------:R-:W3:Y:S01]  /*96290*/  LDL.LU R16, [R1+0x2f14] ;  /* 0x002f140001107983 */ /* 0x000ee20000300800 */
[----:B--2---:R-:W-:Y:S01]  /*962a0*/  IADD3 R5, P0, R5, R2, RZ ;  /* 0x0000000205057210 */ /* 0x004fe20007f1e0ff */
[----:B------:R-:W-:-:S04]  /*962b0*/  IMAD.MOV.U32 R7, RZ, RZ, R15 ;  /* 0x000000ffff077224 */ /* 0x000fc800078e000f */
[----:B------:R-:W-:Y:S04]  /*962c0*/  STL [R1+0x2d78], R5 ;  /* 0x002d780501007387 */ /* 0x000fe80000100800 */
[----:B------:R1:W-:Y:S01]  /*962d0*/  LDGSTS.E [R4+0xdf00], desc[UR10][R6.64], P1 ;  /* 0x0df0000006047fae */ /* 0x0003e2000892184a */
[----:B----4-:R-:W-:-:S05]  /*962e0*/  IMAD.X R11, R11, 0x1, R3, P0 ;  /* 0x000000010b0b7824 */ /* 0x010fca00000e0603 */
[----:B------:R2:W-:Y:S04]  /*962f0*/  STL [R1+0x2d74], R11 ;  /* 0x002d740b01007387 */ /* 0x0005e80000100800 */
[----:B------:R-:W4:Y:S04]  /*96300*/  LDL.LU R17, [R1+0x2f1c] ;  /* 0x002f1c0001117983 */ /* 0x000f280000300800 */
[----:B------:R-:W4:Y:S01]  /*96310*/  LDL.LU R15, [R1+0x2f20] ;  /* 0x002f2000010f7983 */ /* 0x000f220000300800 */
[----:B-1----:R-:W-:Y:S01]  /*96320*/  IMAD.MOV.U32 R7, RZ, RZ, R11 ;  /* 0x000000ffff077224 */ /* 0x002fe200078e000b */
[----:B------:R-:W-:-:S02]  /*96330*/  MOV R6, R5 ;  /* 0x0000000500067202 */ /* 0x000fc40000000f00 */
[----:B--2---:R-:W2:Y:S04]  /*96340*/  LDL.LU R11, [R1+0x2f24] ;  /* 0x002f2400010b7983 */ /* 0x004ea80000300800 */
[----:B------:R-:W2:Y:S01]  /*96350*/  LDL.LU R5, [R1+0x2f30] ;  /* 0x002f300001057983 */ /* 0x000ea20000300800 */
[----:B------:R-:W-:-:S03]  /*96360*/  UISETP.GT.AND UP1, UPT, UR18, 0x1f, UPT ;  /* 0x0000001f1200788c */ /* 0x000fc6000bf24270 */
[----:B------:R1:W-:Y:S01]  /*96370*/  LDGSTS.E [R4+0xdf80], desc[UR10][R6.64], P1 ;  /* 0x0df8000006047fae */ /* 0x0003e2000892184a */
[----:B------:R-:W-:Y:S01]  /*96380*/  USEL UR12, URZ, 0x4, !UP1 ;  /* 0x000000043f0c7887 */ /* 0x000fe2000c800000 */
[----:B------:R-:W-:-:S03]  /*96390*/  IADD3 R12, P1, R12, R2, RZ ;  /* 0x000000020c0c7210 */ /* 0x000fc60007f3e0ff */
[----:B------:R-:W-:Y:S01]  /*963a0*/  USEL UR12, UR12, URZ, !UP0 ;  /* 0x0000003f0c0c7287 */ /* 0x000fe2000c000000 */
[----:B------:R-:W-:Y:S01]  /*963b0*/  IADD3 R9, P2, R9, R2, RZ ;  /* 0x0000000209097210 */ /* 0x000fe20007f5e0ff */
[----:B------:R3:W-:Y:S04]  /*963c0*/  STL [R1+0x2f00], R12 ;  /* 0x002f000c01007387 */ /* 0x0007e80000100800 */
[----:B------:R-:W-:Y:S01]  /*963d0*/  ISETP.NE.U32.AND P0, PT, RZ, UR12, PT ;  /* 0x0000000cff007c0c */ /* 0x000fe2000bf05070 */
[----:B-1----:R-:W-:Y:S02]  /*963e0*/  IMAD.MOV.U32 R6, RZ, RZ, R12 ;  /* 0x000000ffff067224 */ /* 0x002fe400078e000c */
[----:B------:R-:W-:-:S05]  /*963f0*/  IMAD.X R18, R18, 0x1, R3, P1 ;  /* 0x0000000112127824 */ /* 0x000fca00008e0603 */
[----:B------:R1:W-:Y:S01]  /*96400*/  STL [R1+0x2efc], R18 ;  /* 0x002efc1201007387 */ /* 0x0003e20000100800 */
[----:B------:R-:W-:-:S03]  /*96410*/  IMAD.MOV.U32 R7, RZ, RZ, R18 ;  /* 0x000000ffff077224 */ /* 0x000fc600078e0012 */
[----:B------:R1:W-:Y:S04]  /*96420*/  STL [R1+0x2f08], R9 ;  /* 0x002f080901007387 */ /* 0x0003e80000100800 */
[----:B---3--:R-:W3:Y:S01]  /*96430*/  LDL.LU R12, [R1+0x2f38] ;  /* 0x002f3800010c7983 */ /* 0x008ee20000300800 */
[----:B------:R-:W-:-:S03]  /*96440*/  IADD3.X R10, R10, R3, RZ, P2, !PT ;  /* 0x000000030a0a7210 */ /* 0x000fc600017fe4ff */
[----:B------:R1:W-:Y:S04]  /*96450*/  LDGSTS.E [R4+0xf800], desc[UR10][R6.64], P0 ;  /* 0x0f80000006047fae */ /* 0x0003e8000812184a */
[----:B------:R1:W-:Y:S04]  /*96460*/  STL [R1+0x2f04], R10 ;  /* 0x002f040a01007387 */ /* 0x0003e80000100800 */
[----:B------:R-:W3:Y:S04]  /*96470*/  LDL.LU R19, [R1+0x2f40] ;  /* 0x002f400001137983 */ /* 0x000ee80000300800 */
[----:B-1----:R-:W3:Y:S01]  /*96480*/  LDL.LU R18, [R1+0x2f34] ;  /* 0x002f340001127983 */ /* 0x002ee20000300800 */
[----:B------:R-:W-:Y:S01]  /*96490*/  MOV R6, R9 ;  /* 0x0000000900067202 */ /* 0x000fe20000000f00 */
        /* <DEDUP_REMOVED lines=23> */
[----:B----4-:R-:W-:-:S05]  /*96610*/  IADD3 R15, P1, R15, R2, RZ ;  /* 0x000000020f0f7210 */ /* 0x010fca0007f3e0ff */
[----:B------:R-:W-:Y:S01]  /*96620*/  IMAD.X R17, R17, 0x1, R3, P1 ;  /* 0x0000000111117824 */ /* 0x000fe200008e0603 */
[----:B--2---:R-:W-:Y:S01]  /*96630*/  IADD3 R5, P2, R5, R2, RZ ;  /* 0x0000000205057210 */ /* 0x004fe20007f5e0ff */
        /* <DEDUP_REMOVED lines=15> */
[----:B---3--:R-:W-:-:S05]  /*96730*/  IADD3 R12, P1, R12, R2, RZ ;  /* 0x000000020c0c7210 */ /* 0x008fca0007f3e0ff */
[----:B------:R-:W-:Y:S01]  /*96740*/  STL [R1+0x2f38], R12 ;  /* 0x002f380c01007387 */ /* 0x000fe20000100800 */
[----:B-1----:R-:W-:Y:S01]  /*96750*/  IMAD.MOV.U32 R6, RZ, RZ, R12 ;  /* 0x000000ffff067224 */ /* 0x002fe200078e000c */
[----:B------:R-:W-:Y:S01]  /*96760*/  IADD3 R19, P2, R19, R2, RZ ;  /* 0x0000000213137210 */ /* 0x000fe20007f5e0ff */
[----:B------:R-:W-:-:S04]  /*96770*/  IMAD.X R18, R18, 0x1, R3, P1 ;  /* 0x0000000112127824 */ /* 0x000fc800008e0603 */
[----:B------:R-:W-:Y:S01]  /*96780*/  IMAD.MOV.U32 R7, RZ, RZ, R18 ;  /* 0x000000ffff077224 */ /* 0x000fe200078e0012 */
[----:B------:R-:W-:Y:S01]  /*96790*/  IADD3.X R20, R20, R3, RZ, P2, !PT ;  /* 0x0000000314147210 */ /* 0x000fe200017fe4ff */
[----:B------:R1:W-:Y:S01]  /*967a0*/  STL [R1+0x2f34], R18 ;  /* 0x002f341201007387 */ /* 0x0003e20000100800 */
[----:B------:R-:W-:-:S03]  /*967b0*/  IADD3 R9, P1, R9, R2, RZ ;  /* 0x0000000209097210 */ /* 0x000fc60007f3e0ff */
        /* <DEDUP_REMOVED lines=31> */
[----:B----4-:R-:W-:-:S03]  /*969b0*/  IADD3.X R15, R15, R3, RZ, P2, !PT ;  /* 0x000000030f0f7210 */ /* 0x010fc600017fe4ff */
[----:B------:R2:W-:Y:S04]  /*969c0*/  STL [R1+0x2f60], R8 ;  /* 0x002f600801007387 */ /* 0x0005e80000100800 */
[----:B------:R-:W4:Y:S01]  /*969d0*/  LDL.LU R16, [R1+0x2f7c] ;  /* 0x002f7c0001107983 */ /* 0x000f220000300800 */
[----:B------:R-:W-:-:S03]  /*969e0*/  IMAD.MOV.U32 R7, RZ, RZ, R17 ;  /* 0x000000ffff077224 */ /* 0x000fc600078e0011 */
[----:B------:R2:W-:Y:S04]  /*969f0*/  STL [R1+0x2f5c], R15 ;  /* 0x002f5c0f01007387 */ /* 0x0005e80000100800 */
[----:B-1----:R-:W4:Y:S04]  /*96a00*/  LDL.LU R17, [R1+0x3104] ;  /* 0x0031040001117983 */ /* 0x002f280000300800 */
        /* <DEDUP_REMOVED lines=10> */
[----:B------:R-:W-:-:S05]  /*96ab0*/  IMAD.X R18, R18, 0x1, R3, P1 ;  /* 0x0000000112127824 */ /* 0x000fca00008e0603 */
[----:B------:R1:W-:Y:S01]  /*96ac0*/  STL [R1+0x2f64], R18 ;  /* 0x002f641201007387 */ /* 0x0003e20000100800 */
[----:B------:R-:W-:-:S03]  /*96ad0*/  IMAD.MOV.U32 R7, RZ, RZ, R18 ;  /* 0x000000ffff077224 */ /* 0x000fc600078e0012 */
[----:B------:R1:W-:Y:S01]  /*96ae0*/  STL [R1+0x2f70], R5 ;  /* 0x002f700501007387 */ /* 0x0003e20000100800 */
[----:B---3--:R-:W-:-:S03]  /*96af0*/  IADD3.X R12, R12, R3, RZ, P2, !PT ;  /* 0x000000030c0c7210 */ /* 0x008fc600017fe4ff */
[----:B------:R-:W3:Y:S04]  /*96b00*/  LDL.LU R11, [R1+0x310c] ;  /* 0x00310c00010b7983 */ /* 0x000ee80000300800 */
[----:B------:R1:W-:Y:S04]  /*96b10*/  STL [R1+0x2f6c], R12 ;  /* 0x002f6c0c01007387 */ /* 0x0003e80000100800 */
[----:B-1----:R-:W3:Y:S04]  /*96b20*/  LDL.LU R18, [R1+0x3114] ;  /* 0x0031140001127983 */ /* 0x002ee80000300800 */
[----:B------:R1:W-:Y:S02]  /*96b30*/  LDGSTS.E [R4+0xfe00], desc[UR10][R6.64], P0 ;  /* 0x0fe0000006047fae */ /* 0x0003e4000812184a */
[----:B-1----:R-:W-:-:S02]  /*96b40*/  MOV R6, R5 ;  /* 0x0000000500067202 */ /* 0x002fc40000000f00 */
[----:B------:R-:W-:Y:S01]  /*96b50*/  IADD3 R9, P1, R9, R2, RZ ;  /* 0x0000000209097210 */ /* 0x000fe20007f3e0ff */
[----:B------:R-:W-:Y:S01]  /*96b60*/  IMAD.MOV.U32 R7, RZ, RZ, R12 ;  /* 0x000000ffff077224 */ /* 0x000fe200078e000c */
[----:B------:R-:W3:Y:S04]  /*96b70*/  LDL.LU R5, [R1+0x3120] ;  /* 0x0031200001057983 */ /* 0x000ee80000300800 */
[----:B------:R-:W3:Y:S01]  /*96b80*/  LDL.LU R12, [R1+0x3128] ;  /* 0x00312800010c7983 */ /* 0x000ee20000300800 */
[----:B------:R-:W-:-:S03]  /*96b90*/  IMAD.X R14, R14, 0x1, R3, P1 ;  /* 0x000000010e0e7824 */ /* 0x000fc600008e0603 */
[----:B------:R1:W-:Y:S04]  /*96ba0*/  LDGSTS.E [R4+0xfe80], desc[UR10][R6.64], P0 ;  /* 0x0fe8000006047fae */ /* 0x0003e8000812184a */
[----:B------:R1:W-:Y:S04]  /*96bb0*/  STL [R1+0x2f78], R9 ;  /* 0x002f780901007387 */ /* 0x0003e80000100800 */
[----:B------:R1:W-:Y:S02]  /*96bc0*/  STL [R1+0x2f74], R14 ;  /* 0x002f740e01007387 */ /* 0x0003e40000100800 */
[----:B-1----:R-:W-:-:S02]  /*96bd0*/  MOV R6, R9 ;  /* 0x0000000900067202 */ /* 0x002fc40000000f00 */
[----:B------:R-:W3:Y:S01]  /*96be0*/  LDL.LU R9, [R1+0x311c] ;  /* 0x00311c0001097983 */ /* 0x000ee20000300800 */
[----:B------:R-:W-:-:S03]  /*96bf0*/  IMAD.MOV.U32 R7, RZ, RZ, R14 ;  /* 0x000000ffff077224 */ /* 0x000fc600078e000e */
        /* <DEDUP_REMOVED lines=15> */
[----:B----4-:R-:W-:Y:S01]  /*96cf0*/  IMAD.MOV.U32 R7, RZ, RZ, R17 ;  /* 0x000000ffff077224 */ /* 0x010fe200078e0011 */
[----:B------:R-:W-:-:S02]  /*96d00*/  MOV R6, R13 ;  /* 0x0000000d00067202 */ /* 0x000fc40000000f00 */
[----:B-1----:R-:W4:Y:S04]  /*96d10*/  LDL.LU R17, [R1+0x312c] ;  /* 0x00312c0001117983 */ /* 0x002f280000300800 */
[----:B------:R-:W4:Y:S01]  /*96d20*/  LDL.LU R13, [R1+0x3134] ;  /* 0x00313400010d7983 */ /* 0x000f220000300800 */
[----:B------:R-:W-:-:S04]  /*96d30*/  UISETP.GT.AND UP1, UPT, UR18, 0x23, UPT ;  /* 0x000000231200788c */ /* 0x000fc8000bf24270 */
[----:B------:R-:W-:-:S04]  /*96d40*/  USEL UR12, URZ, 0x4, !UP1 ;  /* 0x000000043f0c7887 */ /* 0x000fc8000c800000 */
[----:B------:R-:W-:Y:S01]  /*96d50*/  USEL UR12, UR12, URZ, !UP0 ;  /* 0x0000003f0c0c7287 */ /* 0x000fe2000c000000 */
[----:B--2---:R-:W-:-:S05]  /*96d60*/  IADD3 R8, P0, R8, R2, RZ ;  /* 0x0000000208087210 */ /* 0x004fca0007f1e0ff */
        /* <DEDUP_REMOVED lines=15> */
[----:B------:R-:W-:-:S02]  /*96e60*/  IADD3 R5, P0, R5, R2, RZ ;  /* 0x0000000205057210 */ /* 0x000fc40007f1e0ff */
[----:B-1----:R-:W2:Y:S01]  /*96e70*/  LDL.LU R18, [R1+0x313c] ;  /* 0x00313c0001127983 */ /* 0x002ea20000300800 */
[----:B------:R-:W-:Y:S02]  /*96e80*/  MOV R6, R15 ;  /* 0x0000000f00067202 */ /* 0x000fe40000000f00 */
[----:B------:R-:W-:Y:S01]  /*96e90*/  IADD3 R12, P2, R12, R2, RZ ;  /* 0x000000020c0c7210 */ /* 0x000fe20007f5e0ff */
        /* <DEDUP_REMOVED lines=13> */
[----:B------:R1:W-:Y:S04]  /*96f70*/  LDGSTS.E [R4+0x11980], desc[UR10][R6.64], P1 ;  /* 0x1198000006047fae */ /* 0x0003e8000892184a */
[----:B------:R-:W2:Y:S01]  /*96f80*/  LDL.LU R15, [R1+0x3154] ;  /* 0x00315400010f7983 */ /* 0x000ea20000300800 */
[----:B-1----:R-:W-:Y:S01]  /*96f90*/  MOV R6, R12 ;  /* 0x0000000c00067202 */ /* 0x002fe20000000f00 */
[----:B------:R-:W-:-:S02]  /*96fa0*/  IMAD.MOV.U32 R7, RZ, RZ, R14 ;  /* 0x000000ffff077224 */ /* 0x000fc400078e000e */
[----:B------:R-:W2:Y:S04]  /*96fb0*/  LDL.LU R14, [R1+0x3160] ;  /* 0x00316000010e7983 */ /* 0x000ea80000300800 */
[----:B------:R-:W2:Y:S04]  /*96fc0*/  LDL.LU R12, [R1+0x3168] ;  /* 0x00316800010c7983 */ /* 0x000ea80000300800 */
[----:B------:R1:W-:Y:S01]  /*96fd0*/  LDGSTS.E [R4+0x11a00], desc[UR10][R6.64], P1 ;  /* 0x11a0000006047fae */ /* 0x0003e2000892184a */
[-C--:B------:R-:W-:Y:S02]  /*96fe0*/  IADD3 R16, P0, R16, R2.reuse, RZ ;  /* 0x0000000210107210 */ /* 0x080fe40007f1e0ff */
[----:B------:R-:W-:-:S03]  /*96ff0*/  IADD3 R10, P2, R10, R2, RZ ;  /* 0x000000020a0a7210 */ /* 0x000fc60007f5e0ff */
[----:B------:R1:W-:Y:S01]  /*97000*/  STL [R1+0x3130], R16 ;  /* 0x0031301001007387 */ /* 0x0003e20000100800 */
[----:B----4-:R-:W-:Y:S02]  /*97010*/  IMAD.X R17, R17, 0x1, R3, P0 ;  /* 0x0000000111117824 */ /* 0x010fe400000e0603 */
[----:B-1----:R-:W-:Y:S01]  /*97020*/  IMAD.MOV.U32 R6, RZ, RZ, R16 ;  /* 0x000000ffff067224 */ /* 0x002fe200078e0010 */
[----:B------:R-:W-:Y:S02]  /*97030*/  IADD3.X R13, R13, R3, RZ, P2, !PT ;  /* 0x000000030d0d7210 */ /* 0x000fe400017fe4ff */
[----:B------:R1:W-:Y:S01]  /*97040*/  STL [R1+0x312c], R17 ;  /* 0x00312c1101007387 */ /* 0x0003e20000100800 */
[----:B------:R-:W-:-:S03]  /*97050*/  IMAD.MOV.U32 R7, RZ, RZ, R17 ;  /* 0x000000ffff077224 */ /* 0x000fc600078e0011 */
[----:B------:R-:W-:Y:S04]  /*97060*/  STL [R1+0x3138], R10 ;  /* 0x0031380a01007387 */ /* 0x000fe80000100800 */
[----:B------:R-:W4:Y:S04]  /*97070*/  LDL.LU R16, [R1+0x315c] ;  /* 0x00315c0001107983 */ /* 0x000f280000300800 */
[----:B------:R1:W-:Y:S04]  /*97080*/  STL [R1+0x3134], R13 ;  /* 0x0031340d01007387 */ /* 0x0003e80000100800 */
[----:B-1----:R-:W4:Y:S04]  /*97090*/  LDL.LU R17, [R1+0x3164] ;  /* 0x0031640001117983 */ /* 0x002f280000300800 */
[----:B------:R1:W-:Y:S02]  /*970a0*/  LDGSTS.E [R4+0x11a80], desc[UR10][R6.64], P1 ;  /* 0x11a8000006047fae */ /* 0x0003e4000892184a */
[----:B-1----:R-:W-:Y:S01]  /*970b0*/  MOV R6, R10 ;  /* 0x0000000a00067202 */ /* 0x002fe20000000f00 */
[----:B------:R-:W-:-:S02]  /*970c0*/  IMAD.MOV.U32 R7, RZ, RZ, R13 ;  /* 0x000000ffff077224 */ /* 0x000fc400078e000d */
[----:B------:R-:W4:Y:S04]  /*970d0*/  LDL.LU R13, [R1+0x3170] ;  /* 0x00317000010d7983 */ /* 0x000f280000300800 */
[----:B------:R-:W4:Y:S04]  /*970e0*/  LDL.LU R10, [R1+0x3178] ;  /* 0x00317800010a7983 */ /* 0x000f280000300800 */
[----:B------:R1:W-:Y:S01]  /*970f0*/  LDGSTS.E [R4+0x11b00], desc[UR10][R6.64], P1 ;  /* 0x11b0000006047fae */ /* 0x0003e2000892184a */
[-C--:B---3--:R-:W-:Y:S02]  /*97100*/  IADD3 R11, P0, R11, R2.reuse, RZ ;  /* 0x000000020b0b7210 */ /* 0x088fe40007f1e0ff */
[----:B------:R-:W-:-:S03]  /*97110*/  IADD3 R8, P2, R8, R2, RZ ;  /* 0x0000000208087210 */ /* 0x000fc60007f5e0ff */
[----:B------:R-:W-:Y:S01]  /*97120*/  STL [R1+0x3140], R11 ;  /* 0x0031400b01007387 */ /* 0x000fe20000100800 */
[----:B--2---:R-:W-:Y:S01]  /*97130*/  IMAD.X R18, R18, 0x1, R3, P0 ;  /* 0x0000000112127824 */ /* 0x004fe200000e0603 */
[----:B------:R-:W-:-:S04]  /*97140*/  IADD3.X R20, R20, R3, RZ, P2, !PT ;  /* 0x0000000314147210 */ /* 0x000fc800017fe4ff */
[----:B------:R2:W-:Y:S01]  /*97150*/  STL [R1+0x313c], R18 ;  /* 0x00313c1201007387 */ /* 0x0005e20000100800 */
[----:B-1----:R-:W-:-:S03]  /*97160*/  IMAD.MOV.U32 R7, RZ, RZ, R18 ;  /* 0x000000ffff077224 */ /* 0x002fc600078e0012 */
[----:B------:R1:W-:Y:S01]  /*97170*/  STL [R1+0x3148], R8 ;  /* 0x0031480801007387 */ /* 0x0003e20000100800 */
[----:B------:R-:W-:-:S03]  /*97180*/  IMAD.MOV.U32 R6, RZ, RZ, R11 ;  /* 0x000000ffff067224 */ /* 0x000fc600078e000b */
[----:B--2---:R-:W2:Y:S04]  /*97190*/  LDL.LU R18, [R1+0x316c] ;  /* 0x00316c0001127983 */ /* 0x004ea80000300800 */
[----:B------:R-:W-:Y:S04]  /*971a0*/  STL [R1+0x3144], R20 ;  /* 0x0031441401007387 */ /* 0x000fe80000100800 */
[----:B------:R-:W3:Y:S04]  /*971b0*/  LDL.LU R11, [R1+0x3174] ;  /* 0x00317400010b7983 */ /* 0x000ee80000300800 */
[----:B------:R1:W-:Y:S01]  /*971c0*/  LDGSTS.E [R4+0x11b80], desc[UR10][R6.64], P1 ;  /* 0x11b8000006047fae */ /* 0x0003e2000892184a */
[----:B------:R-:W-:-:S02]  /*971d0*/  IADD3 R9, P0, R9, R2, RZ ;  /* 0x0000000209097210 */ /* 0x000fc40007f1e0ff */
[----:B-1----:R-:W-:Y:S01]  /*971e0*/  MOV R6, R8 ;  /* 0x0000000800067202 */ /* 0x002fe20000000f00 */
[----:B------:R-:W-:Y:S01]  /*971f0*/  IMAD.MOV.U32 R7, RZ, RZ, R20 ;  /* 0x000000ffff077224 */ /* 0x000fe200078e0014 */
[----:B------:R-:W3:Y:S01]  /*97200*/  LDL.LU R8, [R1+0x3180] ;  /* 0x0031800001087983 */ /* 0x000ee20000300800 */
[----:B------:R-:W-:Y:S01]  /*97210*/  IADD3 R5, P2, R5, R2, RZ ;  /* 0x0000000205057210 */ /* 0x000fe20007f5e0ff */
[----:B------:R-:W-:Y:S02]  /*97220*/  IMAD.X R19, R19, 0x1, R3, P0 ;  /* 0x0000000113137824 */ /* 0x000fe400000e0603 */
[----:B------:R1:W-:Y:S04]  /*97230*/  STL [R1+0x3150], R9 ;  /* 0x0031500901007387 */ /* 0x0003e80000100800 */
[----:B------:R1:W-:Y:S04]  /*97240*/  LDGSTS.E [R4+0x11c00], desc[UR10][R6.64], P1 ;  /* 0x11c0000006047fae */ /* 0x0003e8000892184a */
[----:B------:R-:W-:Y:S04]  /*97250*/  STL [R1+0x314c], R19 ;  /* 0x00314c1301007387 */ /* 0x000fe80000100800 */
[----:B------:R-:W-:Y:S01]  /*97260*/  STL [R1+0x3158], R5 ;  /* 0x0031580501007387 */ /* 0x000fe20000100800 */
[----:B-1----:R-:W-:-:S03]  /*97270*/  IMAD.MOV.U32 R6, RZ, RZ, R9 ;  /* 0x000000ffff067224 */ /* 0x002fc600078e0009 */
        /* <DEDUP_REMOVED lines=9> */
[----:B------:R-:W3:Y:S04]  /*97310*/  LDL.LU R15, [R1+0x3308] ;  /* 0x00330800010f7983 */ /* 0x000ee80000300800 */
[----:B------:R-:W3:Y:S04]  /*97320*/  LDL.LU R5, [R1+0x3310] ;  /* 0x0033100001057983 */ /* 0x000ee80000300800 */
[----:B------:R-:W-:Y:S04]  /*97330*/  STL [R1+0x3160], R14 ;  /* 0x0031600e01007387 */ /* 0x000fe80000100800 */
[----:B------:R1:W-:Y:S01]  /*97340*/  LDGSTS.E [R4+0x11d00], desc[UR10][R6.64], P1 ;  /* 0x11d0000006047fae */ /* 0x0003e2000892184a */
[----:B----4-:R-:W-:-:S05]  /*97350*/  IMAD.X R16, R16, 0x1, R3, P0 ;  /* 0x0000000110107824 */ /* 0x010fca00000e0603 */
[----:B------:R4:W-:Y:S01]  /*97360*/  STL [R1+0x315c], R16 ;  /* 0x00315c1001007387 */ /* 0x0009e20000100800 */
[----:B------:R-:W-:Y:S01]  /*97370*/  IADD3.X R17, R17, R3, RZ, P2, !PT ;  /* 0x0000000311117210 */ /* 0x000fe200017fe4ff */
[----:B-1----:R-:W-:Y:S02]  /*97380*/  IMAD.MOV.U32 R7, RZ, RZ, R16 ;  /* 0x000000ffff077224 */ /* 0x002fe400078e0010 */
[----:B------:R-:W-:Y:S01]  /*97390*/  STL [R1+0x3168], R12 ;  /* 0x0031680c01007387 */ /* 0x000fe20000100800 */
[----:B------:R-:W-:-:S03]  /*973a0*/  IMAD.MOV.U32 R6, RZ, RZ, R14 ;  /* 0x000000ffff067224 */ /* 0x000fc600078e000e */
[----:B----4-:R-:W4:Y:S04]  /*973b0*/  LDL.LU R16, [R1+0x3304] ;  /* 0x0033040001107983 */ /* 0x010f280000300800 */
[----:B------:R1:W-:Y:S04]  /*973c0*/  STL [R1+0x3164], R17 ;  /* 0x0031641101007387 */ /* 0x0003e80000100800 */
[----:B------:R-:W4:Y:S01]  /*973d0*/  LDL.LU R14, [R1+0x330c] ;  /* 0x00330c00010e7983 */ /* 0x000f220000300800 */
[----:B------:R-:W-:-:S03]  /*973e0*/  IADD3 R13, P0, R13, R2, RZ ;  /* 0x000000020d0d7210 */ /* 0x000fc60007f1e0ff */
[----:B------:R1:W-:Y:S01]  /*973f0*/  LDGSTS.E [R4+0x11d80], desc[UR10][R6.64], P1 ;  /* 0x11d8000006047fae */ /* 0x0003e2000892184a */
[----:B------:R-:W-:Y:S02]  /*97400*/  IADD3 R10, P2, R10, R2, RZ ;  /* 0x000000020a0a7210 */ /* 0x000fe40007f5e0ff */
[----:B-1----:R-:W-:Y:S01]  /*97410*/  MOV R6, R12 ;  /* 0x0000000c00067202 */ /* 0x002fe20000000f00 */
[----:B------:R-:W-:Y:S02]  /*97420*/  IMAD.MOV.U32 R7, RZ, RZ, R17 ;  /* 0x000000ffff077224 */ /* 0x000fe400078e0011 */
[----:B------:R-:W4:Y:S04]  /*97430*/  LDL.LU R17, [R1+0x3318] ;  /* 0x0033180001117983 */ /* 0x000f280000300800 */
[----:B------:R-:W4:Y:S04]  /*97440*/  LDL.LU R12, [R1+0x3320] ;  /* 0x00332000010c7983 */ /* 0x000f280000300800 */
[----:B------:R-:W-:Y:S04]  /*97450*/  STL [R1+0x3170], R13 ;  /* 0x0031700d01007387 */ /* 0x000fe80000100800 */
[----:B------:R1:W-:Y:S02]  /*97460*/  LDGSTS.E [R4+0x11e00], desc[UR10][R6.64], P1 ;  /* 0x11e0000006047fae */ /* 0x0003e4000892184a */
[----:B-1----:R-:W-:Y:S01]  /*97470*/  IMAD.MOV.U32 R6, RZ, RZ, R13 ;  /* 0x000000ffff067224 */ /* 0x002fe200078e000d */
[----:B------:R-:W-:-:S04]  /*97480*/  UISETP.GT.AND UP1, UPT, UR18, 0x27, UPT ;  /* 0x000000271200788c */ /* 0x000fc8000bf24270 */
[----:B------:R-:W-:-:S04]  /*97490*/  USEL UR12, URZ, 0x4, !UP1 ;  /* 0x000000043f0c7887 */ /* 0x000fc8000c800000 */
[----:B------:R-:W-:Y:S01]  /*974a0*/  USEL UR12, UR12, URZ, !UP0 ;  /* 0x0000003f0c0c7287 */ /* 0x000fe2000c000000 */
[----:B--2---:R-:W-:-:S04]  /*974b0*/  IMAD.X R18, R18, 0x1, R3, P0 ;  /* 0x0000000112127824 */ /* 0x004fc800000e0603 */
[----:B------:R-:W-:Y:S01]  /*974c0*/  IMAD.MOV.U32 R7, RZ, RZ, R18 ;  /* 0x000000ffff077224 */ /* 0x000fe200078e0012 */
[----:B------:R1:W-:Y:S01]  /*974d0*/  STL [R1+0x316c], R18 ;  /* 0x00316c1201007387 */ /* 0x0003e20000100800 */
[----:B---3--:R-:W-:-:S03]  /*974e0*/  IADD3.X R11, R11, R3, RZ, P2, !PT ;  /* 0x000000030b0b7210 */ /* 0x008fc600017fe4ff */
[----:B------:R-:W-:Y:S04]  /*974f0*/  STL [R1+0x3178], R10 ;  /* 0x0031780a01007387 */ /* 0x000fe80000100800 */
[----:B------:R2:W-:Y:S04]  /*97500*/  LDGSTS.E [R4+0x11e80], desc[UR10][R6.64], P1 ;  /* 0x11e8000006047fae */ /* 0x0005e8000892184a */
[----:B-1----:R-:W3:Y:S04]  /*97510*/  LDL.LU R18, [R1+0x3314] ;  /* 0x0033140001127983 */ /* 0x002ee80000300800 */
[----:B------:R1:W-:Y:S04]  /*97520*/  STL [R1+0x3174], R11 ;  /* 0x0031740b01007387 */ /* 0x0003e80000100800 */
[----:B------:R-:W3:Y:S01]  /*97530*/  LDL.LU R13, [R1+0x331c] ;  /* 0x00331c00010d7983 */ /* 0x000ee20000300800 */
[----:B------:R-:W-:Y:S01]  /*97540*/  IADD3 R8, P0, R8, R2, RZ ;  /* 0x0000000208087210 */ /* 0x000fe20007f1e0ff */
[----:B--2---:R-:W-:Y:S01]  /*97550*/  IMAD.MOV.U32 R7, RZ, RZ, R11 ;  /* 0x000000ffff077224 */ /* 0x004fe200078e000b */
[----:B------:R-:W-:-:S03]  /*97560*/  MOV R6, R10 ;  /* 0x0000000a00067202 */ /* 0x000fc60000000f00 */
[----:B------:R-:W-:Y:S04]  /*97570*/  STL [R1+0x3180], R8 ;  /* 0x0031800801007387 */ /* 0x000fe80000100800 */
[----:B------:R2:W-:Y:S01]  /*97580*/  LDGSTS.E [R4+0x11f00], desc[UR10][R6.64], P1 ;  /* 0x11f0000006047fae */ /* 0x0005e2000892184a */
[----:B------:R-:W-:-:S05]  /*97590*/  IMAD.X R9, R9, 0x1, R3, P0 ;  /* 0x0000000109097824 */ /* 0x000fca00000e0603 */
[----:B------:R2:W-:Y:S04]  /*975a0*/  STL [R1+0x317c], R9 ;  /* 0x00317c0901007387 */ /* 0x0005e80000100800 */
[----:B-1----:R-:W3:Y:S04]  /*975b0*/  LDL.LU R11, [R1+0x3324] ;  /* 0x00332400010b7983 */ /* 0x002ee80000300800 */
[----:B------:R-:W3:Y:S01]  /*975c0*/  LDL.LU R10, [R1+0x3328] ;  /* 0x00332800010a7983 */ /* 0x000ee20000300800 */
[----:B--2---:R-:W-:Y:S01]  /*975d0*/  MOV R6, R8 ;  /* 0x0000000800067202 */ /* 0x004fe20000000f00 */
[----:B------:R-:W-:-:S02]  /*975e0*/  IMAD.MOV.U32 R7, RZ, RZ, R9 ;  /* 0x000000ffff077224 */ /* 0x000fc400078e0009 */
[----:B------:R-:W2:Y:S04]  /*975f0*/  LDL.LU R9, [R1+0x332c] ;  /* 0x00332c0001097983 */ /* 0x000ea80000300800 */
[----:B------:R-:W2:Y:S04]  /*97600*/  LDL.LU R8, [R1+0x3330] ;  /* 0x0033300001087983 */ /* 0x000ea80000300800 */
[----:B------:R1:W-:Y:S01]  /*97610*/  LDGSTS.E [R4+0x11f80], desc[UR10][R6.64], P1 ;  /* 0x11f8000006047fae */ /* 0x0003e2000892184a */
[----:B------:R-:W-:Y:S02]  /*97620*/  IADD3 R15, P1, R15, R2, RZ ;  /* 0x000000020f0f7210 */ /* 0x000fe40007f3e0ff */
[----:B------:R-:W-:-:S02]  /*97630*/  ISETP.NE.U32.AND P0, PT, RZ, UR12, PT ;  /* 0x0000000cff007c0c */ /* 0x000fc4000bf05070 */
[----:B------:R-:W-:Y:S01]  /*97640*/  IADD3 R5, P2, R5, R2, RZ ;  /* 0x0000000205057210 */ /* 0x000fe20007f5e0ff */
[----:B------:R-:W-:Y:S01]  /*97650*/  STL [R1+0x3308], R15 ;  /* 0x0033080f01007387 */ /* 0x000fe20000100800 */
[----:B-1----:R-:W-:Y:S02]  /*97660*/  IMAD.MOV.U32 R6, RZ, RZ, R15 ;  /* 0x000000ffff067224 */ /* 0x002fe400078e000f */
[----:B----4-:R-:W-:-:S04]  /*97670*/  IMAD.X R16, R16, 0x1, R3, P1 ;  /* 0x0000000110107824 */ /* 0x010fc800008e0603 */
[----:B------:R-:W-:Y:S01]  /*97680*/  IMAD.MOV.U32 R7, RZ, RZ, R16 ;  /* 0x000000ffff077224 */ /* 0x000fe200078e0010 */
[----:B------:R1:W-:Y:S01]  /*97690*/  STL [R1+0x3304], R16 ;  /* 0x0033041001007387 */ /* 0x0003e20000100800 */
[----:B------:R-:W-:-:S03]  /*976a0*/  IADD3.X R14, R14, R3, RZ, P2, !PT ;  /* 0x000000030e0e7210 */ /* 0x000fc600017fe4ff */
[----:B------:R-:W-:Y:S04]  /*976b0*/  STL [R1+0x3310], R5 ;  /* 0x0033100501007387 */ /* 0x000fe80000100800 */
[----:B------:R4:W-:Y:S04]  /*976c0*/  STL [R1+0x330c], R14 ;  /* 0x00330c0e01007387 */ /* 0x0009e80000100800 */
[----:B-1----:R-:W2:Y:S04]  /*976d0*/  LDL.LU R16, [R1+0x3334] ;  /* 0x0033340001107983 */ /* 0x002ea80000300800 */
[----:B------:R-:W2:Y:S04]  /*976e0*/  LDL.LU R15, [R1+0x3338] ;  /* 0x00333800010f7983 */ /* 0x000ea80000300800 */
[----:B------:R1:W-:Y:S02]  /*976f0*/  LDGSTS.E [R4+0x13800], desc[UR10][R6.64], P0 ;  /* 0x1380000006047fae */ /* 0x0003e4000812184a */
[----:B-1----:R-:W-:Y:S01]  /*97700*/  IMAD.MOV.U32 R7, RZ, RZ, R14 ;  /* 0x000000ffff077224 */ /* 0x002fe200078e000e */
[----:B------:R-:W-:Y:S01]  /*97710*/  MOV R6, R5 ;  /* 0x0000000500067202 */ /* 0x000fe20000000f00 */
[----:B----4-:R-:W4:Y:S04]  /*97720*/  LDL.LU R14, [R1+0x333c] ;  /* 0x00333c00010e7983 */ /* 0x010f280000300800 */
[----:B------:R-:W4:Y:S01]  /*97730*/  LDL.LU R5, [R1+0x3340] ;  /* 0x0033400001057983 */ /* 0x000f220000300800 */
[----:B------:R-:W-:-:S02]  /*97740*/  IADD3 R17, P1, R17, R2, RZ ;  /* 0x0000000211117210 */ /* 0x000fc40007f3e0ff */
[----:B------:R-:W-:Y:S01]  /*97750*/  IADD3 R12, P2, R12, R2, RZ ;  /* 0x000000020c0c7210 */ /* 0x000fe20007f5e0ff */
[----:B------:R1:W-:Y:S04]  /*97760*/  LDGSTS.E [R4+0x13880], desc[UR10][R6.64], P0 ;  /* 0x1388000006047fae */ /* 0x0003e8000812184a */
[----:B------:R3:W-:Y:S01]  /*97770*/  STL [R1+0x3318], R17 ;  /* 0x0033181101007387 */ /* 0x0007e20000100800 */
[----:B-1----:R-:W-:Y:S02]  /*97780*/  IMAD.MOV.U32 R6, RZ, RZ, R17 ;  /* 0x000000ffff067224 */ /* 0x002fe400078e0011 */
[----:B---3--:R-:W-:-:S05]  /*97790*/  IMAD.X R18, R18, 0x1, R3, P1 ;  /* 0x0000000112127824 */ /* 0x008fca00008e0603 */
[----:B------:R-:W-:Y:S01]  /*977a0*/  STL [R1+0x3314], R18 ;  /* 0x0033141201007387 */ /* 0x000fe20000100800 */
[----:B------:R-:W-:-:S03]  /*977b0*/  IADD3.X R13, R13, R3, RZ, P2, !PT ;  /* 0x000000030d0d7210 */ /* 0x000fc600017fe4ff */
[----:B------:R1:W-:Y:S04]  /*977c0*/  STL [R1+0x3320], R12 ;  /* 0x0033200c01007387 */ /* 0x0003e80000100800 */
[----:B------:R3:W-:Y:S04]  /*977d0*/  STL [R1+0x331c], R13 ;  /* 0x00331c0d01007387 */ /* 0x0007e80000100800 */
[----:B------:R-:W4:Y:S04]  /*977e0*/  LDL.LU R22, [R1+0x3344] ;  /* 0x0033440001167983 */ /* 0x000f280000300800 */
[----:B------:R-:W4:Y:S01]  /*977f0*/  LDL.LU R21, [R1+0x3348] ;  /* 0x0033480001157983 */ /* 0x000f220000300800 */
[----:B------:R-:W-:-:S03]  /*97800*/  IMAD.MOV.U32 R7, RZ, RZ, R18 ;  /* 0x000000ffff077224 */ /* 0x000fc600078e0012 */
[----:B------:R-:W4:Y:S04]  /*97810*/  LDL.LU R20, [R1+0x334c] ;  /* 0x00334c0001147983 */ /* 0x000f280000300800 */
[----:B------:R-:W4:Y:S04]  /*97820*/  LDL.LU R19, [R1+0x3350] ;  /* 0x0033500001137983 */ /* 0x000f280000300800 */
[----:B------:R1:W-:Y:S04]  /*97830*/  LDGSTS.E [R4+0x13900], desc[UR10][R6.64], P0 ;  /* 0x1390000006047fae */ /* 0x0003e8000812184a */
[----:B------:R-:W4:Y:S01]  /*97840*/  LDL.LU R17, [R1+0x3358] ;  /* 0x0033580001117983 */ /* 0x000f220000300800 */
[----:B------:R-:W-:-:S02]  /*97850*/  IADD3 R10, P1, R10, R2, RZ ;  /* 0x000000020a0a7210 */ /* 0x000fc40007f3e0ff */
[----:B-1----:R-:W-:Y:S02]  /*97860*/  MOV R6, R12 ;  /* 0x0000000c00067202 */ /* 0x002fe40000000f00 */
[----:B------:R-:W4:Y:S01]  /*97870*/  LDL.LU R12, [R1+0x3360] ;  /* 0x00336000010c7983 */ /* 0x000f220000300800 */
[----:B------:R-:W-:Y:S01]  /*97880*/  IMAD.X R11, R11, 0x1, R3, P1 ;  /* 0x000000010b0b7824 */ /* 0x000fe200008e0603 */
[----:B--2---:R-:W-:Y:S02]  /*97890*/  IADD3 R8, P2, R8, R2, RZ ;  /* 0x0000000208087210 */ /* 0x004fe40007f5e0ff */
[----:B------:R-:W-:Y:S01]  /*978a0*/  STL [R1+0x3328], R10 ;  /* 0x0033280a01007387 */ /* 0x000fe20000100800 */
[----:B------:R-:W-:Y:S01]  /*978b0*/  IMAD.MOV.U32 R7, RZ, RZ, R13 ;  /* 0x000000ffff077224 */ /* 0x000fe200078e000d */
[----:B------:R-:W-:Y:S02]  /*978c0*/  IADD3.X R9, R9, R3, RZ, P2, !PT ;  /* 0x0000000309097210 */ /* 0x000fe400017fe4ff */
[----:B------:R1:W-:Y:S04]  /*978d0*/  STL [R1+0x3324], R11 ;  /* 0x0033240b01007387 */ /* 0x0003e80000100800 */
[----:B------:R-:W-:Y:S04]  /*978e0*/  STL [R1+0x3330], R8 ;  /* 0x0033300801007387 */ /* 0x000fe80000100800 */
[----:B------:R-:W2:Y:S04]  /*978f0*/  LDL.LU R18, [R1+0x3354] ;  /* 0x0033540001127983 */ /* 0x000ea80000300800 */
[----:B------:R1:W-:Y:S04]  /*97900*/  LDGSTS.E [R4+0x13980], desc[UR10][R6.64], P0 ;  /* 0x1398000006047fae */ /* 0x0003e8000812184a */
[----:B------:R1:W-:Y:S04]  /*97910*/  STL [R1+0x332c], R9 ;  /* 0x00332c0901007387 */ /* 0x0003e80000100800 */
[----:B---3--:R-:W3:Y:S01]  /*97920*/  LDL.LU R13, [R1+0x335c] ;  /* 0x00335c00010d7983 */ /* 0x008ee20000300800 */
[----:B-1----:R-:W-:-:S02]  /*97930*/  IMAD.MOV.U32 R6, RZ, RZ, R10 ;  /* 0x000000ffff067224 */ /* 0x002fc400078e000a */
[----:B------:R-:W-:Y:S02]  /*97940*/  IMAD.MOV.U32 R7, RZ, RZ, R11 ;  /* 0x000000ffff077224 */ /* 0x000fe400078e000b */
[----:B------:R-:W3:Y:S04]  /*97950*/  LDL.LU R11, [R1+0x3364] ;  /* 0x00336400010b7983 */ /* 0x000ee80000300800 */
[----:B------:R-:W3:Y:S04]  /*97960*/  LDL.LU R10, [R1+0x3368] ;  /* 0x00336800010a7983 */ /* 0x000ee80000300800 */
[----:B------:R1:W-:Y:S01]  /*97970*/  LDGSTS.E [R4+0x13a00], desc[UR10][R6.64], P0 ;  /* 0x13a0000006047fae */ /* 0x0003e2000812184a */
[----:B------:R-:W-:Y:S01]  /*97980*/  IADD3 R15, P1, R15, R2, RZ ;  /* 0x000000020f0f7210 */ /* 0x000fe20007f3e0ff */
[----:B-1----:R-:W-:Y:S01]  /*97990*/  IMAD.MOV.U32 R7, RZ, RZ, R9 ;  /* 0x000000ffff077224 */ /* 0x002fe200078e0009 */
[----:B------:R-:W-:Y:S01]  /*979a0*/  MOV R6, R8 ;  /* 0x0000000800067202 */ /* 0x000fe20000000f00 */
[----:B------:R-:W3:Y:S04]  /*979b0*/  LDL.LU R9, [R1+0x336c] ;  /* 0x00336c0001097983 */ /* 0x000ee80000300800 */
[----:B------:R-:W3:Y:S01]  /*979c0*/  LDL.LU R8, [R1+0x3370] ;  /* 0x0033700001087983 */ /* 0x000ee20000300800 */
[----:B------:R-:W-:-:S03]  /*979d0*/  IMAD.X R16, R16, 0x1, R3, P1 ;  /* 0x0000000110107824 */ /* 0x000fc600008e0603 */
[----:B------:R1:W-:Y:S04]  /*979e0*/  LDGSTS.E [R4+0x13a80], desc[UR10][R6.64], P0 ;  /* 0x13a8000006047fae */ /* 0x0003e8000812184a */
[----:B------:R1:W-:Y:S01]  /*979f0*/  STL [R1+0x3338], R15 ;  /* 0x0033380f01007387 */ /* 0x0003e20000100800 */
[----:B----4-:R-:W-:Y:S01]  /*97a00*/  IADD3 R5, P2, R5, R2, RZ ;  /* 0x0000000205057210 */ /* 0x010fe20007f5e0ff */
[----:B-1----:R-:W-:-:S03]  /*97a10*/  IMAD.MOV.U32 R6, RZ, RZ, R15 ;  /* 0x000000ffff067224 */ /* 0x002fc600078e000f */
[----:B------:R-:W-:Y:S01]  /*97a20*/  IADD3.X R14, R14, R3, RZ, P2, !PT ;  /* 0x000000030e0e7210 */ /* 0x000fe200017fe4ff */
[----:B------:R-:W-:Y:S01]  /*97a30*/  IMAD.MOV.U32 R7, RZ, RZ, R16 ;  /* 0x000000ffff077224 */ /* 0x000fe200078e0010 */
[----:B------:R-:W-:Y:S04]  /*97a40*/  STL [R1+0x3334], R16 ;  /* 0x0033341001007387 */ /* 0x000fe80000100800 */
[----:B------:R-:W-:Y:S04]  /*97a50*/  STL [R1+0x3340], R5 ;  /* 0x0033400501007387 */ /* 0x000fe80000100800 */
[----:B------:R1:W-:Y:S04]  /*97a60*/  LDGSTS.E [R4+0x13b00], desc[UR10][R6.64], P0 ;  /* 0x13b0000006047fae */ /* 0x0003e8000812184a */
[----:B------:R4:W-:Y:S04]  /*97a70*/  STL [R1+0x333c], R14 ;  /* 0x00333c0e01007387 */ /* 0x0009e80000100800 */
[----:B------:R-:W3:Y:S01]  /*97a80*/  LDL.LU R15, [R1+0x3374] ;  /* 0x00337400010f7983 */ /* 0x000ee20000300800 */
[----:B-1----:R-:W-:-:S03]  /*97a90*/  IMAD.MOV.U32 R7, RZ, RZ, R14 ;  /* 0x000000ffff077224 */ /* 0x002fc600078e000e */
[----:B----4-:R-:W4:Y:S01]  /*97aa0*/  LDL.LU R14, [R1+0x3378] ;  /* 0x00337800010e7983 */ /* 0x010f220000300800 */
[----:B------:R-:W-:-:S03]  /*97ab0*/  MOV R6, R5 ;  /* 0x0000000500067202 */ /* 0x000fc60000000f00 */
[----:B------:R-:W4:Y:S04]  /*97ac0*/  LDL.LU R16, [R1+0x337c] ;  /* 0x00337c0001107983 */ /* 0x000f280000300800 */
[----:B------:R-:W4:Y:S04]  /*97ad0*/  LDL.LU R5, [R1+0x3380] ;  /* 0x0033800001057983 */ /* 0x000f280000300800 */
[----:B------:R1:W-:Y:S01]  /*97ae0*/  LDGSTS.E [R4+0x13b80], desc[UR10][R6.64], P0 ;  /* 0x13b8000006047fae */ /* 0x0003e2000812184a */
[----:B------:R-:W-:-:S05]  /*97af0*/  IADD3 R21, P1, R21, R2, RZ ;  /* 0x0000000215157210 */ /* 0x000fca0007f3e0ff */
[----:B------:R-:W-:Y:S01]  /*97b00*/  IMAD.X R22, R22, 0x1, R3, P1 ;  /* 0x0000000116167824 */ /* 0x000fe200008e0603 */
[-C--:B------:R-:W-:Y:S01]  /*97b10*/  IADD3 R19, P2, R19, R2.reuse, RZ ;  /* 0x0000000213137210 */ /* 0x080fe20007f5e0ff */
[----:B-1----:R-:W-:Y:S02]  /*97b20*/  IMAD.MOV.U32 R6, RZ, RZ, R21 ;  /* 0x000000ffff067224 */ /* 0x002fe400078e0015 */
[----:B------:R-:W-:Y:S01]  /*97b30*/  IMAD.MOV.U32 R7, RZ, RZ, R22 ;  /* 0x000000ffff077224 */ /* 0x000fe200078e0016 */
[----:B------:R-:W-:Y:S02]  /*97b40*/  IADD3.X R20, R20, R3, RZ, P2, !PT ;  /* 0x0000000314147210 */ /* 0x000fe400017fe4ff */
[-C--:B------:R-:W-:Y:S02]  /*97b50*/  IADD3 R17, P1, R17, R2.reuse, RZ ;  /* 0x0000000211117210 */ /* 0x080fe40007f3e0ff */
[----:B------:R1:W-:Y:S02]  /*97b60*/  LDGSTS.E [R4+0x13c00], desc[UR10][R6.64], P0 ;  /* 0x13c0000006047fae */ /* 0x0003e4000812184a */
[----:B-1----:R-:W-:Y:S01]  /*97b70*/  MOV R6, R19 ;  /* 0x0000001300067202 */ /* 0x002fe20000000f00 */
[----:B------:R-:W-:Y:S01]  /*97b80*/  IMAD.MOV.U32 R7, RZ, RZ, R20 ;  /* 0x000000ffff077224 */ /* 0x000fe200078e0014 */
[----:B------:R-:W-:-:S04]  /*97b90*/  IADD3 R12, P2, R12, R2, RZ ;  /* 0x000000020c0c7210 */ /* 0x000fc80007f5e0ff */
[----:B------:R1:W-:Y:S01]  /*97ba0*/  LDGSTS.E [R4+0x13c80], desc[UR10][R6.64], P0 ;  /* 0x13c8000006047fae */ /* 0x0003e2000812184a */
[----:B--2---:R-:W-:Y:S02]  /*97bb0*/  IMAD.X R18, R18, 0x1, R3, P1 ;  /* 0x0000000112127824 */ /* 0x004fe400008e0603 */
[----:B-1----:R-:W-:Y:S02]  /*97bc0*/  IMAD.MOV.U32 R6, RZ, RZ, R17 ;  /* 0x000000ffff067224 */ /* 0x002fe400078e0011 */
[----:B------:R-:W-:Y:S01]  /*97bd0*/  IMAD.MOV.U32 R7, RZ, RZ, R18 ;  /* 0x000000ffff077224 */ /* 0x000fe200078e0012 */
[----:B------:R-:W-:Y:S04]  /*97be0*/  STL [R1+0x3348], R21 ;  /* 0x0033481501007387 */ /* 0x000fe80000100800 */
[----:B------:R1:W-:Y:S01]  /*97bf0*/  LDGSTS.E [R4+0x13d00], desc[UR10][R6.64], P0 ;  /* 0x13d0000006047fae */ /* 0x0003e2000812184a */
[----:B---3--:R-:W-:-:S03]  /*97c00*/  IADD3.X R13, R13, R3, RZ, P2, !PT ;  /* 0x000000030d0d7210 */ /* 0x008fc600017fe4ff */
[----:B------:R-:W-:Y:S04]  /*97c10*/  STL [R1+0x3344], R22 ;  /* 0x0033441601007387 */ /* 0x000fe80000100800 */
[----:B------:R-:W-:Y:S01]  /*97c20*/  STL [R1+0x3350], R19 ;  /* 0x0033501301007387 */ /* 0x000fe20000100800 */
[----:B-1----:R-:W-:Y:S02]  /*97c30*/  MOV R6, R12 ;  /* 0x0000000c00067202 */ /* 0x002fe40000000f00 */
[-C--:B------:R-:W-:Y:S01]  /*97c40*/  IADD3 R10, P1, R10, R2.reuse, RZ ;  /* 0x000000020a0a7210 */ /* 0x080fe20007f3e0ff */
[----:B------:R-:W-:Y:S01]  /*97c50*/  IMAD.MOV.U32 R7, RZ, RZ, R13 ;  /* 0x000000ffff077224 */ /* 0x000fe200078e000d */
[----:B------:R-:W-:Y:S03]  /*97c60*/  STL [R1+0x334c], R20 ;  /* 0x00334c1401007387 */ /* 0x000fe60000100800 */
[----:B------:R-:W-:Y:S01]  /*97c70*/  IMAD.X R11, R11, 0x1, R3, P1 ;  /* 0x000000010b0b7824 */ /* 0x000fe200008e0603 */
[----:B------:R-:W-:Y:S04]  /*97c80*/  STL [R1+0x3358], R17 ;  /* 0x0033581101007387 */ /* 0x000fe80000100800 */
[----:B------:R1:W-:Y:S04]  /*97c90*/  LDGSTS.E [R4+0x13d80], desc[UR10][R6.64], P0 ;  /* 0x13d8000006047fae */ /* 0x0003e8000812184a */
[----:B------:R-:W-:Y:S04]  /*97ca0*/  STL [R1+0x3354], R18 ;  /* 0x0033541201007387 */ /* 0x000fe80000100800 */
[----:B------:R-:W-:Y:S01]  /*97cb0*/  STL [R1+0x3360], R12 ;  /* 0x0033600c01007387 */ /* 0x000fe20000100800 */
[----:B------:R-:W-:Y:S01]  /*97cc0*/  IADD3 R8, P2, R8, R2, RZ ;  /* 0x0000000208087210 */ /* 0x000fe20007f5e0ff */
[----:B-1----:R-:W-:-:S02]  /*97cd0*/  IMAD.MOV.U32 R6, RZ, RZ, R10 ;  /* 0x000000ffff067224 */ /* 0x002fc400078e000a */
[----:B------:R-:W-:Y:S01]  /*97ce0*/  IMAD.MOV.U32 R7, RZ, RZ, R11 ;  /* 0x000000ffff077224 */ /* 0x000fe200078e000b */
[----:B------:R-:W-:Y:S01]  /*97cf0*/  IADD3.X R9, R9, R3, RZ, P2, !PT ;  /* 0x0000000309097210 */ /* 0x000fe200017fe4ff */
[----:B------:R-:W-:Y:S04]  /*97d00*/  STL [R1+0x335c], R13 ;  /* 0x00335c0d01007387 */ /* 0x000fe80000100800 */
[----:B------:R-:W-:Y:S04]  /*97d10*/  STL [R1+0x3368], R10 ;  /* 0x0033680a01007387 */ /* 0x000fe80000100800 */
[----:B------:R-:W-:Y:S04]  /*97d20*/  STL [R1+0x3364], R11 ;  /* 0x0033640b01007387 */ /* 0x000fe80000100800 */
[----:B------:R-:W-:Y:S04]  /*97d30*/  STL [R1+0x3370], R8 ;  /* 0x0033700801007387 */ /* 0x000fe80000100800 */
[----:B------:R1:W-:Y:S04]  /*97d40*/  LDGSTS.E [R4+0x13e00], desc[UR10][R6.64], P0 ;  /* 0x13e0000006047fae */ /* 0x0003e8000812184a */
[----:B------:R2:W-:Y:S01]  /*97d50*/  STL [R1+0x336c], R9 ;  /* 0x00336c0901007387 */ /* 0x0005e20000100800 */
[----:B-1----:R-:W-:Y:S01]  /*97d60*/  MOV R6, R8 ;  /* 0x0000000800067202 */ /* 0x002fe20000000f00 */
[----:B------:R-:W-:-:S02]  /*97d70*/  IMAD.MOV.U32 R7, RZ, RZ, R9 ;  /* 0x000000ffff077224 */ /* 0x000fc400078e0009 */
[----:B--2---:R-:W2:Y:S04]  /*97d80*/  LDL.LU.64 R8, [R1+0x25b0] ;  /* 0x0025b00001087983 */ /* 0x004ea80000300a00 */
[----:B------:R-:W3:Y:S01]  /*97d90*/  LDL.LU.64 R10, [R1+0x25a8] ;  /* 0x0025a800010a7983 */ /* 0x000ee20000300a00 */
[----:B----4-:R-:W-:-:S03]  /*97da0*/  IADD3 R14, P1, R14, R2, RZ ;  /* 0x000000020e0e7210 */ /* 0x010fc60007f3e0ff */
[----:B------:R-:W4:Y:S02]  /*97db0*/  LDL.LU.64 R12, [R1+0x25a0] ;  /* 0x0025a000010c7983 */ /* 0x000f240000300a00 */
[----:B------:R-:W-:Y:S01]  /*97dc0*/  IMAD.X R15, R15, 0x1, R3, P1 ;  /* 0x000000010f0f7824 */ /* 0x000fe200008e0603 */
[----:B------:R-:W-:Y:S01]  /*97dd0*/  IADD3 R5, P2, R5, R2, RZ ;  /* 0x0000000205057210 */ /* 0x000fe20007f5e0ff */
[----:B------:R-:W-:Y:S04]  /*97de0*/  STL [R1+0x3378], R14 ;  /* 0x0033780e01007387 */ /* 0x000fe80000100800 */
[----:B------:R1:W-:Y:S01]  /*97df0*/  LDGSTS.E [R4+0x13e80], desc[UR10][R6.64], P0 ;  /* 0x13e8000006047fae */ /* 0x0003e2000812184a */
[----:B------:R-:W-:-:S03]  /*97e00*/  IADD3.X R16, R16, R3, RZ, P2, !PT ;  /* 0x0000000310107210 */ /* 0x000fc600017fe4ff */
[----:B------:R1:W-:Y:S04]  /*97e10*/  STL [R1+0x3374], R15 ;  /* 0x0033740f01007387 */ /* 0x0003e80000100800 */
[----:B------:R-:W-:Y:S01]  /*97e20*/  STL [R1+0x3380], R5 ;  /* 0x0033800501007387 */ /* 0x000fe20000100800 */
[----:B-1----:R-:W-:Y:S02]  /*97e30*/  IMAD.MOV.U32 R6, RZ, RZ, R14 ;  /* 0x000000ffff067224 */ /* 0x002fe400078e000e */
[----:B------:R-:W-:Y:S02]  /*97e40*/  IMAD.MOV.U32 R7, RZ, RZ, R15 ;  /* 0x000000ffff077224 */ /* 0x000fe400078e000f */
[----:B------:R-:W4:Y:S04]  /*97e50*/  LDL.LU.64 R14, [R1+0x2598] ;  /* 0x00259800010e7983 */ /* 0x000f280000300a00 */
[----:B------:R1:W-:Y:S04]  /*97e60*/  LDGSTS.E [R4+0x13f00], desc[UR10][R6.64], P0 ;  /* 0x13f0000006047fae */ /* 0x0003e8000812184a */
[----:B------:R1:W-:Y:S02]  /*97e70*/  STL [R1+0x337c], R16 ;  /* 0x00337c1001007387 */ /* 0x0003e40000100800 */
[----:B-1----:R-:W-:-:S02]  /*97e80*/  IMAD.MOV.U32 R7, RZ, RZ, R16 ;  /* 0x000000ffff077224 */ /* 0x002fc400078e0010 */
[----:B------:R-:W4:Y:S04]  /*97e90*/  LDL.LU.64 R16, [R1+0x2590] ;  /* 0x0025900001107983 */ /* 0x000f280000300a00 */
[----:B------:R-:W4:Y:S04]  /*97ea0*/  LDL.LU.64 R18, [R1+0x2588] ;  /* 0x0025880001127983 */ /* 0x000f280000300a00 */
        /* <DEDUP_REMOVED lines=44> */
[----:B------:R-:W-:-:S03]  /*98170*/  MOV R6, R5 ;  /* 0x0000000500067202 */ /* 0x000fc60000000f00 */
[----:B------:R-:W4:Y:S04]  /*98180*/  LDL.LU.64 R106, [R1+0x1fa8] ;  /* 0x001fa800016a7983 */ /* 0x000f280000300a00 */
[----:B------:R-:W4:Y:S01]  /*98190*/  LDL.LU.64 R108, [R1+0x1fa0] ;  /* 0x001fa000016c7983 */ /* 0x000f220000300a00 */
[----:B------:R-:W-:-:S03]  /*981a0*/  LOP3.LUT R5, R0, 0x20, RZ, 0xfc, !PT ;  /* 0x0000002000057812 */ /* 0x000fc600078efcff */
[----:B------:R1:W-:Y:S01]  /*981b0*/  LDGSTS.E [R4+0x13f80], desc[UR10][R6.64], P0 ;  /* 0x13f8000006047fae */ /* 0x0003e2000812184a */
[----:B------:R-:W-:-:S03]  /*981c0*/  ISETP.GE.AND P0, PT, R0, UR18, PT ;  /* 0x0000001200007c0c */ /* 0x000fc6000bf06270 */
[----:B------:R-:W4:Y:S01]  /*981d0*/  LDL.LU.64 R110, [R1+0x1f98] ;  /* 0x001f9800016e7983 */ /* 0x000f220000300a00 */
[----:B------:R-:W-:Y:S02]  /*981e0*/  ISETP.GE.AND P1, PT, R5, UR18, PT ;  /* 0x0000001205007c0c */ /* 0x000fe4000bf26270 */
[----:B------:R-:W-:Y:S01]  /*981f0*/  PLOP3.LUT P2, PT, PT, PT, UP0, 0x80, 0x0 ;  /* 0x000000000000781c */ /* 0x000fe20003f4f008 */
[----:B------:R-:W4:Y:S01]  /*98200*/  LDL.LU.64 R112, [R1+0x1f90] ;  /* 0x001f900001707983 */ /* 0x000f220000300a00 */
[----:B-1----:R-:W-:-:S03]  /*98210*/  SEL R6, RZ, 0x4, P0 ;  /* 0x00000004ff067807 */ /* 0x002fc60000000000 */
[----:B------:R-:W4:Y:S01]  /*98220*/  LDL.LU.64 R114, [R1+0x1f88] ;  /* 0x001f880001727983 */ /* 0x000f220000300a00 */
[----:B------:R-:W-:Y:S02]  /*98230*/  SEL R5, RZ, 0x4, P1 ;  /* 0x00000004ff057807 */ /* 0x000fe40000800000 */
[----:B------:R-:W-:Y:S01]  /*98240*/  SEL R6, R6, RZ, !P2 ;  /* 0x000000ff06067207 */ /* 0x000fe20005000000 */
[----:B------:R-:W4:Y:S01]  /*98250*/  LDL.LU.64 R116, [R1+0x1f80] ;  /* 0x001f800001747983 */ /* 0x000f220000300a00 */
[----:B------:R-:W-:Y:S02]  /*98260*/  SEL R5, R5, RZ, !P2 ;  /* 0x000000ff05057207 */ /* 0x000fe40005000000 */
[----:B------:R-:W-:Y:S01]  /*98270*/  ISETP.NE.U32.AND P1, PT, R6, RZ, PT ;  /* 0x000000ff0600720c */ /* 0x000fe20003f25070 */
[----:B------:R-:W4:Y:S01]  /*98280*/  LDL.LU.64 R118, [R1+0x1f78] ;  /* 0x001f780001767983 */ /* 0x000f220000300a00 */
[----:B------:R-:W-:-:S03]  /*98290*/  ISETP.NE.U32.AND P0, PT, R5, RZ, PT ;  /* 0x000000ff0500720c */ /* 0x000fc60003f05070 */
        /* <DEDUP_REMOVED lines=8> */
[----:B--2---:R-:W-:-:S03]  /*98320*/  IADD3 R6, P2, R8, R2, RZ ;  /* 0x0000000208067210 */ /* 0x004fc60007f5e0ff */
[----:B------:R-:W2:Y:S02]  /*98330*/  LDL.LU.64 R136, [R1+0x1c30] ;  /* 0x001c300001887983 */ /* 0x000ea40000300a00 */
[----:B------:R-:W-:Y:S01]  /*98340*/  IMAD.X R5, R9, 0x1, R3, P2 ;  /* 0x0000000109057824 */ /* 0x000fe200010e0603 */
[-C--:B---3--:R-:W-:Y:S01]  /*98350*/  IADD3 R8, P2, R10, R2.reuse, RZ ;  /* 0x000000020a087210 */ /* 0x088fe20007f5e0ff */
[----:B------:R-:W3:Y:S03]  /*98360*/  LDL.LU.64 R138, [R1+0x1c28] ;  /* 0x001c2800018a7983 */ /* 0x000ee60000300a00 */
[----:B------:R-:W-:Y:S01]  /*98370*/  IADD3.X R7, R11, R3, RZ, P2, !PT ;  /* 0x000000030b077210 */ /* 0x000fe200017fe4ff */
[----:B------:R-:W3:Y:S01]  /*98380*/  LDL.LU.64 R140, [R1+0x1c20] ;  /* 0x001c2000018c7983 */ /* 0x000ee20000300a00 */
[----:B----4-:R-:W-:-:S03]  /*98390*/  IADD3 R10, P2, R12, R2, RZ ;  /* 0x000000020c0a7210 */ /* 0x010fc60007f5e0ff */
[----:B------:R-:W4:Y:S02]  /*983a0*/  LDL.LU.64 R142, [R1+0x1c18] ;  /* 0x001c1800018e7983 */ /* 0x000f240000300a00 */
[----:B------:R-:W-:Y:S02]  /*983b0*/  IMAD.X R9, R13, 0x1, R3, P2 ;  /* 0x000000010d097824 */ /* 0x000fe400010e0603 */
[----:B------:R-:W4:Y:S04]  /*983c0*/  LDL.LU.64 R144, [R1+0x1c10] ;  /* 0x001c100001907983 */ /* 0x000f280000300a00 */
[----:B------:R-:W4:Y:S04]  /*983d0*/  LDL.LU.64 R146, [R1+0x1c08] ;  /* 0x001c080001927983 */ /* 0x000f280000300a00 */
[----:B------:R-:W4:Y:S04]  /*983e0*/  LDL.LU.64 R148, [R1+0x1c00] ;  /* 0x001c000001947983 */ /* 0x000f280000300a00 */
[----:B------:R-:W4:Y:S01]  /*983f0*/  LDL.LU.64 R150, [R1+0x1bf8] ;  /* 0x001bf80001967983 */ /* 0x000f220000300a00 */
[----:B------:R-:W-:-:S03]  /*98400*/  IADD3 R12, P2, R14, R2, RZ ;  /* 0x000000020e0c7210 */ /* 0x000fc60007f5e0ff */
[----:B------:R-:W4:Y:S02]  /*98410*/  LDL.LU.64 R152, [R1+0x1bf0] ;  /* 0x001bf00001987983 */ /* 0x000f240000300a00 */
[----:B------:R-:W-:Y:S02]  /*98420*/  IMAD.X R11, R15, 0x1, R3, P2 ;  /* 0x000000010f0b7824 */ /* 0x000fe400010e0603 */
[----:B------:R-:W4:Y:S04]  /*98430*/  LDL.LU.64 R154, [R1+0x1be8] ;  /* 0x001be800019a7983 */ /* 0x000f280000300a00 */
[----:B------:R-:W4:Y:S04]  /*98440*/  LDL.LU.64 R156, [R1+0x1be0] ;  /* 0x001be000019c7983 */ /* 0x000f280000300a00 */
[----:B------:R-:W4:Y:S01]  /*98450*/  LDL.LU.64 R158, [R1+0x1bd8] ;  /* 0x001bd800019e7983 */ /* 0x000f220000300a00 */
[----:B------:R-:W-:-:S03]  /*98460*/  IADD3 R14, P2, R16, R2, RZ ;  /* 0x00000002100e7210 */ /* 0x000fc60007f5e0ff */
        /* <DEDUP_REMOVED lines=29> */
[----:B------:R-:W-:Y:S01]  /*98640*/  IADD3 R32, P2, R34, R2, RZ ;  /* 0x0000000222207210 */ /* 0x000fe20007f5e0ff */
[----:B------:R-:W4:Y:S03]  /*98650*/  LDL.LU.64 R174, [R1+0x1b70] ;  /* 0x001b700001ae7983 */ /* 0x000f260000300a00 */
[----:B------:R-:W-:-:S02]  /*98660*/  IADD3.X R31, R35, R3, RZ, P2, !PT ;  /* 0x00000003231f7210 */ /* 0x000fc400017fe4ff */
        /* <DEDUP_REMOVED lines=100> */
[----:B--2---:R-:W-:-:S04]  /*98cb0*/  IADD3 R134, P2, R136, R2, RZ ;  /* 0x0000000288867210 */ /* 0x004fc80007f5e0ff */
[----:B------:R-:W-:Y:S02]  /*98cc0*/  IADD3.X R133, R137, R3, RZ, P2, !PT ;  /* 0x0000000389857210 */ /* 0x000fe400017fe4ff */
[----:B---3--:R-:W-:-:S05]  /*98cd0*/  IADD3 R136, P2, R138, R2, RZ ;  /* 0x000000028a887210 */ /* 0x008fca0007f5e0ff */
        /* <DEDUP_REMOVED lines=32> */
[----:B------:R1:W-:Y:S04]  /*98ee0*/  STL [R1+0xf0], R0 ;  /* 0x0000f00001007387 */ /* 0x0003e80000100800 */
[----:B------:R-:W4:Y:S04]  /*98ef0*/  LDL.LU.64 R168, [R1+0x1b58] ;  /* 0x001b580001a87983 */ /* 0x000f280000300a00 */
[----:B------:R1:W-:Y:S02]  /*98f00*/  STL [R1+0xf8], R4 ;  /* 0x0000f80401007387 */ /* 0x0003e40000100800 */
[----:B-1----:R-:W-:Y:S01]  /*98f10*/  IMAD.X R0, R167, 0x1, R3, P2 ;  /* 0x00000001a7007824 */ /* 0x002fe200010e0603 */
[----:B------:R-:W-:-:S04]  /*98f20*/  IADD3 R4, P2, R164, R2, RZ ;  /* 0x00000002a4047210 */ /* 0x000fc80007f5e0ff */
        /* <DEDUP_REMOVED lines=17> */
[----:B------:R-:W-:Y:S01]  /*99040*/  STL [R1+0x158], R184 ;  /* 0x000158b801007387 */ /* 0x000fe20000100800 */
[----:B-1----:R-:W-:Y:S01]  /*99050*/  IMAD.X R0, R183, 0x1, R3, P2 ;  /* 0x00000001b7007824 */ /* 0x002fe200010e0603 */
[----:B------:R-:W-:-:S04]  /*99060*/  IADD3 R4, P2, R180, R2, RZ ;  /* 0x00000002b4047210 */ /* 0x000fc80007f5e0ff */
[----:B------:R-:W-:Y:S01]  /*99070*/  IADD3.X R180, R181, R3, RZ, P2, !PT ;  /* 0x00000003b5b47210 */ /* 0x000fe200017fe4ff */
[----:B------:R1:W-:Y:S04]  /*99080*/  STL [R1+0x154], R0 ;  /* 0x0001540001007387 */ /* 0x0003e80000100800 */
[----:B------:R1:W-:Y:S02]  /*99090*/  STL [R1+0x160], R4 ;  /* 0x0001600401007387 */ /* 0x0003e40000100800 */
[-C--:B-1----:R-:W-:Y:S02]  /*990a0*/  IADD3 R0, P2, R178, R2.reuse, RZ ;  /* 0x00000002b2007210 */ /* 0x082fe40007f5e0ff */
[----:B------:R-:W-:Y:S03]  /*990b0*/  STL [R1+0x15c], R180 ;  /* 0x00015cb401007387 */ /* 0x000fe60000100800 */
[--C-:B------:R-:W-:Y:S01]  /*990c0*/  IMAD.X R4, R179, 0x1, R3.reuse, P2 ;  /* 0x00000001b3047824 */ /* 0x100fe200010e0603 */
[----:B------:R-:W-:Y:S01]  /*990d0*/  IADD3 R178, P2, R176, R2, RZ ;  /* 0x00000002b0b27210 */ /* 0x000fe20007f5e0ff */
[----:B------:R1:W-:Y:S04]  /*990e0*/  STL [R1+0x168], R0 ;  /* 0x0001680001007387 */ /* 0x0003e80000100800 */
[----:B------:R1:W-:Y:S02]  /*990f0*/  STL [R1+0x164], R4 ;  /* 0x0001640401007387 */ /* 0x0003e40000100800 */
[----:B-1----:R-:W-:-:S02]  /*99100*/  IMAD.X R0, R177, 0x1, R3, P2 ;  /* 0x00000001b1007824 */ /* 0x002fc400010e0603 */
[----:B------:R-:W-:Y:S01]  /*99110*/  STL [R1+0x170], R178 ;  /* 0x000170b201007387 */ /* 0x000fe20000100800 */
[----:B------:R-:W-:-:S03]  /*99120*/  IADD3 R4, P2, R174, R2, RZ ;  /* 0x00000002ae047210 */ /* 0x000fc60007f5e0ff */
[----:B------:R2:W-:Y:S01]  /*99130*/  STL [R1+0x16c], R0 ;  /* 0x00016c0001007387 */ /* 0x0005e20000100800 */
[----:B------:R-:W-:-:S03]  /*99140*/  IADD3.X R174, R175, R3, RZ, P2, !PT ;  /* 0x00000003afae7210 */ /* 0x000fc600017fe4ff */
[----:B------:R1:W-:Y:S04]  /*99150*/  STL [R1+0x178], R4 ;  /* 0x0001780401007387 */ /* 0x0003e80000100800 */
[----:B------:R-:W-:Y:S01]  /*99160*/  STL [R1+0x174], R174 ;  /* 0x000174ae01007387 */ /* 0x000fe20000100800 */
[----:B------:R-:W-:Y:S01]  /*99170*/  MOV R250, R14 ;  /* 0x0000000e00fa7202 */ /* 0x000fe20000000f00 */
[----:B------:R-:W-:Y:S01]  /*99180*/  IMAD.MOV.U32 R251, RZ, RZ, R13 ;  /* 0x000000fffffb7224 */ /* 0x000fe200078e000d */
[----:B------:R-:W-:Y:S01]  /*99190*/  MOV R249, R15 ;  /* 0x0000000f00f97202 */ /* 0x000fe20000000f00 */
[----:B------:R-:W-:Y:S02]  /*991a0*/  IMAD.MOV.U32 R248, RZ, RZ, R16 ;  /* 0x000000fffff87224 */ /* 0x000fe400078e0010 */
[----:B------:R-:W-:Y:S01]  /*991b0*/  IMAD.MOV.U32 R246, RZ, RZ, R18 ;  /* 0x000000fffff67224 */ /* 0x000fe200078e0012 */
[----:B--2---:R-:W-:-:S05]  /*991c0*/  IADD3 R0, P2, R172, R2, RZ ;  /* 0x00000002ac007210 */ /* 0x004fca0007f5e0ff */
[--C-:B-1----:R-:W-:Y:S01]  /*991d0*/  IMAD.X R4, R173, 0x1, R3.reuse, P2 ;  /* 0x00000001ad047824 */ /* 0x102fe200010e0603 */
[----:B---3--:R-:W-:Y:S01]  /*991e0*/  IADD3 R172, P2, R170, R2, RZ ;  /* 0x00000002aaac7210 */ /* 0x008fe20007f5e0ff */
[----:B------:R1:W-:Y:S04]  /*991f0*/  STL [R1+0x180], R0 ;  /* 0x0001800001007387 */ /* 0x0003e80000100800 */
[----:B------:R4:W-:Y:S01]  /*99200*/  STL [R1+0x17c], R4 ;  /* 0x00017c0401007387 */ /* 0x0009e20000100800 */
[----:B-1----:R-:W-:-:S03]  /*99210*/  IMAD.X R0, R171, 0x1, R3, P2 ;  /* 0x00000001ab007824 */ /* 0x002fc600010e0603 */
[----:B------:R-:W-:Y:S01]  /*99220*/  STL [R1+0x188], R172 ;  /* 0x000188ac01007387 */ /* 0x000fe20000100800 */
[----:B----4-:R-:W-:-:S03]  /*99230*/  IADD3 R4, P2, R168, R2, RZ ;  /* 0x00000002a8047210 */ /* 0x010fc60007f5e0ff */
[----:B------:R1:W-:Y:S01]  /*99240*/  STL [R1+0x184], R0 ;  /* 0x0001840001007387 */ /* 0x0003e20000100800 */
[----:B------:R-:W-:-:S03]  /*99250*/  IADD3.X R168, R169, R3, RZ, P2, !PT ;  /* 0x00000003a9a87210 */ /* 0x000fc600017fe4ff */
[----:B------:R2:W-:Y:S04]  /*99260*/  STL [R1+0x190], R4 ;  /* 0x0001900401007387 */ /* 0x0005e80000100800 */
[----:B------:R-:W-:Y:S01]  /*99270*/  STL [R1+0x18c], R168 ;  /* 0x00018ca801007387 */ /* 0x000fe20000100800 */
[----:B-1----:R-:W-:-:S05]  /*99280*/  IADD3 R0, P2, R166, R2, RZ ;  /* 0x00000002a6007210 */ /* 0x002fca0007f5e0ff */
[----:B--2---:R-:W-:Y:S01]  /*99290*/  IMAD.X R4, R167, 0x1, R3, P2 ;  /* 0x00000001a7047824 */ /* 0x004fe200010e0603 */
[----:B------:R1:W-:Y:S04]  /*992a0*/  STL [R1+0x198], R0 ;  /* 0x0001980001007387 */ /* 0x0003e80000100800 */
[----:B------:R2:W-:Y:S01]  /*992b0*/  STL [R1+0x194], R4 ;  /* 0x0001940401007387 */ /* 0x0005e20000100800 */
[----:B------:R-:W-:-:S05]  /*992c0*/  IADD3 R166, P2, R164, R2, RZ ;  /* 0x00000002a4a67210 */ /* 0x000fca0007f5e0ff */
[----:B-1----:R-:W-:Y:S01]  /*992d0*/  IMAD.X R0, R165, 0x1, R3, P2 ;  /* 0x00000001a5007824 */ /* 0x002fe200010e0603 */
[----:B--2---:R-:W-:-:S04]  /*992e0*/  IADD3 R4, P2, R162, R2, RZ ;  /* 0x00000002a2047210 */ /* 0x004fc80007f5e0ff */
[----:B------:R-:W-:Y:S01]  /*992f0*/  IADD3.X R162, R163, R3, RZ, P2, !PT ;  /* 0x00000003a3a27210 */ /* 0x000fe200017fe4ff */
[----:B------:R-:W-:Y:S04]  /*99300*/  STL [R1+0x1a0], R166 ;  /* 0x0001a0a601007387 */ /* 0x000fe80000100800 */
[----:B------:R1:W-:Y:S01]  /*99310*/  STL [R1+0x19c], R0 ;  /* 0x00019c0001007387 */ /* 0x0003e20000100800 */
[----:B------:R-:W-:Y:S01]  /*99320*/  IADD3 R252, P2, R160, R2, RZ ;  /* 0x00000002a0fc7210 */ /* 0x000fe20007f5e0ff */
[----:B------:R-:W-:Y:S02]  /*99330*/  IMAD.MOV.U32 R160, RZ, RZ, R6 ;  /* 0x000000ffffa07224 */ /* 0x000fe400078e0006 */
[----:B------:R-:W-:Y:S02]  /*99340*/  STL [R1+0x1a4], R162 ;  /* 0x0001a4a201007387 */ /* 0x000fe40000100800 */
[----:B-1----:R-:W-:Y:S01]  /*99350*/  IMAD.X R0, R161, 0x1, R3, P2 ;  /* 0x00000001a1007824 */ /* 0x002fe200010e0603 */
[----:B------:R-:W-:Y:S01]  /*99360*/  MOV R161, R5 ;  /* 0x0000000500a17202 */ /* 0x000fe20000000f00 */
[----:B------:R-:W-:Y:S01]  /*99370*/  IMAD.MOV.U32 R6, RZ, RZ, R8 ;  /* 0x000000ffff067224 */ /* 0x000fe200078e0008 */
[----:B------:R1:W-:Y:S04]  /*99380*/  STL.64 [R1+0x4990], R2 ;  /* 0x0049900201007387 */ /* 0x0003e80000100a00 */
[----:B------:R-:W-:Y:S01]  /*99390*/  STL.64 [R1+0x25b0], R160 ;  /* 0x0025b0a001007387 */ /* 0x000fe20000100a00 */
[----:B-1----:R-:W-:Y:S01]  /*993a0*/  IMAD.MOV.U32 R2, RZ, RZ, R10 ;  /* 0x000000ffff027224 */ /* 0x002fe200078e000a */
[----:B------:R-:W-:-:S02]  /*993b0*/  MOV R3, R9 ;  /* 0x0000000900037202 */ /* 0x000fc40000000f00 */
[----:B------:R-:W2:Y:S04]  /*993c0*/  LDL.LU R10, [R1+0x148] ;  /* 0x00014800010a7983 */ /* 0x000ea80000300800 */
[----:B------:R1:W-:Y:S04]  /*993d0*/  STL.64 [R1+0x25a8], R6 ;  /* 0x0025a80601007387 */ /* 0x0003e80000100a00 */
[----:B------:R-:W3:Y:S04]  /*993e0*/  LDL.LU R9, [R1+0x14c] ;  /* 0x00014c0001097983 */ /* 0x000ee80000300800 */
[----:B------:R4:W-:Y:S04]  /*993f0*/  STL.64 [R1+0x25a0], R2 ;  /* 0x0025a00201007387 */ /* 0x0009e80000100a00 */
[----:B------:R-:W3:Y:S04]  /*99400*/  LDL.LU R8, [R1+0x150] ;  /* 0x0001500001087983 */ /* 0x000ee80000300800 */
[----:B-1----:R-:W3:Y:S04]  /*99410*/  LDL.LU R7, [R1+0x154] ;  /* 0x0001540001077983 */ /* 0x002ee80000300800 */
[----:B------:R-:W3:Y:S01]  /*99420*/  LDL.LU R6, [R1+0x158] ;  /* 0x0001580001067983 */ /* 0x000ee20000300800 */
[----:B----4-:R-:W-:-:S02]  /*99430*/  IMAD.MOV.U32 R3, RZ, RZ, R11 ;  /* 0x000000ffff037224 */ /* 0x010fc400078e000b */
[----:B------:R-:W-:Y:S01]  /*99440*/  IMAD.MOV.U32 R2, RZ, RZ, R12 ;  /* 0x000000ffff027224 */ /* 0x000fe200078e000c */
[----:B------:R-:W4:Y:S04]  /*99450*/  LDL.LU R5, [R1+0x160] ;  /* 0x0001600001057983 */ /* 0x000f280000300800 */
[----:B------:R-:W3:Y:S04]  /*99460*/  LDL.LU R11, [R1+0x144] ;  /* 0x00014400010b7983 */ /* 0x000ee80000300800 */
[----:B------:R-:W4:Y:S04]  /*99470*/  LDL.LU R12, [R1+0x15c] ;  /* 0x00015c00010c7983 */ /* 0x000f280000300800 */
[----:B------:R-:W2:Y:S04]  /*99480*/  LDL.LU R14, [R1+0xf8] ;  /* 0x0000f800010e7983 */ /* 0x000ea80000300800 */
[----:B------:R-:W3:Y:S04]  /*99490*/  LDL.LU R13, [R1+0x140] ;  /* 0x00014000010d7983 */ /* 0x000ee80000300800 */
[----:B------:R-:W4:Y:S04]  /*994a0*/  LDL.LU R16, [R1+0xf0] ;  /* 0x0000f00001107983 */ /* 0x000f280000300800 */
[----:B------:R-:W3:Y:S04]  /*994b0*/  LDL.LU R15, [R1+0xf4] ;  /* 0x0000f400010f7983 */ /* 0x000ee80000300800 */
[----:B------:R-:W4:Y:S01]  /*994c0*/  LDL.LU R18, [R1+0xfc] ;  /* 0x0000fc0001127983 */ /* 0x000f220000300800 */
[----:B------:R-:W-:Y:S01]  /*994d0*/  IMAD.MOV.U32 R247, RZ, RZ, R17 ;  /* 0x000000fffff77224 */ /* 0x000fe200078e0011 */
[----:B------:R-:W-:Y:S01]  /*994e0*/  MOV R244, R20 ;  /* 0x0000001400f47202 */ /* 0x000fe20000000f00 */
        /* <DEDUP_REMOVED lines=19> */
[----:B------:R-:W-:-:S02]  /*99620*/  MOV R231, R33 ;  /* 0x0000002100e77202 */ /* 0x000fc40000000f00 */
[----:B------:R1:W-:Y:S01]  /*99630*/  STL.64 [R1+0x2570], R242 ;  /* 0x002570f201007387 */ /* 0x0003e20000100a00 */
        /* <DEDUP_REMOVED lines=184> */
[----:B------:R-:W-:Y:S04]  /*9a1c0*/  STL.64 [R1+0x1c00], R56 ;  /* 0x001c003801007387 */ /* 0x000fe80000100a00 */
[----:B------:R-:W-:Y:S04]  /*9a1d0*/  STL.64 [R1+0x1bf8], R54 ;  /* 0x001bf83601007387 */ /* 0x000fe80000100a00 */
[----:B------:R-:W-:Y:S01]  /*9a1e0*/  STL.64 [R1+0x1bf0], R52 ;  /* 0x001bf03401007387 */ /* 0x000fe20000100a00 */
[----:B------:R-:W-:-:S03]  /*9a1f0*/  IMAD.MOV.U32 R42, RZ, RZ, R220 ;  /* 0x000000ffff2a7224 */ /* 0x000fc600078e00dc */
[----:B------:R-:W-:Y:S01]  /*9a200*/  STL.64 [R1+0x1be8], R50 ;  /* 0x001be83201007387 */ /* 0x000fe20000100a00 */
[----:B------:R-:W-:-:S03]  /*9a210*/  IMAD.MOV.U32 R43, RZ, RZ, R159 ;  /* 0x000000ffff2b7224 */ /* 0x000fc600078e009f */
[----:B------:R-:W-:Y:S01]  /*9a220*/  STL.64 [R1+0x1be0], R48 ;  /* 0x001be03001007387 */ /* 0x000fe20000100a00 */
[----:B--2---:R-:W-:-:S03]  /*9a230*/  IMAD.MOV.U32 R36, RZ, RZ, R14 ;  /* 0x000000ffff247224 */ /* 0x004fc600078e000e */
[----:B------:R-:W-:Y:S01]  /*9a240*/  STL.64 [R1+0x1bd8], R46 ;  /* 0x001bd82e01007387 */ /* 0x000fe20000100a00 */
[----:B------:R-:W-:-:S03]  /*9a250*/  MOV R40, R222 ;  /* 0x000000de00287202 */ /* 0x000fc60000000f00 */
[----:B------:R-:W-:Y:S01]  /*9a260*/  STL.64 [R1+0x1bd0], R44 ;  /* 0x001bd02c01007387 */ /* 0x000fe20000100a00 */
[----:B---3--:R-:W-:-:S03]  /*9a270*/  IMAD.MOV.U32 R37, RZ, RZ, R15 ;  /* 0x000000ffff257224 */ /* 0x008fc600078e000f */
[----:B------:R-:W2:Y:S01]  /*9a280*/  LDL.LU R15, [R1+0x164] ;  /* 0x00016400010f7983 */ /* 0x000ea20000300800 */
[----:B------:R-:W-:Y:S01]  /*9a290*/  IMAD.MOV.U32 R41, RZ, RZ, R221 ;  /* 0x000000ffff297224 */ /* 0x000fe200078e00dd */
[----:B------:R-:W-:Y:S01]  /*9a2a0*/  MOV R39, R223 ;  /* 0x000000df00277202 */ /* 0x000fe20000000f00 */
[----:B----4-:R-:W-:Y:S01]  /*9a2b0*/  IMAD.MOV.U32 R38, RZ, RZ, R16 ;  /* 0x000000ffff267224 */ /* 0x010fe200078e0010 */
[----:B------:R-:W2:Y:S01]  /*9a2c0*/  LDL.LU R14, [R1+0x168] ;  /* 0x00016800010e7983 */ /* 0x000ea20000300800 */
[----:B------:R-:W-:-:S03]  /*9a2d0*/  IMAD.MOV.U32 R35, RZ, RZ, R18 ;  /* 0x000000ffff237224 */ /* 0x000fc600078e0012 */
[----:B------:R-:W3:Y:S04]  /*9a2e0*/  LDL.LU R17, [R1+0x16c] ;  /* 0x00016c0001117983 */ /* 0x000ee80000300800 */
[----:B------:R-:W3:Y:S04]  /*9a2f0*/  LDL.LU R16, [R1+0x170] ;  /* 0x0001700001107983 */ /* 0x000ee80000300800 */
[----:B------:R-:W-:Y:S04]  /*9a300*/  STL.64 [R1+0x1bc8], R42 ;  /* 0x001bc82a01007387 */ /* 0x000fe80000100a00 */
[----:B------:R-:W4:Y:S04]  /*9a310*/  LDL.LU R19, [R1+0x174] ;  /* 0x0001740001137983 */ /* 0x000f280000300800 */
[----:B------:R-:W4:Y:S04]  /*9a320*/  LDL.LU R18, [R1+0x178] ;  /* 0x0001780001127983 */ /* 0x000f280000300800 */
[----:B------:R1:W-:Y:S04]  /*9a330*/  STL.64 [R1+0x1bc0], R40 ;  /* 0x001bc02801007387 */ /* 0x0003e80000100a00 */
[----:B------:R-:W-:Y:S04]  /*9a340*/  STL.64 [R1+0x1bb8], R38 ;  /* 0x001bb82601007387 */ /* 0x000fe80000100a00 */
[----:B------:R-:W4:Y:S04]  /*9a350*/  LDL.LU R21, [R1+0x17c] ;  /* 0x00017c0001157983 */ /* 0x000f280000300800 */
[----:B------:R-:W4:Y:S04]  /*9a360*/  LDL.LU R20, [R1+0x180] ;  /* 0x0001800001147983 */ /* 0x000f280000300800 */
[----:B------:R-:W4:Y:S04]  /*9a370*/  LDL.LU R23, [R1+0x184] ;  /* 0x0001840001177983 */ /* 0x000f280000300800 */
[----:B------:R-:W4:Y:S04]  /*9a380*/  LDL.LU R22, [R1+0x188] ;  /* 0x0001880001167983 */ /* 0x000f280000300800 */
[----:B------:R-:W-:Y:S04]  /*9a390*/  STL.64 [R1+0x1bb0], R36 ;  /* 0x001bb02401007387 */ /* 0x000fe80000100a00 */
[----:B------:R-:W4:Y:S04]  /*9a3a0*/  LDL.LU R25, [R1+0x18c] ;  /* 0x00018c0001197983 */ /* 0x000f280000300800 */
[----:B------:R-:W4:Y:S04]  /*9a3b0*/  LDL.LU R24, [R1+0x190] ;  /* 0x0001900001187983 */ /* 0x000f280000300800 */
[----:B------:R-:W4:Y:S04]  /*9a3c0*/  LDL.LU R27, [R1+0x194] ;  /* 0x00019400011b7983 */ /* 0x000f280000300800 */
[----:B------:R-:W4:Y:S01]  /*9a3d0*/  LDL.LU R26, [R1+0x198] ;  /* 0x00019800011a7983 */ /* 0x000f220000300800 */
[----:B------:R-:W-:Y:S01]  /*9a3e0*/  MOV R34, R13 ;  /* 0x0000000d00227202 */ /* 0x000fe20000000f00 */
[----:B------:R-:W-:Y:S01]  /*9a3f0*/  IMAD.MOV.U32 R28, RZ, RZ, R10 ;  /* 0x000000ffff1c7224 */ /* 0x000fe200078e000a */
[----:B------:R-:W-:Y:S01]  /*9a400*/  MOV R29, R11 ;  /* 0x0000000b001d7202 */ /* 0x000fe20000000f00 */
[----:B------:R-:W-:Y:S01]  /*9a410*/  IMAD.MOV.U32 R11, RZ, RZ, R7 ;  /* 0x000000ffff0b7224 */ /* 0x000fe200078e0007 */
[----:B------:R-:W-:Y:S01]  /*9a420*/  MOV R13, R12 ;  /* 0x0000000c000d7202 */ /* 0x000fe20000000f00 */
[----:B------:R-:W-:Y:S01]  /*9a430*/  IMAD.MOV.U32 R10, RZ, RZ, R6 ;  /* 0x000000ffff0a7224 */ /* 0x000fe200078e0006 */
[----:B------:R-:W4:Y:S01]  /*9a440*/  LDL.LU R7, [R1+0x19c] ;  /* 0x00019c0001077983 */ /* 0x000f220000300800 */
[----:B------:R-:W-:-:S03]  /*9a450*/  IMAD.MOV.U32 R12, RZ, RZ, R5 ;  /* 0x000000ffff0c7224 */ /* 0x000fc600078e0005 */
[----:B------:R-:W4:Y:S04]  /*9a460*/  LDL.LU R6, [R1+0x1a0] ;  /* 0x0001a00001067983 */ /* 0x000f280000300800 */
[----:B------:R-:W-:Y:S04]  /*9a470*/  STL.64 [R1+0x1ba8], R34 ;  /* 0x001ba82201007387 */ /* 0x000fe80000100a00 */
[----:B------:R-:W-:Y:S04]  /*9a480*/  STL.64 [R1+0x1ba0], R28 ;  /* 0x001ba01c01007387 */ /* 0x000fe80000100a00 */
[----:B------:R-:W4:Y:S04]  /*9a490*/  LDL.LU R5, [R1+0x1a4] ;  /* 0x0001a40001057983 */ /* 0x000f280000300800 */
[----:B------:R1:W-:Y:S04]  /*9a4a0*/  STL.64 [R1+0x1b98], R8 ;  /* 0x001b980801007387 */ /* 0x0003e80000100a00 */
[----:B------:R1:W-:Y:S04]  /*9a4b0*/  STL.64 [R1+0x1b90], R10 ;  /* 0x001b900a01007387 */ /* 0x0003e80000100a00 */
[----:B------:R1:W-:Y:S01]  /*9a4c0*/  STL.64 [R1+0x1b88], R12 ;  /* 0x001b880c01007387 */ /* 0x0003e20000100a00 */
[----:B------:R-:W-:-:S03]  /*9a4d0*/  IMAD.MOV.U32 R32, RZ, RZ, R4 ;  /* 0x000000ffff207224 */ /* 0x000fc600078e0004 */
[----:B--2---:R2:W-:Y:S04]  /*9a4e0*/  STL.64 [R1+0x1b80], R14 ;  /* 0x001b800e01007387 */ /* 0x0045e80000100a00 */
[----:B------:R-:W2:Y:S04]  /*9a4f0*/  LDL.64 R106, [R1+0x25b0] ;  /* 0x0025b000016a7983 */ /* 0x000ea80000100a00 */
[----:B------:R-:W2:Y:S04]  /*9a500*/  LDL.64 R104, [R1+0x25a8] ;  /* 0x0025a80001687983 */ /* 0x000ea80000100a00 */
[----:B------:R-:W2:Y:S04]  /*9a510*/  LDL.64 R102, [R1+0x25a0] ;  /* 0x0025a00001667983 */ /* 0x000ea80000100a00 */
[----:B---3--:R3:W-:Y:S04]  /*9a520*/  STL.64 [R1+0x1b78], R16 ;  /* 0x001b781001007387 */ /* 0x0087e80000100a00 */
[----:B----4-:R4:W-:Y:S04]  /*9a530*/  STL.64 [R1+0x1b70], R18 ;  /* 0x001b701201007387 */ /* 0x0109e80000100a00 */
[----:B------:R4:W-:Y:S04]  /*9a540*/  STL.64 [R1+0x1b68], R20 ;  /* 0x001b681401007387 */ /* 0x0009e80000100a00 */
[----:B------:R4:W-:Y:S04]  /*9a550*/  STL.64 [R1+0x1b60], R22 ;  /* 0x001b601601007387 */ /* 0x0009e80000100a00 */
[----:B------:R4:W-:Y:S04]  /*9a560*/  STL.64 [R1+0x1b58], R24 ;  /* 0x001b581801007387 */ /* 0x0009e80000100a00 */
[----:B------:R4:W-:Y:S04]  /*9a570*/  STL.64 [R1+0x1b50], R26 ;  /* 0x001b501a01007387 */ /* 0x0009e80000100a00 */
[----:B------:R-:W2:Y:S01]  /*9a580*/  LDL.LU R4, [R1+0x49a0] ;  /* 0x0049a00001047983 */ /* 0x000ea20000300800 */
        /* <DEDUP_REMOVED lines=13> */
[----:B------:R-:W-:Y:S01]  /*9a660*/  IMAD.MOV.U32 R30, RZ, RZ, R6 ;  /* 0x000000ffff1e7224 */ /* 0x000fe200078e0006 */
[----:B------:R-:W-:Y:S01]  /*9a670*/  MOV R31, R7 ;  /* 0x00000007001f7202 */ /* 0x000fe20000000f00 */
[----:B------:R-:W-:Y:S01]  /*9a680*/  USEL UR15, URZ, 0x4, !UP4 ;  /* 0x000000043f0f7887 */ /* 0x000fe2000e000000 */
[----:B------:R-:W-:Y:S01]  /*9a690*/  IMAD.MOV.U32 R33, RZ, RZ, R5 ;  /* 0x000000ffff217224 */ /* 0x000fe200078e0005 */
[----:B------:R-:W-:Y:S01]  /*9a6a0*/  MOV R6, R252 ;  /* 0x000000fc00067202 */ /* 0x000fe20000000f00 */
[----:B------:R-:W-:Y:S01]  /*9a6b0*/  IMAD.MOV.U32 R7, RZ, RZ, R0 ;  /* 0x000000ffff077224 */ /* 0x000fe200078e0000 */
[----:B------:R-:W-:Y:S01]  /*9a6c0*/  USEL UR15, UR15, URZ, !UP0 ;  /* 0x0000003f0f0f7287 */ /* 0x000fe2000c000000 */
[----:B------:R4:W-:Y:S01]  /*9a6d0*/  STL.64 [R1+0x1b48], R30 ;  /* 0x001b481e01007387 */ /* 0x0009e20000100a00 */
[----:B------:R-:W-:Y:S01]  /*9a6e0*/  UISETP.GT.AND UP5, UPT, UR18, 0x3b, UPT ;  /* 0x0000003b1200788c */ /* 0x000fe2000bfa4270 */
[----:B------:R-:W4:Y:S02]  /*9a6f0*/  LDC R5, c[0x0][0x23c] ;  /* 0x00008f00ff057b82 */ /* 0x000f240000000800 */
[----:B------:R-:W4:Y:S04]  /*9a700*/  LDL.LU R0, [R1+0x499c] ;  /* 0x00499c0001007983 */ /* 0x000f280000300800 */
[----:B------:R-:W5:Y:S01]  /*9a710*/  LDL.LU R252, [R1+0x4998] ;  /* 0x0049980001fc7983 */ /* 0x000f620000300800 */
[----:B------:R-:W-:-:S03]  /*9a720*/  ISETP.NE.U32.AND P3, PT, RZ, UR15, PT ;  /* 0x0000000fff007c0c */ /* 0x000fc6000bf65070 */
[----:B------:R4:W-:Y:S04]  /*9a730*/  STL.64 [R1+0x1b40], R32 ;  /* 0x001b402001007387 */ /* 0x0009e80000100a00 */
[----:B------:R4:W-:Y:S01]  /*9a740*/  STL.64 [R1+0x1b38], R6 ;  /* 0x001b380601007387 */ /* 0x0009e20000100a00 */
[----:B------:R-:W-:-:S04]  /*9a750*/  USEL UR16, URZ, 0x4, !UP5 ;  /* 0x000000043f107887 */ /* 0x000fc8000e800000 */
[----:B------:R-:W-:Y:S02]  /*9a760*/  USEL UR16, UR16, URZ, !UP0 ;  /* 0x0000003f10107287 */ /* 0x000fe4000c000000 */
[----:B------:R-:W-:-:S04]  /*9a770*/  UISETP.GT.AND UP6, UPT, UR18, 0x3f, UPT ;  /* 0x0000003f1200788c */ /* 0x000fc8000bfc4270 */
[----:B------:R-:W-:Y:S01]  /*9a780*/  ISETP.NE.U32.AND P2, PT, RZ, UR16, PT ;  /* 0x00000010ff007c0c */ /* 0x000fe2000bf45070 */
[----:B------:R-:W-:-:S04]  /*9a790*/  USEL UR17, URZ, 0x4, !UP6 ;  /* 0x000000043f117887 */ /* 0x000fc8000f000000 */
[----:B------:R-:W-:Y:S01]  /*9a7a0*/  USEL UR17, UR17, URZ, !UP0 ;  /* 0x0000003f11117287 */ /* 0x000fe2000c000000 */
        /* <DEDUP_REMOVED lines=34> */
[----:B-1----:R-:W5:Y:S04]  /*9a9d0*/  LDL.LU.64 R2, [R1+0x4990] ;  /* 0x0049900001027983 */ /* 0x002f680000300a00 */
[----:B------:R-:W-:Y:S04]  /*9a9e0*/  LDGSTS.E [R4+0x19900], desc[UR10][R186.64], P4 ;  /* 0x19900000ba047fae */ /* 0x000fe8000a12184a */
[----:B------:R-:W5:Y:S04]  /*9a9f0*/  LDL.LU.64 R250, [R1+0x4988] ;  /* 0x0049880001fa7983 */ /* 0x000f680000300a00 */
        /* <DEDUP_REMOVED lines=58> */
[----:B------:R-:W-:Y:S01]  /*9ada0*/  LDGSTS.E [R4+0x1d800], desc[UR10][R68.64], P2 ;  /* 0x1d80000044047fae */ /* 0x000fe2000912184a */
[----:B------:R-:W-:-:S03]  /*9adb0*/  ISETP.NE.U32.AND P6, PT, RZ, UR17, PT ;  /* 0x00000011ff007c0c */ /* 0x000fc6000bfc5070 */
        /* <DEDUP_REMOVED lines=28> */
[----:B------:R-:W-:Y:S04]  /*9af80*/  LDGSTS.E [R4+0x1df80], desc[UR10][R38.64], P2 ;  /* 0x1df8000026047fae */ /* 0x000fe8000912184a */
[----:B------:R1:W-:Y:S04]  /*9af90*/  LDGSTS.E [R4+0x1f800], desc[UR10][R36.64], P6 ;  /* 0x1f80000024047fae */ /* 0x0003e8000b12184a */
[----:B------:R-:W2:Y:S04]  /*9afa0*/  LDL.LU.64 R40, [R1+0x1b30] ;  /* 0x001b300001287983 */ /* 0x000ea80000300a00 */
[----:B------:R-:W-:Y:S04]  /*9afb0*/  LDGSTS.E [R4+0x1f880], desc[UR10][R34.64], P6 ;  /* 0x1f88000022047fae */ /* 0x000fe8000b12184a */
[----:B------:R-:W-:Y:S04]  /*9afc0*/  LDGSTS.E [R4+0x1f900], desc[UR10][R28.64], P6 ;  /* 0x1f9000001c047fae */ /* 0x000fe8000b12184a */
[----:B------:R-:W-:Y:S04]  /*9afd0*/  LDGSTS.E [R4+0x1f980], desc[UR10][R8.64], P6 ;  /* 0x1f98000008047fae */ /* 0x000fe8000b12184a */
[----:B------:R-:W-:Y:S04]  /*9afe0*/  LDGSTS.E [R4+0x1fa00], desc[UR10][R10.64], P6 ;  /* 0x1fa000000a047fae */ /* 0x000fe8000b12184a */
[----:B------:R-:W-:Y:S04]  /*9aff0*/  LDGSTS.E [R4+0x1fa80], desc[UR10][R12.64], P6 ;  /* 0x1fa800000c047fae */ /* 0x000fe8000b12184a */
[----:B------:R-:W2:Y:S04]  /*9b000*/  LDL.LU.64 R8, [R1+0x1b28] ;  /* 0x001b280001087983 */ /* 0x000ea80000300a00 */
[----:B------:R-:W2:Y:S04]  /*9b010*/  LDL.LU.64 R10, [R1+0x1ab0] ;  /* 0x001ab000010a7983 */ /* 0x000ea80000300a00 */
[----:B------:R-:W2:Y:S04]  /*9b020*/  LDL.LU.64 R12, [R1+0x1aa8] ;  /* 0x001aa800010c7983 */ /* 0x000ea80000300a00 */
[----:B------:R-:W-:Y:S04]  /*9b030*/  LDGSTS.E [R4+0x1fb00], desc[UR10][R14.64], P6 ;  /* 0x1fb000000e047fae */ /* 0x000fe8000b12184a */
[----:B------:R-:W-:Y:S04]  /*9b040*/  LDGSTS.E [R4+0x1fb80], desc[UR10][R16.64], P6 ;  /* 0x1fb8000010047fae */ /* 0x000fe8000b12184a */
[----:B------:R-:W-:Y:S04]  /*9b050*/  LDGSTS.E [R4+0x1fc00], desc[UR10][R18.64], P6 ;  /* 0x1fc0000012047fae */ /* 0x000fe8000b12184a */
[----:B------:R-:W2:Y:S04]  /*9b060*/  LDL.LU.64 R14, [R1+0x1a30] ;  /* 0x001a3000010e7983 */ /* 0x000ea80000300a00 */
[----:B---3--:R-:W3:Y:S04]  /*9b070*/  LDL.LU.64 R16, [R1+0x1a28] ;  /* 0x001a280001107983 */ /* 0x008ee80000300a00 */
[----:B----4-:R-:W4:Y:S04]  /*9b080*/  LDL.LU.64 R18, [R1+0x19b0] ;  /* 0x0019b00001127983 */ /* 0x010f280000300a00 */
        /* <DEDUP_REMOVED lines=12> */
[----:B------:R-:W4:Y:S04]  /*9b150*/  LDL.LU.64 R32, [R1+0x1970] ;  /* 0x0019700001207983 */ /* 0x000f280000300a00 */
[----:B------:R-:W4:Y:S04]  /*9b160*/  LDL.LU.64 R34, [R1+0x1968] ;  /* 0x0019680001227983 */ /* 0x000f280000300a00 */
[----:B------:R-:W4:Y:S01]  /*9b170*/  LDL.LU.64 R38, [R1+0x1960] ;  /* 0x0019600001267983 */ /* 0x000f220000300a00 */
[----:B------:R-:W-:-:S03]  /*9b180*/  IMAD.SHL.U32 R5, R5, 0x40, RZ ;  /* 0x0000004005057824 */ /* 0x000fc600078e00ff */
[----:B------:R2:W-:Y:S02]  /*9b190*/  LDGSTS.E [R4+0x1ff80], desc[UR10][R6.64], P6 ;  /* 0x1ff8000006047fae */ /* 0x0005e4000b12184a */
[----:B-1----:R-:W-:Y:S01]  /*9b1a0*/  SHF.L.U32 R36, R5, 0x2, RZ ;  /* 0x0000000205247819 */ /* 0x002fe200000006ff */
[----:B------:R-:W1:Y:S01]  /*9b1b0*/  S2R R37, SR_TID.X ;  /* 0x0000000000257919 */ /* 0x000e620000002100 */
[----:B------:R-:W-:Y:S01]  /*9b1c0*/  ULEA UR12, UR9, UR5, 0xe ;  /* 0x00000005090c7291 */ /* 0x000fe2000f8e703f */
[----:B------:R-:W0:Y:S01]  /*9b1d0*/  LDGDEPBAR ;  /* 0x00000000000079af */ /* 0x000e220000000000 */
        /* <DEDUP_REMOVED lines=12> */
[----:B----4-:R-:W-:-:S05]  /*9b2a0*/  IADD3 R17, P2, R18, R36, RZ ;  /* 0x0000002412117210 */ /* 0x010fca0007f5e0ff */
        /* <DEDUP_REMOVED lines=11> */
[----:B------:R-:W-:Y:S02]  /*9b360*/  IADD3 R29, P2, R30, R36, RZ ;  /* 0x000000241e1d7210 */ /* 0x000fe40007f5e0ff */
[----:B------:R-:W-:-:S03]  /*9b370*/  LOP3.LUT R9, R9, R8, RZ, 0x3c, !PT ;  /* 0x0000000809097212 */ /* 0x000fc600078e3cff */
[--C-:B------:R-:W-:Y:S01]  /*9b380*/  IMAD.X R28, R31, 0x1, R0.reuse, P2 ;  /* 0x000000011f1c7824 */ /* 0x100fe200010e0600 */
[----:B------:R-:W-:Y:S02]  /*9b390*/  IADD3 R31, P2, R32, R36, RZ ;  /* 0x00000024201f7210 */ /* 0x000fe40007f5e0ff */
[----:B------:R-:W-:Y:S02]  /*9b3a0*/  LOP3.LUT R11, R11, R10, RZ, 0x3c, !PT ;  /* 0x0000000a0b0b7212 */ /* 0x000fe400078e3cff */
[----:B------:R-:W-:Y:S01]  /*9b3b0*/  LOP3.LUT R13, R13, R12, RZ, 0x3c, !PT ;  /* 0x0000000c0d0d7212 */ /* 0x000fe200078e3cff */
[----:B------:R-:W-:Y:S01]  /*9b3c0*/  IMAD.X R30, R33, 0x1, R0, P2 ;  /* 0x00000001211e7824 */ /* 0x000fe200010e0600 */
[----:B------:R-:W-:Y:S02]  /*9b3d0*/  LOP3.LUT R15, R15, R14, RZ, 0x3c, !PT ;  /* 0x0000000e0f0f7212 */ /* 0x000fe400078e3cff */
[----:B------:R-:W-:Y:S02]  /*9b3e0*/  IADD3 R33, P2, R34, R36, RZ ;  /* 0x0000002422217210 */ /* 0x000fe40007f5e0ff */
[----:B------:R-:W-:-:S02]  /*9b3f0*/  LOP3.LUT R8, R9, R8, RZ, 0x3c, !PT ;  /* 0x0000000809087212 */ /* 0x000fc400078e3cff */
[----:B------:R-:W-:Y:S01]  /*9b400*/  LOP3.LUT R17, R17, R16, RZ, 0x3c, !PT ;  /* 0x0000001011117212 */ /* 0x000fe200078e3cff */
[----:B------:R-:W-:Y:S01]  /*9b410*/  IMAD.MOV.U32 R42, RZ, RZ, R6 ;  /* 0x000000ffff2a7224 */ /* 0x000fe200078e0006 */
[----:B------:R-:W-:Y:S02]  /*9b420*/  LOP3.LUT R10, R11, R10, RZ, 0x3c, !PT ;  /* 0x0000000a0b0a7212 */ /* 0x000fe400078e3cff */
[----:B------:R-:W-:Y:S01]  /*9b430*/  LOP3.LUT R19, R19, R18, RZ, 0x3c, !PT ;  /* 0x0000001213137212 */ /* 0x000fe200078e3cff */
[----:B------:R-:W-:Y:S01]  /*9b440*/  IMAD.MOV.U32 R40, RZ, RZ, R7 ;  /* 0x000000ffff287224 */ /* 0x000fe200078e0007 */
[----:B------:R-:W-:Y:S01]  /*9b450*/  MOV R43, R5 ;  /* 0x00000005002b7202 */ /* 0x000fe20000000f00 */
[----:B------:R-:W-:Y:S01]  /*9b460*/  IMAD.MOV.U32 R41, RZ, RZ, R4 ;  /* 0x000000ffff297224 */ /* 0x000fe200078e0004 */
[----:B------:R-:W-:Y:S02]  /*9b470*/  LOP3.LUT R12, R13, R12, RZ, 0x3c, !PT ;  /* 0x0000000c0d0c7212 */ /* 0x000fe400078e3cff */
[----:B------:R-:W-:-:S02]  /*9b480*/  LOP3.LUT R21, R21, R20, RZ, 0x3c, !PT ;  /* 0x0000001415157212 */ /* 0x000fc400078e3cff */
[----:B------:R-:W-:Y:S02]  /*9b490*/  LOP3.LUT R14, R15, R14, RZ, 0x3c, !PT ;  /* 0x0000000e0f0e7212 */ /* 0x000fe400078e3cff */
[----:B------:R-:W-:Y:S02]  /*9b4a0*/  LOP3.LUT R23, R23, R22, RZ, 0x3c, !PT ;  /* 0x0000001617177212 */ /* 0x000fe400078e3cff */
[----:B------:R-:W-:Y:S02]  /*9b4b0*/  IADD3.X R32, R35, R0, RZ, P2, !PT ;  /* 0x0000000023207210 */ /* 0x000fe400017fe4ff */
[----:B------:R-:W-:Y:S02]  /*9b4c0*/  LOP3.LUT R9, R9, R8, RZ, 0x3c, !PT ;  /* 0x0000000809097212 */ /* 0x000fe400078e3cff */
[----:B------:R-:W-:Y:S02]  /*9b4d0*/  LOP3.LUT R16, R17, R16, RZ, 0x3c, !PT ;  /* 0x0000001011107212 */ /* 0x000fe400078e3cff */
[----:B------:R-:W-:-:S02]  /*9b4e0*/  LOP3.LUT R25, R25, R24, RZ, 0x3c, !PT ;  /* 0x0000001819197212 */ /* 0x000fc400078e3cff */
[----:B------:R-:W-:Y:S02]  /*9b4f0*/  LOP3.LUT R11, R11, R10, RZ, 0x3c, !PT ;  /* 0x0000000a0b0b7212 */ /* 0x000fe400078e3cff */
[----:B------:R-:W-:Y:S02]  /*9b500*/  LOP3.LUT R18, R19, R18, RZ, 0x3c, !PT ;  /* 0x0000001213127212 */ /* 0x000fe400078e3cff */
[----:B------:R-:W-:Y:S01]  /*9b510*/  LOP3.LUT R27, R27, R26, RZ, 0x3c, !PT ;  /* 0x0000001a1b1b7212 */ /* 0x000fe200078e3cff */
[----:B------:R2:W-:Y:S01]  /*9b520*/  STL.64 [R1+0x1b30], R42 ;  /* 0x001b302a01007387 */ /* 0x0005e20000100a00 */
[----:B------:R-:W-:Y:S02]  /*9b530*/  LOP3.LUT R13, R13, R12, RZ, 0x3c, !PT ;  /* 0x0000000c0d0d7212 */ /* 0x000fe400078e3cff */
[----:B------:R-:W-:Y:S02]  /*9b540*/  LOP3.LUT R20, R21, R20, RZ, 0x3c, !PT ;  /* 0x0000001415147212 */ /* 0x000fe400078e3cff */
[----:B------:R-:W-:Y:S01]  /*9b550*/  LOP3.LUT R29, R29, R28, RZ, 0x3c, !PT ;  /* 0x0000001c1d1d7212 */ /* 0x000fe200078e3cff */
[----:B------:R-:W-:Y:S01]  /*9b560*/  STL.64 [R1+0x1b28], R40 ;  /* 0x001b282801007387 */ /* 0x000fe20000100a00 */
[----:B------:R-:W-:-:S02]  /*9b570*/  IADD3 R35, P2, R38, R36, RZ ;  /* 0x0000002426237210 */ /* 0x000fc40007f5e0ff */
[----:B------:R-:W-:Y:S02]  /*9b580*/  LOP3.LUT R15, R15, R14, RZ, 0x3c, !PT ;  /* 0x0000000e0f0f7212 */ /* 0x000fe400078e3cff */
[----:B------:R-:W-:Y:S02]  /*9b590*/  LOP3.LUT R22, R23, R22, RZ, 0x3c, !PT ;  /* 0x0000001617167212 */ /* 0x000fe400078e3cff */
[----:B------:R-:W-:Y:S01]  /*9b5a0*/  LOP3.LUT R31, R31, R30, RZ, 0x3c, !PT ;  /* 0x0000001e1f1f7212 */ /* 0x000fe200078e3cff */
[----:B------:R3:W-:Y:S01]  /*9b5b0*/  STL.64 [R1+0x1ab0], R8 ;  /* 0x001ab00801007387 */ /* 0x0007e20000100a00 */
[----:B------:R-:W-:Y:S02]  /*9b5c0*/  LOP3.LUT R17, R17, R16, RZ, 0x3c, !PT ;  /* 0x0000001011117212 */ /* 0x000fe400078e3cff */
[----:B-1----:R-:W-:Y:S02]  /*9b5d0*/  LOP3.LUT R38, R37, 0x1f, RZ, 0xc0, !PT ;  /* 0x0000001f25267812 */ /* 0x002fe400078ec0ff */
[----:B------:R-:W-:-:S02]  /*9b5e0*/  LOP3.LUT R24, R25, R24, RZ, 0x3c, !PT ;  /* 0x0000001819187212 */ /* 0x000fc400078e3cff */
[----:B------:R-:W-:Y:S01]  /*9b5f0*/  LOP3.LUT R33, R33, R32, RZ, 0x3c, !PT ;  /* 0x0000002021217212 */ /* 0x000fe200078e3cff */
[----:B------:R1:W-:Y:S01]  /*9b600*/  STL.64 [R1+0x1aa8], R10 ;  /* 0x001aa80a01007387 */ /* 0x0003e20000100a00 */
[----:B------:R-:W-:Y:S02]  /*9b610*/  LOP3.LUT R19, R19, R18, RZ, 0x3c, !PT ;  /* 0x0000001213137212 */ /* 0x000fe400078e3cff */
[----:B------:R-:W-:Y:S01]  /*9b620*/  LOP3.LUT R26, R27, R26, RZ, 0x3c, !PT ;  /* 0x0000001a1b1a7212 */ /* 0x000fe200078e3cff */
[----:B------:R4:W-:Y:S01]  /*9b630*/  STL.64 [R1+0x1a30], R12 ;  /* 0x001a300c01007387 */ /* 0x0009e20000100a00 */
[----:B------:R-:W-:Y:S02]  /*9b640*/  LOP3.LUT R21, R21, R20, RZ, 0x3c, !PT ;  /* 0x0000001415157212 */ /* 0x000fe400078e3cff */
[----:B------:R-:W-:Y:S01]  /*9b650*/  LOP3.LUT R28, R29, R28, RZ, 0x3c, !PT ;  /* 0x0000001c1d1c7212 */ /* 0x000fe200078e3cff */
[----:B------:R-:W-:Y:S01]  /*9b660*/  IMAD.X R34, R39, 0x1, R0, P2 ;  /* 0x0000000127227824 */ /* 0x000fe200010e0600 */
[----:B------:R-:W-:Y:S01]  /*9b670*/  LOP3.LUT R23, R23, R22, RZ, 0x3c, !PT ;  /* 0x0000001617177212 */ /* 0x000fe200078e3cff */
[----:B------:R4:W-:Y:S01]  /*9b680*/  STL.64 [R1+0x1a28], R14 ;  /* 0x001a280e01007387 */ /* 0x0009e20000100a00 */
[----:B------:R-:W-:-:S02]  /*9b690*/  LOP3.LUT R30, R31, R30, RZ, 0x3c, !PT ;  /* 0x0000001e1f1e7212 */ /* 0x000fc400078e3cff */
[----:B------:R-:W-:Y:S01]  /*9b6a0*/  LOP3.LUT R25, R25, R24, RZ, 0x3c, !PT ;  /* 0x0000001819197212 */ /* 0x000fe200078e3cff */
[----:B------:R4:W-:Y:S01]  /*9b6b0*/  STL.64 [R1+0x19b0], R16 ;  /* 0x0019b01001007387 */ /* 0x0009e20000100a00 */
[----:B------:R-:W-:Y:S02]  /*9b6c0*/  SHF.L.U32 R37, R38, 0x2, RZ ;  /* 0x0000000226257819 */ /* 0x000fe400000006ff */
[----:B------:R-:W-:Y:S01]  /*9b6d0*/  LOP3.LUT R32, R33, R32, RZ, 0x3c, !PT ;  /* 0x0000002021207212 */ /* 0x000fe200078e3cff */
[----:B------:R4:W-:Y:S01]  /*9b6e0*/  STL.64 [R1+0x19a8], R18 ;  /* 0x0019a81201007387 */ /* 0x0009e20000100a00 */
[----:B------:R-:W-:Y:S02]  /*9b6f0*/  LOP3.LUT R27, R27, R26, RZ, 0x3c, !PT ;  /* 0x0000001a1b1b7212 */ /* 0x000fe400078e3cff */
[----:B------:R-:W-:Y:S01]  /*9b700*/  LOP3.LUT R29, R29, R28, RZ, 0x3c, !PT ;  /* 0x0000001c1d1d7212 */ /* 0x000fe200078e3cff */
[----:B------:R4:W-:Y:S01]  /*9b710*/  STL.64 [R1+0x1998], R20 ;  /* 0x0019981401007387 */ /* 0x0009e20000100a00 */
[----:B------:R-:W-:Y:S01]  /*9b720*/  LOP3.LUT R31, R31, R30, RZ, 0x3c, !PT ;  /* 0x0000001e1f1f7212 */ /* 0x000fe200078e3cff */
[----:B------:R-:W-:Y:S01]  /*9b730*/  VIADD R4, R37, UR12 ;  /* 0x0000000c25047c36 */ /* 0x000fe20008000000 */
[----:B------:R-:W-:Y:S01]  /*9b740*/  LOP3.LUT R33, R33, R32, RZ, 0x3c, !PT ;  /* 0x0000002021217212 */ /* 0x000fe200078e3cff */
[----:B------:R4:W-:Y:S01]  /*9b750*/  STL.64 [R1+0x1990], R22 ;  /* 0x0019901601007387 */ /* 0x0009e20000100a00 */
[----:B------:R-:W-:Y:S01]  /*9b760*/  IMAD.MOV.U32 R6, RZ, RZ, R35 ;  /* 0x000000ffff067224 */ /* 0x000fe200078e0023 */
[----:B------:R-:W-:-:S02]  /*9b770*/  MOV R7, R34 ;  /* 0x0000002200077202 */ /* 0x000fc40000000f00 */
[----:B------:R4:W-:Y:S04]  /*9b780*/  STL.64 [R1+0x1988], R24 ;  /* 0x0019881801007387 */ /* 0x0009e80000100a00 */
[----:B------:R4:W-:Y:S04]  /*9b790*/  STL.64 [R1+0x1980], R26 ;  /* 0x0019801a01007387 */ /* 0x0009e80000100a00 */
[----:B------:R4:W-:Y:S04]  /*9b7a0*/  STL.64 [R1+0x1978], R28 ;  /* 0x0019781c01007387 */ /* 0x0009e80000100a00 */
[----:B------:R4:W-:Y:S04]  /*9b7b0*/  STL.64 [R1+0x1970], R30 ;  /* 0x0019701e01007387 */ /* 0x0009e80000100a00 */
[----:B------:R4:W-:Y:S04]  /*9b7c0*/  STL.64 [R1+0x1968], R32 ;  /* 0x0019682001007387 */ /* 0x0009e80000100a00 */
[----:B------:R-:W-:Y:S04]  /*9b7d0*/  LDGSTS.E [R4+0x40000], desc[UR10][R42.64], P1 ;  /* 0x400000002a047fae */ /* 0x000fe8000892184a */
[----:B------:R4:W-:Y:S04]  /*9b7e0*/  STL.64 [R1+0x1960], R6 ;  /* 0x0019600601007387 */ /* 0x0009e80000100a00 */
[----:B------:R-:W-:Y:S04]  /*9b7f0*/  LDGSTS.E [R4+0x40080], desc[UR10][R40.64], P0 ;  /* 0x4008000028047fae */ /* 0x000fe8000812184a */
[----:B--2---:R-:W2:Y:S04]  /*9b800*/  LDL.LU.64 R42, [R1+0x1b20] ;  /* 0x001b2000012a7983 */ /* 0x004ea80000300a00 */
[----:B------:R-:W-:Y:S04]  /*9b810*/  LDGSTS.E [R4+0x40800], desc[UR10][R8.64], P1 ;  /* 0x4080000008047fae */ /* 0x000fe8000892184a */
[----:B------:R-:W-:Y:S04]  /*9b820*/  LDGSTS.E [R4+0x40880], desc[UR10][R10.64], P0 ;  /* 0x408800000a047fae */ /* 0x000fe8000812184a */
[----:B------:R-:W-:Y:S04]  /*9b830*/  LDGSTS.E [R4+0x41000], desc[UR10][R12.64], P1 ;  /* 0x410000000c047fae */ /* 0x000fe8000892184a */
[----:B---3--:R-:W3:Y:S04]  /*9b840*/  LDL.LU.64 R8, [R1+0x1b18] ;  /* 0x001b180001087983 */ /* 0x008ee80000300a00 */
[----:B-1----:R-:W3:Y:S04]  /*9b850*/  LDL.LU.64 R10, [R1+0x1aa0] ;  /* 0x001aa000010a7983 */ /* 0x002ee80000300a00 */
        /* <DEDUP_REMOVED lines=20> */
[----:B------:R2:W-:Y:S04]  /*9b9a0*/  LDGSTS.E [R4+0x43880], desc[UR10][R6.64], P0 ;  /* 0x4388000006047fae */ /* 0x0005e8000812184a */
[----:B------:R-:W4:Y:S04]  /*9b9b0*/  LDL.LU.64 R32, [R1+0x18f8] ;  /* 0x0018f80001207983 */ /* 0x000f280000300a00 */
[----:B------:R-:W4:Y:S04]  /*9b9c0*/  LDL.LU.64 R34, [R1+0x18f0] ;  /* 0x0018f00001227983 */ /* 0x000f280000300a00 */
[----:B------:R-:W4:Y:S01]  /*9b9d0*/  LDL.LU.64 R40, [R1+0x18e8] ;  /* 0x0018e80001287983 */ /* 0x000f220000300a00 */
[----:B--2---:R-:W-:-:S05]  /*9b9e0*/  IADD3 R6, P2, R42, R36, RZ ;  /* 0x000000242a067210 */ /* 0x004fca0007f5e0ff */
[----:B------:R-:W-:Y:S01]  /*9b9f0*/  IMAD.X R5, R43, 0x1, R0, P2 ;  /* 0x000000012b057824 */ /* 0x000fe200010e0600 */
[----:B---3--:R-:W-:-:S05]  /*9ba00*/  IADD3 R7, P2, R8, R36, RZ ;  /* 0x0000002408077210 */ /* 0x008fca0007f5e0ff */
[----:B------:R-:W-:Y:S01]  /*9ba10*/  IMAD.X R4, R9, 0x1, R0, P2 ;  /* 0x0000000109047824 */ /* 0x000fe200010e0600 */
[----:B------:R-:W-:-:S04]  /*9ba20*/  IADD3 R9, P2, R10, R36, RZ ;  /* 0x000000240a097210 */ /* 0x000fc80007f5e0ff */
        /* <DEDUP_REMOVED lines=22> */
[----:B------:R-:W-:Y:S02]  /*9bb90*/  LOP3.LUT R11, R11, R10, RZ, 0x3c, !PT ;  /* 0x0000000a0b0b7212 */ /* 0x000fe400078e3cff */
[----:B------:R-:W-:Y:S02]  /*9bba0*/  LOP3.LUT R13, R13, R12, RZ, 0x3c, !PT ;  /* 0x0000000c0d0d7212 */ /* 0x000fe400078e3cff */
[----:B------:R-:W-:Y:S02]  /*9bbb0*/  IADD3 R31, P2, R32, R36, RZ ;  /* 0x00000024201f7210 */ /* 0x000fe40007f5e0ff */
[----:B------:R-:W-:Y:S02]  /*9bbc0*/  LOP3.LUT R15, R15, R14, RZ, 0x3c, !PT ;  /* 0x0000000e0f0f7212 */ /* 0x000fe400078e3cff */
[----:B------:R-:W-:Y:S01]  /*9bbd0*/  LOP3.LUT R8, R9, R8, RZ, 0x3c, !PT ;  /* 0x0000000809087212 */ /* 0x000fe200078e3cff */
[----:B------:R-:W-:Y:S01]  /*9bbe0*/  IMAD.X R30, R33, 0x1, R0, P2 ;  /* 0x00000001211e7824 */ /* 0x000fe200010e0600 */
[----:B------:R-:W-:-:S02]  /*9bbf0*/  IADD3 R33, P2, R34, R36, RZ ;  /* 0x0000002422217210 */ /* 0x000fc40007f5e0ff */
        /* <DEDUP_REMOVED lines=16> */
[----:B------:R-:W-:Y:S01]  /*9bd00*/  LOP3.LUT R27, R27, R26, RZ, 0x3c, !PT ;  /* 0x0000001a1b1b7212 */ /* 0x000fe200078e3cff */
[----:B------:R-:W-:Y:S01]  /*9bd10*/  STL.64 [R1+0x1b20], R46 ;  /* 0x001b202e01007387 */ /* 0x000fe20000100a00 */
[----:B------:R-:W-:Y:S02]  /*9bd20*/  IADD3 R35, P2, R40, R36, RZ ;  /* 0x0000002428237210 */ /* 0x000fe40007f5e0ff */
[----:B------:R-:W-:Y:S02]  /*9bd30*/  LOP3.LUT R13, R13, R12, RZ, 0x3c, !PT ;  /* 0x0000000c0d0d7212 */ /* 0x000fe400078e3cff */
[----:B------:R-:W-:Y:S02]  /*9bd40*/  LOP3.LUT R20, R21, R20, RZ, 0x3c, !PT ;  /* 0x0000001415147212 */ /* 0x000fe400078e3cff */
[----:B------:R-:W-:Y:S01]  /*9bd50*/  LOP3.LUT R29, R29, R28, RZ, 0x3c, !PT ;  /* 0x0000001c1d1d7212 */ /* 0x000fe200078e3cff */
[----:B------:R1:W-:Y:S01]  /*9bd60*/  STL.64 [R1+0x1b18], R42 ;  /* 0x001b182a01007387 */ /* 0x0003e20000100a00 */
[----:B------:R-:W-:-:S02]  /*9bd70*/  LOP3.LUT R15, R15, R14, RZ, 0x3c, !PT ;  /* 0x0000000e0f0f7212 */ /* 0x000fc400078e3cff */
[----:B------:R-:W-:Y:S02]  /*9bd80*/  LOP3.LUT R22, R23, R22, RZ, 0x3c, !PT ;  /* 0x0000001617167212 */ /* 0x000fe400078e3cff */
        /* <DEDUP_REMOVED lines=10> */
[----:B------:R-:W-:-:S02]  /*9be30*/  LOP3.LUT R4, R37, 0x10, RZ, 0x3c, !PT ;  /* 0x0000001025047812 */ /* 0x000fc400078e3cff */
[----:B------:R-:W-:Y:S01]  /*9be40*/  LOP3.LUT R28, R29, R28, RZ, 0x3c, !PT ;  /* 0x0000001c1d1c7212 */ /* 0x000fe200078e3cff */
[----:B------:R4:W-:Y:S01]  /*9be50*/  STL.64 [R1+0x1a18], R14 ;  /* 0x001a180e01007387 */ /* 0x0009e20000100a00 */
[----:B------:R-:W-:Y:S01]  /*9be60*/  LOP3.LUT R23, R23, R22, RZ, 0x3c, !PT ;  /* 0x0000001617177212 */ /* 0x000fe200078e3cff */
[----:B------:R-:W-:Y:S01]  /*9be70*/  IMAD.MOV.U32 R41, RZ, RZ, R24 ;  /* 0x000000ffff297224 */ /* 0x000fe200078e0018 */
[----:B------:R-:W-:Y:S01]  /*9be80*/  LOP3.LUT R30, R31, R30, RZ, 0x3c, !PT ;  /* 0x0000001e1f1e7212 */ /* 0x000fe200078e3cff */
[----:B------:R4:W-:Y:S01]  /*9be90*/  STL.64 [R1+0x19a0], R16 ;  /* 0x0019a01001007387 */ /* 0x0009e20000100a00 */
[----:B------:R-:W-:Y:S02]  /*9bea0*/  MOV R40, R25 ;  /* 0x0000001900287202 */ /* 0x000fe40000000f00 */
[----:B------:R-:W-:Y:S01]  /*9beb0*/  LOP3.LUT R32, R33, R32, RZ, 0x3c, !PT ;  /* 0x0000002021207212 */ /* 0x000fe200078e3cff */
[----:B------:R4:W-:Y:S01]  /*9bec0*/  STL.64 [R1+0x1958], R18 ;  /* 0x0019581201007387 */ /* 0x0009e20000100a00 */
[----:B------:R-:W-:Y:S01]  /*9bed0*/  LOP3.LUT R27, R27, R26, RZ, 0x3c, !PT ;  /* 0x0000001a1b1b7212 */ /* 0x000fe200078e3cff */
[----:B------:R-:W-:Y:S01]  /*9bee0*/  VIADD R4, R4, UR12 ;  /* 0x0000000c04047c36 */ /* 0x000fe20008000000 */
[----:B------:R-:W-:Y:S01]  /*9bef0*/  LOP3.LUT R29, R29, R28, RZ, 0x3c, !PT ;  /* 0x0000001c1d1d7212 */ /* 0x000fe200078e3cff */
[----:B------:R4:W-:Y:S01]  /*9bf00*/  STL.64 [R1+0x1918], R20 ;  /* 0x0019181401007387 */ /* 0x0009e20000100a00 */
[----:B------:R-:W-:-:S02]  /*9bf10*/  LOP3.LUT R31, R31, R30, RZ, 0x3c, !PT ;  /* 0x0000001e1f1f7212 */ /* 0x000fc400078e3cff */
[----:B------:R-:W-:Y:S01]  /*9bf20*/  LOP3.LUT R33, R33, R32, RZ, 0x3c, !PT ;  /* 0x0000002021217212 */ /* 0x000fe200078e3cff */
[----:B------:R4:W-:Y:S04]  /*9bf30*/  STL.64 [R1+0x1910], R22 ;  /* 0x0019101601007387 */ /* 0x0009e80000100a00 */
[----:B------:R-:W-:Y:S04]  /*9bf40*/  STL.64 [R1+0x18e0], R40 ;  /* 0x0018e02801007387 */ /* 0x000fe80000100a00 */
[----:B------:R4:W-:Y:S01]  /*9bf50*/  STL.64 [R1+0x1908], R26 ;  /* 0x0019081a01007387 */ /* 0x0009e20000100a00 */
[----:B------:R-:W-:-:S03]  /*9bf60*/  MOV R44, R35 ;  /* 0x00000023002c7202 */ /* 0x000fc60000000f00 */
[----:B------:R4:W-:Y:S01]  /*9bf70*/  STL.64 [R1+0x1900], R28 ;  /* 0x0019001c01007387 */ /* 0x0009e20000100a00 */
[----:B------:R-:W-:-:S03]  /*9bf80*/  IMAD.MOV.U32 R45, RZ, RZ, R34 ;  /* 0x000000ffff2d7224 */ /* 0x000fc600078e0022 */
[----:B------:R-:W-:Y:S04]  /*9bf90*/  LDGSTS.E [R4+0x40100], desc[UR10][R46.64], P1 ;  /* 0x401000002e047fae */ /* 0x000fe8000892184a */
[----:B------:R4:W-:Y:S04]  /*9bfa0*/  STL.64 [R1+0x18f8], R30 ;  /* 0x0018f81e01007387 */ /* 0x0009e80000100a00 */
[----:B------:R-:W-:Y:S04]  /*9bfb0*/  LDGSTS.E [R4+0x40180], desc[UR10][R42.64], P0 ;  /* 0x401800002a047fae */ /* 0x000fe8000812184a */
[----:B------:R4:W-:Y:S04]  /*9bfc0*/  STL.64 [R1+0x18f0], R32 ;  /* 0x0018f02001007387 */ /* 0x0009e80000100a00 */
[----:B------:R-:W-:Y:S04]  /*9bfd0*/  LDGSTS.E [R4+0x40900], desc[UR10][R8.64], P1 ;  /* 0x4090000008047fae */ /* 0x000fe8000892184a */
[----:B-1----:R-:W4:Y:S04]  /*9bfe0*/  LDL.LU.64 R42, [R1+0x1b10] ;  /* 0x001b1000012a7983 */ /* 0x002f280000300a00 */
[----:B------:R1:W-:Y:S04]  /*9bff0*/  STL.64 [R1+0x18e8], R44 ;  /* 0x0018e82c01007387 */ /* 0x0003e80000100a00 */
[----:B--2---:R-:W2:Y:S04]  /*9c000*/  LDL.LU.64 R8, [R1+0x1b08] ;  /* 0x001b080001087983 */ /* 0x004ea80000300a00 */
[----:B------:R-:W-:Y:S04]  /*9c010*/  LDGSTS.E [R4+0x40980], desc[UR10][R10.64], P0 ;  /* 0x409800000a047fae */ /* 0x000fe8000812184a */
[----:B------:R-:W-:Y:S04]  /*9c020*/  LDGSTS.E [R4+0x41100], desc[UR10][R12.64], P1 ;  /* 0x411000000c047fae */ /* 0x000fe8000892184a */
[----:B------:R-:W-:Y:S04]  /*9c030*/  LDGSTS.E [R4+0x41180], desc[UR10][R14.64], P0 ;  /* 0x411800000e047fae */ /* 0x000fe8000812184a */
[----:B---3--:R-:W3:Y:S04]  /*9c040*/  LDL.LU.64 R10, [R1+0x1a90] ;  /* 0x001a9000010a7983 */ /* 0x008ee80000300a00 */
[----:B----4-:R-:W4:Y:S04]  /*9c050*/  LDL.LU.64 R12, [R1+0x1a88] ;  /* 0x001a8800010c7983 */ /* 0x010f280000300a00 */
        /* <DEDUP_REMOVED lines=20> */
[----:B------:R1:W-:Y:S04]  /*9c1a0*/  LDGSTS.E [R4+0x43980], desc[UR10][R40.64], P0 ;  /* 0x4398000028047fae */ /* 0x0003e8000812184a */
[----:B------:R-:W4:Y:S01]  /*9c1b0*/  LDL.LU.64 R40, [R1+0x1878] ;  /* 0x0018780001287983 */ /* 0x000f220000300a00 */
[----:B------:R-:W-:-:S05]  /*9c1c0*/  IADD3 R6, P2, R42, R36, RZ ;  /* 0x000000242a067210 */ /* 0x000fca0007f5e0ff */
[----:B------:R-:W-:Y:S01]  /*9c1d0*/  IMAD.X R5, R43, 0x1, R0, P2 ;  /* 0x000000012b057824 */ /* 0x000fe200010e0600 */
[----:B--2---:R-:W-:-:S04]  /*9c1e0*/  IADD3 R7, P2, R8, R36, RZ ;  /* 0x0000002408077210 */ /* 0x004fc80007f5e0ff */
[----:B-1----:R-:W-:Y:S02]  /*9c1f0*/  IADD3.X R4, R9, R0, RZ, P2, !PT ;  /* 0x0000000009047210 */ /* 0x002fe400017fe4ff */
[----:B---3--:R-:W-:-:S05]  /*9c200*/  IADD3 R9, P2, R10, R36, RZ ;  /* 0x000000240a097210 */ /* 0x008fca0007f5e0ff */
[----:B------:R-:W-:Y:S01]  /*9c210*/  IMAD.X R8, R11, 0x1, R0, P2 ;  /* 0x000000010b087824 */ /* 0x000fe200010e0600 */
[----:B----4-:R-:W-:-:S05]  /*9c220*/  IADD3 R11, P2, R12, R36, RZ ;  /* 0x000000240c0b7210 */ /* 0x010fca0007f5e0ff */
        /* <DEDUP_REMOVED lines=19> */
[----:B------:R-:W-:Y:S02]  /*9c360*/  IADD3 R31, P2, R32, R36, RZ ;  /* 0x00000024201f7210 */ /* 0x000fe40007f5e0ff */
[----:B------:R-:W-:Y:S02]  /*9c370*/  LOP3.LUT R9, R9, R8, RZ, 0x3c, !PT ;  /* 0x0000000809097212 */ /* 0x000fe400078e3cff */
[----:B------:R-:W-:Y:S02]  /*9c380*/  IADD3.X R30, R33, R0, RZ, P2, !PT ;  /* 0x00000000211e7210 */ /* 0x000fe400017fe4ff */
[----:B------:R-:W-:Y:S02]  /*9c390*/  LOP3.LUT R11, R11, R10, RZ, 0x3c, !PT ;  /* 0x0000000a0b0b7212 */ /* 0x000fe400078e3cff */
[----:B------:R-:W-:Y:S02]  /*9c3a0*/  IADD3 R33, P2, R34, R36, RZ ;  /* 0x0000002422217210 */ /* 0x000fe40007f5e0ff */
[----:B------:R-:W-:-:S02]  /*9c3b0*/  LOP3.LUT R13, R13, R12, RZ, 0x3c, !PT ;  /* 0x0000000c0d0d7212 */ /* 0x000fc400078e3cff */
[----:B------:R-:W-:Y:S02]  /*9c3c0*/  LOP3.LUT R15, R15, R14, RZ, 0x3c, !PT ;  /* 0x0000000e0f0f7212 */ /* 0x000fe400078e3cff */
[----:B------:R-:W-:Y:S02]  /*9c3d0*/  LOP3.LUT R8, R9, R8, RZ, 0x3c, !PT ;  /* 0x0000000809087212 */ /* 0x000fe400078e3cff */
[----:B------:R-:W-:Y:S01]  /*9c3e0*/  LOP3.LUT R17, R17, R16, RZ, 0x3c, !PT ;  /* 0x0000001011117212 */ /* 0x000fe200078e3cff */
[----:B------:R-:W-:Y:S01]  /*9c3f0*/  IMAD.MOV.U32 R45, RZ, RZ, R5 ;  /* 0x000000ffff2d7224 */ /* 0x000fe200078e0005 */
[----:B------:R-:W-:Y:S02]  /*9c400*/  LOP3.LUT R10, R11, R10, RZ, 0x3c, !PT ;  /* 0x0000000a0b0a7212 */ /* 0x000fe400078e3cff */
[----:B------:R-:W-:Y:S01]  /*9c410*/  LOP3.LUT R19, R19, R18, RZ, 0x3c, !PT ;  /* 0x0000001213137212 */ /* 0x000fe200078e3cff */
[----:B------:R-:W-:Y:S01]  /*9c420*/  IMAD.X R32, R35, 0x1, R0, P2 ;  /* 0x0000000123207824 */ /* 0x000fe200010e0600 */
[----:B------:R-:W-:Y:S01]  /*9c430*/  MOV R44, R6 ;  /* 0x00000006002c7202 */ /* 0x000fe20000000f00 */
[----:B------:R-:W-:Y:S01]  /*9c440*/  IMAD.MOV.U32 R42, RZ, RZ, R7 ;  /* 0x000000ffff2a7224 */ /* 0x000fe200078e0007 */
[----:B------:R-:W-:-:S02]  /*9c450*/  LOP3.LUT R12, R13, R12, RZ, 0x3c, !PT ;  /* 0x0000000c0d0c7212 */ /* 0x000fc400078e3cff */
[----:B------:R-:W-:Y:S02]  /*9c460*/  LOP3.LUT R21, R21, R20, RZ, 0x3c, !PT ;  /* 0x0000001415157212 */ /* 0x000fe400078e3cff */
[----:B------:R-:W-:Y:S02]  /*9c470*/  MOV R43, R4 ;  /* 0x00000004002b7202 */ /* 0x000fe40000000f00 */
[----:B------:R-:W-:Y:S02]  /*9c480*/  LOP3.LUT R14, R15, R14, RZ, 0x3c, !PT ;  /* 0x0000000e0f0e7212 */ /* 0x000fe400078e3cff */
[----:B------:R-:W-:Y:S02]  /*9c490*/  LOP3.LUT R23, R23, R22, RZ, 0x3c, !PT ;  /* 0x0000001617177212 */ /* 0x000fe400078e3cff */
[----:B------:R-:W-:Y:S02]  /*9c4a0*/  LOP3.LUT R9, R9, R8, RZ, 0x3c, !PT ;  /* 0x0000000809097212 */ /* 0x000fe400078e3cff */
[----:B------:R-:W-:-:S02]  /*9c4b0*/  LOP3.LUT R16, R17, R16, RZ, 0x3c, !PT ;  /* 0x0000001011107212 */ /* 0x000fc400078e3cff */
[----:B------:R-:W-:Y:S02]  /*9c4c0*/  LOP3.LUT R25, R25, R24, RZ, 0x3c, !PT ;  /* 0x0000001819197212 */ /* 0x000fe400078e3cff */
[----:B------:R-:W-:Y:S02]  /*9c4d0*/  LOP3.LUT R11, R11, R10, RZ, 0x3c, !PT ;  /* 0x0000000a0b0b7212 */ /* 0x000fe400078e3cff */
[----:B------:R-:W-:Y:S02]  /*9c4e0*/  LOP3.LUT R18, R19, R18, RZ, 0x3c, !PT ;  /* 0x0000001213127212 */ /* 0x000fe400078e3cff */
[----:B------:R-:W-:Y:S01]  /*9c4f0*/  LOP3.LUT R27, R27, R26, RZ, 0x3c, !PT ;  /* 0x0000001a1b1b7212 */ /* 0x000fe200078e3cff */
[----:B------:R-:W-:Y:S01]  /*9c500*/  STL.64 [R1+0x1b10], R44 ;  /* 0x001b102c01007387 */ /* 0x000fe20000100a00 */
[----:B------:R-:W-:Y:S02]  /*9c510*/  LOP3.LUT R13, R13, R12, RZ, 0x3c, !PT ;  /* 0x0000000c0d0d7212 */ /* 0x000fe400078e3cff */
[----:B------:R-:W-:-:S02]  /*9c520*/  LOP3.LUT R20, R21, R20, RZ, 0x3c, !PT ;  /* 0x0000001415147212 */ /* 0x000fc400078e3cff */
[----:B------:R-:W-:Y:S01]  /*9c530*/  LOP3.LUT R29, R29, R28, RZ, 0x3c, !PT ;  /* 0x0000001c1d1d7212 */ /* 0x000fe200078e3cff */
[----:B------:R1:W-:Y:S01]  /*9c540*/  STL.64 [R1+0x1b08], R42 ;  /* 0x001b082a01007387 */ /* 0x0003e20000100a00 */
[----:B------:R-:W-:Y:S02]  /*9c550*/  LOP3.LUT R15, R15, R14, RZ, 0x3c, !PT ;  /* 0x0000000e0f0f7212 */ /* 0x000fe400078e3cff */
[----:B------:R-:W-:Y:S02]  /*9c560*/  LOP3.LUT R22, R23, R22, RZ, 0x3c, !PT ;  /* 0x0000001617167212 */ /* 0x000fe400078e3cff */
[----:B------:R-:W-:Y:S01]  /*9c570*/  LOP3.LUT R31, R31, R30, RZ, 0x3c, !PT ;  /* 0x0000001e1f1f7212 */ /* 0x000fe200078e3cff */
[----:B------:R2:W-:Y:S01]  /*9c580*/  STL.64 [R1+0x1a90], R8 ;  /* 0x001a900801007387 */ /* 0x0005e20000100a00 */
[----:B------:R-:W-:Y:S02]  /*9c590*/  LOP3.LUT R17, R17, R16, RZ, 0x3c, !PT ;  /* 0x0000001011117212 */ /* 0x000fe400078e3cff */
[----:B------:R-:W-:-:S02]  /*9c5a0*/  LOP3.LUT R24, R25, R24, RZ, 0x3c, !PT ;  /* 0x0000001819187212 */ /* 0x000fc400078e3cff */
[----:B------:R-:W-:Y:S01]  /*9c5b0*/  LOP3.LUT R33, R33, R32, RZ, 0x3c, !PT ;  /* 0x0000002021217212 */ /* 0x000fe200078e3cff */
[----:B------:R3:W-:Y:S01]  /*9c5c0*/  STL.64 [R1+0x1a88], R10 ;  /* 0x001a880a01007387 */ /* 0x0007e20000100a00 */
[----:B------:R-:W-:Y:S02]  /*9c5d0*/  LOP3.LUT R19, R19, R18, RZ, 0x3c, !PT ;  /* 0x0000001213137212 */ /* 0x000fe400078e3cff */
[----:B------:R-:W-:Y:S01]  /*9c5e0*/  LOP3.LUT R26, R27, R26, RZ, 0x3c, !PT ;  /* 0x0000001a1b1a7212 */ /* 0x000fe200078e3cff */
[----:B------:R4:W-:Y:S01]  /*9c5f0*/  STL.64 [R1+0x1a10], R12 ;  /* 0x001a100c01007387 */ /* 0x0009e20000100a00 */
[----:B------:R-:W-:Y:S02]  /*9c600*/  LOP3.LUT R21, R21, R20, RZ, 0x3c, !PT ;  /* 0x0000001415157212 */ /* 0x000fe400078e3cff */
[----:B------:R-:W-:Y:S02]  /*9c610*/  LOP3.LUT R4, R37, 0x20, RZ, 0x3c, !PT ;  /* 0x0000002025047812 */ /* 0x000fe400078e3cff */
[----:B------:R-:W-:Y:S01]  /*9c620*/  LOP3.LUT R28, R29, R28, RZ, 0x3c, !PT ;  /* 0x0000001c1d1c7212 */ /* 0x000fe200078e3cff */
[----:B------:R4:W-:Y:S01]  /*9c630*/  STL.64 [R1+0x1a08], R14 ;  /* 0x001a080e01007387 */ /* 0x0009e20000100a00 */
[----:B------:R-:W-:-:S02]  /*9c640*/  LOP3.LUT R23, R23, R22, RZ, 0x3c, !PT ;  /* 0x0000001617177212 */ /* 0x000fc400078e3cff */
[----:B------:R-:W-:Y:S01]  /*9c650*/  LOP3.LUT R30, R31, R30, RZ, 0x3c, !PT ;  /* 0x0000001e1f1e7212 */ /* 0x000fe200078e3cff */
[----:B------:R4:W-:Y:S01]  /*9c660*/  STL.64 [R1+0x1950], R16 ;  /* 0x0019501001007387 */ /* 0x0009e20000100a00 */
[----:B------:R-:W-:Y:S02]  /*9c670*/  IADD3 R35, P2, R40, R36, RZ ;  /* 0x0000002428237210 */ /* 0x000fe40007f5e0ff */
[----:B------:R-:W-:Y:S02]  /*9c680*/  LOP3.LUT R25, R25, R24, RZ, 0x3c, !PT ;  /* 0x0000001819197212 */ /* 0x000fe400078e3cff */
[----:B------:R-:W-:Y:S01]  /*9c690*/  LOP3.LUT R32, R33, R32, RZ, 0x3c, !PT ;  /* 0x0000002021207212 */ /* 0x000fe200078e3cff */
[----:B------:R4:W-:Y:S01]  /*9c6a0*/  STL.64 [R1+0x1948], R18 ;  /* 0x0019481201007387 */ /* 0x0009e20000100a00 */
[----:B------:R-:W-:Y:S01]  /*9c6b0*/  LOP3.LUT R27, R27, R26, RZ, 0x3c, !PT ;  /* 0x0000001a1b1b7212 */ /* 0x000fe200078e3cff */
[----:B------:R-:W-:Y:S01]  /*9c6c0*/  VIADD R4, R4, UR12 ;  /* 0x0000000c04047c36 */ /* 0x000fe20008000000 */
[----:B------:R-:W-:Y:S01]  /*9c6d0*/  LOP3.LUT R29, R29, R28, RZ, 0x3c, !PT ;  /* 0x0000001c1d1d7212 */ /* 0x000fe200078e3cff */
[----:B------:R4:W-:Y:S01]  /*9c6e0*/  STL.64 [R1+0x18b0], R20 ;  /* 0x0018b01401007387 */ /* 0x0009e20000100a00 */
[----:B------:R-:W-:Y:S01]  /*9c6f0*/  LOP3.LUT R31, R31, R30, RZ, 0x3c, !PT ;  /* 0x0000001e1f1f7212 */ /* 0x000fe200078e3cff */
[----:B------:R-:W-:Y:S01]  /*9c700*/  IMAD.X R34, R41, 0x1, R0, P2 ;  /* 0x0000000129227824 */ /* 0x000fe200010e0600 */
[----:B------:R-:W-:Y:S01]  /*9c710*/  LOP3.LUT R33, R33, R32, RZ, 0x3c, !PT ;  /* 0x0000002021217212 */ /* 0x000fe200078e3cff */
[----:B------:R4:W-:Y:S04]  /*9c720*/  STL.64 [R1+0x18a8], R22 ;  /* 0x0018a81601007387 */ /* 0x0009e80000100a00 */
[----:B------:R4:W-:Y:S04]  /*9c730*/  STL.64 [R1+0x18a0], R24 ;  /* 0x0018a01801007387 */ /* 0x0009e80000100a00 */
[----:B------:R4:W-:Y:S01]  /*9c740*/  STL.64 [R1+0x1898], R26 ;  /* 0x0018981a01007387 */ /* 0x0009e20000100a00 */
[----:B------:R-:W-:-:S03]  /*9c750*/  IMAD.MOV.U32 R40, RZ, RZ, R35 ;  /* 0x000000ffff287224 */ /* 0x000fc600078e0023 */
[----:B------:R4:W-:Y:S01]  /*9c760*/  STL.64 [R1+0x1890], R28 ;  /* 0x0018901c01007387 */ /* 0x0009e20000100a00 */
[----:B------:R-:W-:-:S03]  /*9c770*/  MOV R41, R34 ;  /* 0x0000002200297202 */ /* 0x000fc60000000f00 */
        /* <DEDUP_REMOVED lines=33> */
[----:B------:R2:W-:Y:S04]  /*9c990*/  LDGSTS.E [R4+0x43a80], desc[UR10][R40.64], P0 ;  /* 0x43a8000028047fae */ /* 0x0005e8000812184a */
[----:B-1----:R-:W4:Y:S01]  /*9c9a0*/  LDL.LU.64 R40, [R1+0x1818] ;  /* 0x0018180001287983 */ /* 0x002f220000300a00 */
[----:B------:R-:W-:-:S05]  /*9c9b0*/  IADD3 R6, P2, R42, R36, RZ ;  /* 0x000000242a067210 */ /* 0x000fca0007f5e0ff */
[----:B------:R-:W-:Y:S01]  /*9c9c0*/  IMAD.X R5, R43, 0x1, R0, P2 ;  /* 0x000000012b057824 */ /* 0x000fe200010e0600 */
[----:B--2---:R-:W-:-:S05]  /*9c9d0*/  IADD3 R7, P2, R8, R36, RZ ;  /* 0x0000002408077210 */ /* 0x004fca0007f5e0ff */
        /* <DEDUP_REMOVED lines=49> */
[----:B------:R-:W-:Y:S01]  /*9ccf0*/  STL.64 [R1+0x1b00], R46 ;  /* 0x001b002e01007387 */ /* 0x000fe20000100a00 */
[----:B------:R-:W-:Y:S02]  /*9cd00*/  LOP3.LUT R13, R13, R12, RZ, 0x3c, !PT ;  /* 0x0000000c0d0d7212 */ /* 0x000fe400078e3cff */
[----:B------:R-:W-:Y:S01]  /*9cd10*/  LOP3.LUT R20, R21, R20, RZ, 0x3c, !PT ;  /* 0x0000001415147212 */ /* 0x000fe200078e3cff */
[----:B------:R1:W-:Y:S01]  /*9cd20*/  STL.64 [R1+0x1af8], R42 ;  /* 0x001af82a01007387 */ /* 0x0003e20000100a00 */
[----:B------:R-:W-:-:S02]  /*9cd30*/  LOP3.LUT R15, R15, R14, RZ, 0x3c, !PT ;  /* 0x0000000e0f0f7212 */ /* 0x000fc400078e3cff */
[----:B------:R-:W-:Y:S02]  /*9cd40*/  LOP3.LUT R22, R23, R22, RZ, 0x3c, !PT ;  /* 0x0000001617167212 */ /* 0x000fe400078e3cff */
[----:B------:R-:W-:Y:S01]  /*9cd50*/  LOP3.LUT R31, R31, R30, RZ, 0x3c, !PT ;  /* 0x0000001e1f1f7212 */ /* 0x000fe200078e3cff */
[----:B------:R2:W-:Y:S01]  /*9cd60*/  STL.64 [R1+0x1a80], R8 ;  /* 0x001a800801007387 */ /* 0x0005e20000100a00 */
[----:B------:R-:W-:Y:S02]  /*9cd70*/  IADD3 R35, P2, R40, R36, RZ ;  /* 0x0000002428237210 */ /* 0x000fe40007f5e0ff */
[----:B------:R-:W-:Y:S02]  /*9cd80*/  LOP3.LUT R17, R17, R16, RZ, 0x3c, !PT ;  /* 0x0000001011117212 */ /* 0x000fe400078e3cff */
[----:B------:R-:W-:Y:S02]  /*9cd90*/  LOP3.LUT R24, R25, R24, RZ, 0x3c, !PT ;  /* 0x0000001819187212 */ /* 0x000fe400078e3cff */
[----:B------:R-:W-:Y:S01]  /*9cda0*/  LOP3.LUT R33, R33, R32, RZ, 0x3c, !PT ;  /* 0x0000002021217212 */ /* 0x000fe200078e3cff */
[----:B------:R3:W-:Y:S01]  /*9cdb0*/  STL.64 [R1+0x1a78], R10 ;  /* 0x001a780a01007387 */ /* 0x0007e20000100a00 */
[----:B------:R-:W-:-:S02]  /*9cdc0*/  LOP3.LUT R19, R19, R18, RZ, 0x3c, !PT ;  /* 0x0000001213137212 */ /* 0x000fc400078e3cff */
[----:B------:R-:W-:Y:S01]  /*9cdd0*/  LOP3.LUT R26, R27, R26, RZ, 0x3c, !PT ;  /* 0x0000001a1b1a7212 */ /* 0x000fe200078e3cff */
[----:B------:R4:W-:Y:S01]  /*9cde0*/  STL.64 [R1+0x1a00], R12 ;  /* 0x001a000c01007387 */ /* 0x0009e20000100a00 */
[----:B------:R-:W-:Y:S02]  /*9cdf0*/  LOP3.LUT R21, R21, R20, RZ, 0x3c, !PT ;  /* 0x0000001415157212 */ /* 0x000fe400078e3cff */
[----:B------:R-:W-:Y:S01]  /*9ce00*/  LOP3.LUT R23, R23, R22, RZ, 0x3c, !PT ;  /* 0x0000001617177212 */ /* 0x000fe200078e3cff */
[----:B------:R4:W-:Y:S01]  /*9ce10*/  STL.64 [R1+0x19f8], R14 ;  /* 0x0019f80e01007387 */ /* 0x0009e20000100a00 */
[----:B------:R-:W-:Y:S01]  /*9ce20*/  LOP3.LUT R30, R31, R30, RZ, 0x3c, !PT ;  /* 0x0000001e1f1e7212 */ /* 0x000fe200078e3cff */
[----:B------:R-:W-:Y:S01]  /*9ce30*/  IMAD.X R34, R41, 0x1, R0, P2 ;  /* 0x0000000129227824 */ /* 0x000fe200010e0600 */
[----:B------:R-:W-:Y:S01]  /*9ce40*/  LOP3.LUT R4, R37, 0x30, RZ, 0x3c, !PT ;  /* 0x0000003025047812 */ /* 0x000fe200078e3cff */
[----:B------:R4:W-:Y:S01]  /*9ce50*/  STL.64 [R1+0x1940], R16 ;  /* 0x0019401001007387 */ /* 0x0009e20000100a00 */
[----:B------:R-:W-:-:S02]  /*9ce60*/  LOP3.LUT R25, R25, R24, RZ, 0x3c, !PT ;  /* 0x0000001819197212 */ /* 0x000fc400078e3cff */
[----:B------:R-:W-:Y:S01]  /*9ce70*/  LOP3.LUT R32, R33, R32, RZ, 0x3c, !PT ;  /* 0x0000002021207212 */ /* 0x000fe200078e3cff */
[----:B------:R4:W-:Y:S01]  /*9ce80*/  STL.64 [R1+0x1938], R18 ;  /* 0x0019381201007387 */ /* 0x0009e20000100a00 */
[----:B------:R-:W-:Y:S01]  /*9ce90*/  LOP3.LUT R27, R27, R26, RZ, 0x3c, !PT ;  /* 0x0000001a1b1b7212 */ /* 0x000fe200078e3cff */
[----:B------:R-:W-:Y:S01]  /*9cea0*/  IMAD.MOV.U32 R40, RZ, RZ, R29 ;  /* 0x000000ffff287224 */ /* 0x000fe200078e001d */
[----:B------:R-:W-:Y:S01]  /*9ceb0*/  LOP3.LUT R31, R31, R30, RZ, 0x3c, !PT ;  /* 0x0000001e1f1f7212 */ /* 0x000fe200078e3cff */
[----:B------:R-:W-:Y:S01]  /*9cec0*/  IMAD.MOV.U32 R41, RZ, RZ, R28 ;  /* 0x000000ffff297224 */ /* 0x000fe200078e001c */
[----:B------:R4:W-:Y:S01]  /*9ced0*/  STL.64 [R1+0x1870], R20 ;  /* 0x0018701401007387 */ /* 0x0009e20000100a00 */
[----:B------:R-:W-:Y:S01]  /*9cee0*/  IADD3 R4, R4, UR12, RZ ;  /* 0x0000000c04047c10 */ /* 0x000fe2000fffe0ff */
[----:B------:R-:W-:Y:S01]  /*9cef0*/  IMAD.MOV.U32 R45, RZ, RZ, R34 ;  /* 0x000000ffff2d7224 */ /* 0x000fe200078e0022 */
[----:B------:R-:W-:Y:S01]  /*9cf00*/  LOP3.LUT R33, R33, R32, RZ, 0x3c, !PT ;  /* 0x0000002021217212 */ /* 0x000fe200078e3cff */
[----:B------:R4:W-:Y:S01]  /*9cf10*/  STL.64 [R1+0x1868], R22 ;  /* 0x0018681601007387 */ /* 0x0009e20000100a00 */
[----:B------:R-:W-:-:S03]  /*9cf20*/  MOV R44, R35 ;  /* 0x00000023002c7202 */ /* 0x000fc60000000f00 */
[----:B------:R4:W-:Y:S04]  /*9cf30*/  STL.64 [R1+0x1838], R24 ;  /* 0x0018381801007387 */ /* 0x0009e80000100a00 */
[----:B------:R4:W-:Y:S04]  /*9cf40*/  STL.64 [R1+0x1830], R26 ;  /* 0x0018301a01007387 */ /* 0x0009e80000100a00 */
[----:B------:R-:W-:Y:S04]  /*9cf50*/  STL.64 [R1+0x1810], R40 ;  /* 0x0018102801007387 */ /* 0x000fe80000100a00 */
[----:B------:R4:W-:Y:S04]  /*9cf60*/  STL.64 [R1+0x1828], R30 ;  /* 0x0018281e01007387 */ /* 0x0009e80000100a00 */
[----:B------:R-:W-:Y:S04]  /*9cf70*/  LDGSTS.E [R4+0x40300], desc[UR10][R46.64], P1 ;  /* 0x403000002e047fae */ /* 0x000fe8000892184a */
[----:B------:R4:W-:Y:S04]  /*9cf80*/  STL.64 [R1+0x1820], R32 ;  /* 0x0018202001007387 */ /* 0x0009e80000100a00 */
[----:B------:R-:W-:Y:S04]  /*9cf90*/  LDGSTS.E [R4+0x40380], desc[UR10][R42.64], P0 ;  /* 0x403800002a047fae */ /* 0x000fe8000812184a */
[----:B------:R4:W-:Y:S04]  /*9cfa0*/  STL.64 [R1+0x1818], R44 ;  /* 0x0018182c01007387 */ /* 0x0009e80000100a00 */
[----:B------:R-:W-:Y:S04]  /*9cfb0*/  LDGSTS.E [R4+0x40b00], desc[UR10][R8.64], P1 ;  /* 0x40b0000008047fae */ /* 0x000fe8000892184a */
[----:B-1----:R-:W4:Y:S04]  /*9cfc0*/  LDL.LU.64 R42, [R1+0x1af0] ;  /* 0x001af000012a7983 */ /* 0x002f280000300a00 */
[----:B------:R-:W-:Y:S04]  /*9cfd0*/  LDGSTS.E [R4+0x40b80], desc[UR10][R10.64], P0 ;  /* 0x40b800000a047fae */ /* 0x000fe8000812184a */
[----:B--2---:R-:W2:Y:S04]  /*9cfe0*/  LDL.LU.64 R8, [R1+0x1ae8] ;  /* 0x001ae80001087983 */ /* 0x004ea80000300a00 */
[----:B------:R-:W-:Y:S04]  /*9cff0*/  LDGSTS.E [R4+0x41300], desc[UR10][R12.64], P1 ;  /* 0x413000000c047fae */ /* 0x000fe8000892184a */
[----:B---3--:R-:W3:Y:S04]  /*9d000*/  LDL.LU.64 R10, [R1+0x1a70] ;  /* 0x001a7000010a7983 */ /* 0x008ee80000300a00 */
[----:B------:R-:W-:Y:S04]  /*9d010*/  LDGSTS.E [R4+0x41380], desc[UR10][R14.64], P0 ;  /* 0x413800000e047fae */ /* 0x000fe8000812184a */
[----:B----4-:R-:W4:Y:S04]  /*9d020*/  LDL.LU.64 R12, [R1+0x1a68] ;  /* 0x001a6800010c7983 */ /* 0x010f280000300a00 */
[----:B------:R-:W-:Y:S04]  /*9d030*/  LDGSTS.E [R4+0x41b00], desc[UR10][R16.64], P1 ;  /* 0x41b0000010047fae */ /* 0x000fe8000892184a */
[----:B------:R-:W4:Y:S04]  /*9d040*/  LDL.LU.64 R14, [R1+0x19f0] ;  /* 0x0019f000010e7983 */ /* 0x000f280000300a00 */
        /* <DEDUP_REMOVED lines=12> */
[----:B------:R-:W4:Y:S04]  /*9d110*/  LDL.LU.64 R28, [R1+0x17e8] ;  /* 0x0017e800011c7983 */ /* 0x000f280000300a00 */
[----:B------:R-:W4:Y:S04]  /*9d120*/  LDL.LU.64 R30, [R1+0x17e0] ;  /* 0x0017e000011e7983 */ /* 0x000f280000300a00 */
[----:B------:R-:W-:Y:S04]  /*9d130*/  LDGSTS.E [R4+0x43380], desc[UR10][R32.64], P0 ;  /* 0x4338000020047fae */ /* 0x000fe8000812184a */
[----:B------:R-:W-:Y:S04]  /*9d140*/  LDGSTS.E [R4+0x43b00], desc[UR10][R44.64], P1 ;  /* 0x43b000002c047fae */ /* 0x000fe8000892184a */
[----:B------:R1:W-:Y:S04]  /*9d150*/  LDGSTS.E [R4+0x43b80], desc[UR10][R40.64], P0 ;  /* 0x43b8000028047fae */ /* 0x0003e8000812184a */
[----:B------:R-:W4:Y:S04]  /*9d160*/  LDL.LU.64 R32, [R1+0x17d8] ;  /* 0x0017d80001207983 */ /* 0x000f280000300a00 */
[----:B------:R-:W4:Y:S04]  /*9d170*/  LDL.LU.64 R34, [R1+0x17d0] ;  /* 0x0017d00001227983 */ /* 0x000f280000300a00 */
        /* <DEDUP_REMOVED lines=27> */
[----:B------:R-:W-:Y:S02]  /*9d330*/  LOP3.LUT R9, R9, R8, RZ, 0x3c, !PT ;  /* 0x0000000809097212 */ /* 0x000fe400078e3cff */
[----:B------:R-:W-:Y:S02]  /*9d340*/  LOP3.LUT R11, R11, R10, RZ, 0x3c, !PT ;  /* 0x0000000a0b0b7212 */ /* 0x000fe400078e3cff */
[----:B------:R-:W-:Y:S02]  /*9d350*/  IADD3 R31, P2, R32, R36, RZ ;  /* 0x00000024201f7210 */ /* 0x000fe40007f5e0ff */
[----:B------:R-:W-:Y:S02]  /*9d360*/  LOP3.LUT R13, R13, R12, RZ, 0x3c, !PT ;  /* 0x0000000c0d0d7212 */ /* 0x000fe400078e3cff */
[----:B------:R-:W-:Y:S02]  /*9d370*/  IADD3.X R30, R33, R0, RZ, P2, !PT ;  /* 0x00000000211e7210 */ /* 0x000fe400017fe4ff */
[----:B------:R-:W-:-:S02]  /*9d380*/  IADD3 R33, P2, R34, R36, RZ ;  /* 0x0000002422217210 */ /* 0x000fc40007f5e0ff */
        /* <DEDUP_REMOVED lines=170> */
[----:B------:R-:W-:-:S02]  /*9de30*/  IADD3 R35, P2, R40, R36, RZ ;  /* 0x0000002428237210 */ /* 0x000fc40007f5e0ff */
[----:B------:R-:W-:Y:S02]  /*9de40*/  LOP3.LUT R25, R25, R24, RZ, 0x3c, !PT ;  /* 0x0000001819197212 */ /* 0x000fe400078e3cff */
[----:B------:R-:W-:Y:S01]  /*9de50*/  LOP3.LUT R32, R33, R32, RZ, 0x3c, !PT ;  /* 0x0000002021207212 */ /* 0x000fe200078e3cff */
[----:B------:R4:W-:Y:S01]  /*9de60*/  STL.64 [R1+0x18d8], R18 ;  /* 0x0018d81201007387 */ /* 0x0009e20000100a00 */
[----:B------:R-:W-:Y:S02]  /*9de70*/  LOP3.LUT R27, R27, R26, RZ, 0x3c, !PT ;  /* 0x0000001a1b1b7212 */ /* 0x000fe400078e3cff */
[----:B------:R-:W-:Y:S01]  /*9de80*/  LOP3.LUT R29, R29, R28, RZ, 0x3c, !PT ;  /* 0x0000001c1d1d7212 */ /* 0x000fe200078e3cff */
[----:B------:R4:W-:Y:S01]  /*9de90*/  STL.64 [R1+0x1850], R20 ;  /* 0x0018501401007387 */ /* 0x0009e20000100a00 */
[----:B------:R-:W-:Y:S02]  /*9dea0*/  IADD3 R4, R4, UR12, RZ ;  /* 0x0000000c04047c10 */ /* 0x000fe4000fffe0ff */
[----:B------:R-:W-:Y:S01]  /*9deb0*/  LOP3.LUT R31, R31, R30, RZ, 0x3c, !PT ;  /* 0x0000001e1f1f7212 */ /* 0x000fe200078e3cff */
[----:B------:R4:W-:Y:S01]  /*9dec0*/  STL.64 [R1+0x1848], R22 ;  /* 0x0018481601007387 */ /* 0x0009e20000100a00 */
[----:B------:R-:W-:Y:S01]  /*9ded0*/  LOP3.LUT R33, R33, R32, RZ, 0x3c, !PT ;  /* 0x0000002021217212 */ /* 0x000fe200078e3cff */
[----:B------:R-:W-:-:S02]  /*9dee0*/  IMAD.X R34, R41, 0x1, R0, P2 ;  /* 0x0000000129227824 */ /* 0x000fc400010e0600 */
[----:B------:R4:W-:Y:S01]  /*9def0*/  STL.64 [R1+0x17c0], R24 ;  /* 0x0017c01801007387 */ /* 0x0009e20000100a00 */
[----:B------:R-:W-:-:S03]  /*9df00*/  IMAD.MOV.U32 R40, RZ, RZ, R35 ;  /* 0x000000ffff287224 */ /* 0x000fc600078e0023 */
[----:B------:R4:W-:Y:S01]  /*9df10*/  STL.64 [R1+0x17b8], R26 ;  /* 0x0017b81a01007387 */ /* 0x0009e20000100a00 */
[----:B------:R-:W-:-:S03]  /*9df20*/  IMAD.MOV.U32 R41, RZ, RZ, R34 ;  /* 0x000000ffff297224 */ /* 0x000fc600078e0022 */
[----:B------:R4:W-:Y:S04]  /*9df30*/  STL.64 [R1+0x1790], R28 ;  /* 0x0017901c01007387 */ /* 0x0009e80000100a00 */
        /* <DEDUP_REMOVED lines=35> */
[----:B------:R-:W-:-:S05]  /*9e170*/  IMAD.SHL.U32 R38, R38, 0x4, RZ ;  /* 0x0000000426267824 */ /* 0x000fca00078e00ff */
[----:B------:R-:W-:Y:S02]  /*9e180*/  LOP3.LUT R38, R38, 0x60, RZ, 0x3c, !PT ;  /* 0x0000006026267812 */ /* 0x000fe400078e3cff */
[----:B------:R-:W-:-:S04]  /*9e190*/  IADD3 R6, P2, R42, R36, RZ ;  /* 0x000000242a067210 */ /* 0x000fc80007f5e0ff */
[----:B------:R-:W-:Y:S02]  /*9e1a0*/  IADD3.X R5, R43, R0, RZ, P2, !PT ;  /* 0x000000002b057210 */ /* 0x000fe400017fe4ff */
[----:B--2---:R-:W-:-:S05]  /*9e1b0*/  IADD3 R7, P2, R8, R36, RZ ;  /* 0x0000002408077210 */ /* 0x004fca0007f5e0ff */
[----:B------:R-:W-:Y:S01]  /*9e1c0*/  IMAD.X R4, R9, 0x1, R0, P2 ;  /* 0x0000000109047824 */ /* 0x000fe200010e0600 */
[----:B---3--:R-:W-:-:S05]  /*9e1d0*/  IADD3 R9, P2, R10, R36, RZ ;  /* 0x000000240a097210 */ /* 0x008fca0007f5e0ff */
        /* <DEDUP_REMOVED lines=21> */
[----:B------:R-:W-:Y:S01]  /*9e330*/  IADD3 R31, P2, R32, R36, RZ ;  /* 0x00000024201f7210 */ /* 0x000fe20007f5e0ff */
[----:B------:R-:W-:Y:S01]  /*9e340*/  IMAD.MOV.U32 R66, RZ, RZ, R6 ;  /* 0x000000ffff427224 */ /* 0x000fe200078e0006 */
[----:B------:R-:W-:Y:S01]  /*9e350*/  MOV R64, R7 ;  /* 0x0000000700407202 */ /* 0x000fe20000000f00 */
[----:B------:R-:W-:Y:S01]  /*9e360*/  IMAD.MOV.U32 R67, RZ, RZ, R5 ;  /* 0x000000ffff437224 */ /* 0x000fe200078e0005 */
[----:B------:R-:W-:Y:S01]  /*9e370*/  MOV R63, R8 ;  /* 0x00000008003f7202 */ /* 0x000fe20000000f00 */
[----:B------:R-:W-:Y:S01]  /*9e380*/  IMAD.X R30, R33, 0x1, R0, P2 ;  /* 0x00000001211e7824 */ /* 0x000fe200010e0600 */
[----:B------:R-:W-:Y:S01]  /*9e390*/  IADD3 R33, P2, R34, R36, RZ ;  /* 0x0000002422217210 */ /* 0x000fe20007f5e0ff */
[----:B------:R-:W-:Y:S02]  /*9e3a0*/  IMAD.MOV.U32 R65, RZ, RZ, R4 ;  /* 0x000000ffff417224 */ /* 0x000fe400078e0004 */
[----:B------:R-:W-:Y:S01]  /*9e3b0*/  IMAD.MOV.U32 R62, RZ, RZ, R9 ;  /* 0x000000ffff3e7224 */ /* 0x000fe200078e0009 */
[----:B------:R-:W-:Y:S01]  /*9e3c0*/  MOV R58, R13 ;  /* 0x0000000d003a7202 */ /* 0x000fe20000000f00 */
[----:B------:R-:W-:-:S02]  /*9e3d0*/  IMAD.MOV.U32 R60, RZ, RZ, R11 ;  /* 0x000000ffff3c7224 */ /* 0x000fc400078e000b */
        /* <DEDUP_REMOVED lines=10> */
[----:B------:R-:W-:Y:S01]  /*9e480*/  IMAD.X R32, R35, 0x1, R0, P2 ;  /* 0x0000000123207824 */ /* 0x000fe200010e0600 */
[----:B------:R-:W-:Y:S01]  /*9e490*/  IADD3 R35, P2, R40, R36, RZ ;  /* 0x0000002428237210 */ /* 0x000fe20007f5e0ff */
[----:B------:R-:W-:Y:S01]  /*9e4a0*/  IMAD.MOV.U32 R53, RZ, RZ, R18 ;  /* 0x000000ffff357224 */ /* 0x000fe200078e0012 */
[----:B------:R-:W-:Y:S01]  /*9e4b0*/  STL.64 [R1+0x1a48], R60 ;  /* 0x001a483c01007387 */ /* 0x000fe20000100a00 */
[----:B------:R-:W-:Y:S01]  /*9e4c0*/  IMAD.MOV.U32 R50, RZ, RZ, R21 ;  /* 0x000000ffff327224 */ /* 0x000fe200078e0015 */
[----:B------:R-:W-:Y:S01]  /*9e4d0*/  MOV R51, R20 ;  /* 0x0000001400337202 */ /* 0x000fe20000000f00 */
[----:B------:R-:W-:Y:S01]  /*9e4e0*/  IMAD.MOV.U32 R48, RZ, RZ, R23 ;  /* 0x000000ffff307224 */ /* 0x000fe200078e0017 */
[----:B------:R-:W-:Y:S01]  /*9e4f0*/  STL.64 [R1+0x19d0], R58 ;  /* 0x0019d03a01007387 */ /* 0x000fe20000100a00 */
[----:B------:R-:W-:Y:S01]  /*9e500*/  MOV R49, R22 ;  /* 0x0000001600317202 */ /* 0x000fe20000000f00 */
[----:B------:R-:W-:Y:S01]  /*9e510*/  IMAD.MOV.U32 R46, RZ, RZ, R25 ;  /* 0x000000ffff2e7224 */ /* 0x000fe200078e0019 */
[----:B------:R-:W-:Y:S01]  /*9e520*/  MOV R44, R27 ;  /* 0x0000001b002c7202 */ /* 0x000fe20000000f00 */
[----:B------:R-:W-:Y:S01]  /*9e530*/  STL.64 [R1+0x19c8], R56 ;  /* 0x0019c83801007387 */ /* 0x000fe20000100a00 */
[----:B------:R-:W-:Y:S01]  /*9e540*/  IMAD.MOV.U32 R47, RZ, RZ, R24 ;  /* 0x000000ffff2f7224 */ /* 0x000fe200078e0018 */
[----:B------:R-:W-:Y:S01]  /*9e550*/  IADD3.X R34, R41, R0, RZ, P2, !PT ;  /* 0x0000000029227210 */ /* 0x000fe200017fe4ff */
[----:B------:R-:W-:Y:S01]  /*9e560*/  IMAD.MOV.U32 R45, RZ, RZ, R26 ;  /* 0x000000ffff2d7224 */ /* 0x000fe200078e001a */
[----:B------:R-:W-:Y:S01]  /*9e570*/  STL.64 [R1+0x18d0], R54 ;  /* 0x0018d03601007387 */ /* 0x000fe20000100a00 */
[----:B------:R-:W-:Y:S01]  /*9e580*/  MOV R42, R29 ;  /* 0x0000001d002a7202 */ /* 0x000fe20000000f00 */
[----:B------:R-:W-:Y:S01]  /*9e590*/  IMAD.MOV.U32 R43, RZ, RZ, R28 ;  /* 0x000000ffff2b7224 */ /* 0x000fe200078e001c */
[----:B------:R-:W-:Y:S01]  /*9e5a0*/  MOV R41, R30 ;  /* 0x0000001e00297202 */ /* 0x000fe20000000f00 */
[----:B------:R-:W-:Y:S01]  /*9e5b0*/  STL.64 [R1+0x18c8], R52 ;  /* 0x0018c83401007387 */ /* 0x000fe20000100a00 */
[----:B------:R-:W-:-:S02]  /*9e5c0*/  VIADD R4, R38, UR12 ;  /* 0x0000000c26047c36 */ /* 0x000fc40008000000 */
[----:B------:R-:W-:Y:S01]  /*9e5d0*/  IMAD.MOV.U32 R40, RZ, RZ, R31 ;  /* 0x000000ffff287224 */ /* 0x000fe200078e001f */
        /* <DEDUP_REMOVED lines=9> */
[----:B------:R1:W-:Y:S04]  /*9e670*/  STL.64 [R1+0x1768], R40 ;  /* 0x0017682801007387 */ /* 0x0003e80000100a00 */
[----:B------:R2:W-:Y:S04]  /*9e680*/  STL.64 [R1+0x1760], R38 ;  /* 0x0017602601007387 */ /* 0x0005e80000100a00 */
[----:B------:R-:W3:Y:S04]  /*9e690*/  LDL.LU.64 R8, [R1+0x1ac0] ;  /* 0x001ac00001087983 */ /* 0x000ee80000300a00 */
        /* <DEDUP_REMOVED lines=14> */
[----:B------:R-:W-:Y:S04]  /*9e780*/  LDGSTS.E [R4+0x40e00], desc[UR10][R62.64], P1 ;  /* 0x40e000003e047fae */ /* 0x000fe8000892184a */
[----:B------:R-:W-:Y:S04]  /*9e790*/  LDGSTS.E [R4+0x40e80], desc[UR10][R60.64], P0 ;  /* 0x40e800003c047fae */ /* 0x000fe8000812184a */
[----:B------:R-:W4:Y:S04]  /*9e7a0*/  LDL.LU.64 R32, [R1+0x1750] ;  /* 0x0017500001207983 */ /* 0x000f280000300a00 */
[----:B------:R-:W-:Y:S04]  /*9e7b0*/  LDGSTS.E [R4+0x41600], desc[UR10][R58.64], P1 ;  /* 0x416000003a047fae */ /* 0x000fe8000892184a */
[----:B------:R-:W-:Y:S04]  /*9e7c0*/  LDGSTS.E [R4+0x41680], desc[UR10][R56.64], P0 ;  /* 0x4168000038047fae */ /* 0x000fe8000812184a */
        /* <DEDUP_REMOVED lines=10> */
[----:B------:R2:W-:Y:S04]  /*9e870*/  LDGSTS.E [R4+0x43e80], desc[UR10][R6.64], P0 ;  /* 0x43e8000006047fae */ /* 0x0005e8000812184a */
[----:B-1----:R-:W4:Y:S04]  /*9e880*/  LDL.LU.64 R40, [R1+0x1740] ;  /* 0x0017400001287983 */ /* 0x002f280000300a00 */
[----:B--2---:R-:W2:Y:S01]  /*9e890*/  LDL.LU.64 R38, [R1+0x1738] ;  /* 0x0017380001267983 */ /* 0x004ea20000300a00 */
[----:B------:R-:W-:-:S04]  /*9e8a0*/  LOP3.LUT R4, R37, 0x70, RZ, 0x3c, !PT ;  /* 0x0000007025047812 */ /* 0x000fc800078e3cff */
[----:B------:R-:W-:Y:S01]  /*9e8b0*/  IADD3 R4, R4, UR12, RZ ;  /* 0x0000000c04047c10 */ /* 0x000fe2000fffe0ff */
[----:B------:R-:W-:-:S04]  /*9e8c0*/  UIADD3 UR4, UR4, 0x1, URZ ;  /* 0x0000000104047890 */ /* 0x000fc8000fffe03f */
[----:B------:R-:W-:Y:S01]  /*9e8d0*/  UISETP.NE.U32.AND UP0, UPT, UR4, UR7, UPT ;  /* 0x000000070400728c */ /* 0x000fe2000bf05070 */
        /* <DEDUP_REMOVED lines=26> */
[----:B------:R-:W-:Y:S01]  /*9ea80*/  MOV R66, R6 ;  /* 0x0000000600427202 */ /* 0x000fe20000000f00 */
[----:B------:R-:W-:Y:S01]  /*9ea90*/  IMAD.MOV.U32 R67, RZ, RZ, R5 ;  /* 0x000000ffff437224 */ /* 0x000fe200078e0005 */
[----:B------:R-:W-:Y:S01]  /*9eaa0*/  MOV R65, R7 ;  /* 0x0000000700417202 */ /* 0x000fe20000000f00 */
[----:B------:R-:W-:Y:S01]  /*9eab0*/  IMAD.MOV.U32 R64, RZ, RZ, R8 ;  /* 0x000000ffff407224 */ /* 0x000fe200078e0008 */
[----:B------:R-:W-:Y:S01]  /*9eac0*/  MOV R60, R12 ;  /* 0x0000000c003c7202 */ /* 0x000fe20000000f00 */
[----:B------:R-:W-:Y:S02]  /*9ead0*/  IMAD.MOV.U32 R62, RZ, RZ, R10 ;  /* 0x000000ffff3e7224 */ /* 0x000fe400078e000a */
[----:B------:R-:W-:Y:S01]  /*9eae0*/  IMAD.MOV.U32 R63, RZ, RZ, R9 ;  /* 0x000000ffff3f7224 */ /* 0x000fe200078e0009 */
[----:B------:R-:W-:Y:S01]  /*9eaf0*/  IADD3 R32, P2, R34, R36, RZ ;  /* 0x0000002422207210 */ /* 0x000fe20007f5e0ff */
[----:B------:R-:W-:Y:S01]  /*9eb00*/  IMAD.MOV.U32 R61, RZ, RZ, R11 ;  /* 0x000000ffff3d7224 */ /* 0x000fe200078e000b */
[----:B------:R-:W-:Y:S01]  /*9eb10*/  MOV R59, R13 ;  /* 0x0000000d003b7202 */ /* 0x000fe20000000f00 */
[----:B------:R-:W-:Y:S01]  /*9eb20*/  IMAD.MOV.U32 R58, RZ, RZ, R14 ;  /* 0x000000ffff3a7224 */ /* 0x000fe200078e000e */
[----:B------:R-:W-:Y:S01]  /*9eb30*/  IADD3.X R31, R35, R0, RZ, P2, !PT ;  /* 0x00000000231f7210 */ /* 0x000fe200017fe4ff */
        /* <DEDUP_REMOVED lines=16> */
[----:B------:R1:W-:Y:S01]  /*9ec40*/  LDGSTS.E [R4+0x40700], desc[UR10][R66.64], P1 ;  /* 0x4070000042047fae */ /* 0x0003e2000892184a */
[----:B------:R-:W-:-:S03]  /*9ec50*/  IADD3 R34, P2, R40, R36, RZ ;  /* 0x0000002428227210 */ /* 0x000fc60007f5e0ff */
[----:B------:R1:W-:Y:S02]  /*9ec60*/  STL.64 [R1+0x19c0], R58 ;  /* 0x0019c03a01007387 */ /* 0x0003e40000100a00 */
[----:B------:R-:W-:Y:S01]  /*9ec70*/  IMAD.X R33, R41, 0x1, R0, P2 ;  /* 0x0000000129217824 */ /* 0x000fe200010e0600 */
[----:B--2---:R-:W-:Y:S01]  /*9ec80*/  IADD3 R36, P2, R38, R36, RZ ;  /* 0x0000002426247210 */ /* 0x004fe20007f5e0ff */
[----:B------:R1:W-:Y:S01]  /*9ec90*/  STL.64 [R1+0x19b8], R56 ;  /* 0x0019b83801007387 */ /* 0x0003e20000100a00 */
[----:B------:R-:W-:Y:S02]  /*9eca0*/  IMAD.MOV.U32 R44, RZ, RZ, R28 ;  /* 0x000000ffff2c7224 */ /* 0x000fe400078e001c */
[----:B------:R-:W-:Y:S01]  /*9ecb0*/  IMAD.MOV.U32 R45, RZ, RZ, R27 ;  /* 0x000000ffff2d7224 */ /* 0x000fe200078e001b */
[----:B------:R1:W-:Y:S01]  /*9ecc0*/  LDGSTS.E [R4+0x40780], desc[UR10][R64.64], P0 ;  /* 0x4078000040047fae */ /* 0x0003e2000812184a */
[----:B------:R-:W-:Y:S01]  /*9ecd0*/  IMAD.X R35, R39, 0x1, R0, P2 ;  /* 0x0000000127237824 */ /* 0x000fe200010e0600 */
[----:B------:R-:W-:Y:S01]  /*9ece0*/  MOV R40, R32 ;  /* 0x0000002000287202 */ /* 0x000fe20000000f00 */
[----:B------:R-:W-:Y:S01]  /*9ecf0*/  IMAD.MOV.U32 R42, RZ, RZ, R30 ;  /* 0x000000ffff2a7224 */ /* 0x000fe200078e001e */
[----:B------:R1:W-:Y:S01]  /*9ed00*/  STL.64 [R1+0x18c0], R54 ;  /* 0x0018c03601007387 */ /* 0x0003e20000100a00 */
[----:B------:R-:W-:-:S03]  /*9ed10*/  IMAD.MOV.U32 R43, RZ, RZ, R29 ;  /* 0x000000ffff2b7224 */ /* 0x000fc600078e001d */
[----:B------:R1:W-:Y:S01]  /*9ed20*/  LDGSTS.E [R4+0x40f00], desc[UR10][R62.64], P1 ;  /* 0x40f000003e047fae */ /* 0x0003e2000892184a */
[----:B------:R-:W-:Y:S01]  /*9ed30*/  IMAD.MOV.U32 R41, RZ, RZ, R31 ;  /* 0x000000ffff297224 */ /* 0x000fe200078e001f */
[----:B------:R-:W-:Y:S02]  /*9ed40*/  MOV R39, R33 ;  /* 0x0000002100277202 */ /* 0x000fe40000000f00 */
[----:B------:R1:W-:Y:S01]  /*9ed50*/  STL.64 [R1+0x18b8], R52 ;  /* 0x0018b83401007387 */ /* 0x0003e20000100a00 */
[----:B------:R-:W-:-:S03]  /*9ed60*/  IMAD.MOV.U32 R38, RZ, RZ, R34 ;  /* 0x000000ffff267224 */ /* 0x000fc600078e0022 */
[----:B------:R1:W-:Y:S01]  /*9ed70*/  LDGSTS.E [R4+0x40f80], desc[UR10][R60.64], P0 ;  /* 0x40f800003c047fae */ /* 0x0003e2000812184a */
[----:B------:R-:W-:-:S03]  /*9ed80*/  IMAD.MOV.U32 R37, RZ, RZ, R35 ;  /* 0x000000ffff257224 */ /* 0x000fc600078e0023 */
[----:B------:R1:W-:Y:S04]  /*9ed90*/  STL.64 [R1+0x1800], R50 ;  /* 0x0018003201007387 */ /* 0x0003e80000100a00 */
[----:B------:R1:W-:Y:S04]  /*9eda0*/  LDGSTS.E [R4+0x41700], desc[UR10][R58.64], P1 ;  /* 0x417000003a047fae */ /* 0x0003e8000892184a */
        /* <DEDUP_REMOVED lines=14> */
[----:B------:R1:W-:Y:S04]  /*9ee90*/  LDGSTS.E [R4+0x43700], desc[UR10][R42.64], P1 ;  /* 0x437000002a047fae */ /* 0x0003e8000892184a */
[----:B------:R1:W-:Y:S04]  /*9eea0*/  LDGSTS.E [R4+0x43780], desc[UR10][R40.64], P0 ;  /* 0x4378000028047fae */ /* 0x0003e8000812184a */
[----:B------:R1:W-:Y:S04]  /*9eeb0*/  LDGSTS.E [R4+0x43f00], desc[UR10][R38.64], P1 ;  /* 0x43f0000026047fae */ /* 0x0003e8000892184a */
[----:B------:R1:W-:Y:S01]  /*9eec0*/  LDGSTS.E [R4+0x43f80], desc[UR10][R36.64], P0 ;  /* 0x43f8000024047fae */ /* 0x0003e2000812184a */
[----:B------:R-:W-:-:S03]  /*9eed0*/  PLOP3.LUT P0, PT, PT, PT, UP0, 0x80, 0x0 ;  /* 0x000000000000781c */ /* 0x000fc60003f0f008 */
[----:B------:R-:W0:Y:S10]  /*9eee0*/  LDGDEPBAR ;  /* 0x00000000000079af */ /* 0x000e340000000000 */
[----:B-1----:R-:W-:Y:S05]  /*9eef0*/  @P0 BRA `(.L_x_1) ;  /* 0xfffff9c800f80947 */ /* 0x002fea000383ffff */
.L_x_0:
[----:B------:R-:W1:Y:S01]  /*9ef00*/  S2R R4, SR_TID.X ;  /* 0x0000000000047919 */ /* 0x000e620000002100 */
[----:B------:R-:W-:-:S04]  /*9ef10*/  DEPBAR.LE SB0, 0x0 ;  /* 0x000080000000791a */ /* 0x000fc80000000000 */
[----:B-----5:R-:W2:Y:S01]  /*9ef20*/  LDL R136, [R1+0x1734] ;  /* 0x0017340001887983 */ /* 0x020ea20000100800 */
[----:B------:R-:W-:Y:S01]  /*9ef30*/  ULDC.64 UR12, c[0x0][0x228] ;  /* 0x00008a00000c7ab9 */ /* 0x000fe20000000a00 */
[----:B------:R-:W-:Y:S01]  /*9ef40*/  ULDC UR4, c[0x0][0x244] ;  /* 0x0000910000047ab9 */ /* 0x000fe20000000800 */
[----:B------:R-:W-:Y:S01]  /*9ef50*/  ULDC.64 UR6, c[0x0][0x220] ;  /* 0x0000880000067ab9 */ /* 0x000fe20000000a00 */
[----:B------:R-:W-:Y:S01]  /*9ef60*/  ULDC.64 UR8, c[0x0][0x220] ;  /* 0x0000880000087ab9 */ /* 0x000fe20000000a00 */
[----:B------:R-:W-:Y:S01]  /*9ef70*/  ULDC.64 UR14, c[0x0][0x220] ;  /* 0x00008800000e7ab9 */ /* 0x000fe20000000a00 */
[----:B------:R-:W-:Y:S01]  /*9ef80*/  LOP3.LUT R91, R91, 0xfff7ffff, RZ, 0xc0, !PT ;  /* 0xfff7ffff5b5b7812 */ /* 0x000fe200078ec0ff */
        /* <DEDUP_REMOVED lines=20> */
[----:B-1----:R-:W-:Y:S01]  /*9f0d0*/  LOP3.LUT R4, R4, 0x1f, RZ, 0xc0, !PT ;  /* 0x0000001f04047812 */ /* 0x002fe200078ec0ff */
[----:B------:R-:W-:Y:S01]  /*9f0e0*/  ULDC UR55, c[0x0][0x228] ;  /* 0x00008a0000377ab9 */ /* 0x000fe20000000800 */
[----:B------:R-:W-:Y:S01]  /*9f0f0*/  ULDC UR56, c[0x0][0x228] ;  /* 0x00008a0000387ab9 */ /* 0x000fe20000000800 */
[----:B------:R-:W-:Y:S01]  /*9f100*/  ULDC UR57, c[0x0][0x228] ;  /* 0x00008a0000397ab9 */ /* 0x000fe20000000800 */
[----:B------:R-:W-:Y:S01]  /*9f110*/  LEA R0, R4, UR5, 0x4 ;  /* 0x0000000504007c11 */ /* 0x000fe2000f8e20ff */
[----:B------:R-:W-:Y:S06]  /*9f120*/  BAR.SYNC.DEFER_BLOCKING 0x0 ;  /* 0x0000000000007b1d */ /* 0x000fec0000010000 */
[----:B------:R-:W-:Y:S01]  /*9f130*/  ULDC UR5, c[0x0][0x244] ;  /* 0x0000910000057ab9 */ /* 0x000fe20000000800 */
[----:B------:R-:W-:Y:S01]  /*9f140*/  ULDC UR58, c[0x0][0x228] ;  /* 0x00008a00003a7ab9 */ /* 0x000fe20000000800 */
[----:B------:R-:W3:Y:S01]  /*9f150*/  LDL.LU R4, [R1+0x13b0] ;  /* 0x0013b00001047983 */ /* 0x000ee20000300800 */
[----:B------:R-:W-:Y:S01]  /*9f160*/  ULDC UR59, c[0x0][0x228] ;  /* 0x00008a00003b7ab9 */ /* 0x000fe20000000800 */
        /* <DEDUP_REMOVED lines=14> */
[----:B------:R-:W4:Y:S01]  /*9f250*/  LDL.LU R8, [R1+0x9d0] ;  /* 0x0009d00001087983 */ /* 0x000f220000300800 */
        /* <DEDUP_REMOVED lines=12> */
[----:B------:R-:W-:-:S03]  /*9f320*/  ULDC UR47, c[0x0][0x228] ;  /* 0x00008a00002f7ab9 */ /* 0x000fc60000000800 */
[----:B---3--:R1:W-:Y:S01]  /*9f330*/  STSM.16.M88.4 [R0], R4 ;  /* 0x0000000400007844 */ /* 0x0083e20000000200 */
[----:B------:R-:W-:-:S03]  /*9f340*/  NOP ;  /* 0x0000000000007918 */ /* 0x000fc60000000000 */
[----:B------:R-:W3:Y:S01]  /*9f350*/  LDS.128 R12, [R0] ;  /* 0x00000000000c7984 */ /* 0x000ee20000000c00 */
[----:B------:R-:W-:-:S03]  /*9f360*/  NOP ;  /* 0x0000000000007918 */ /* 0x000fc60000000000 */
[----:B-1----:R-:W2:Y:S04]  /*9f370*/  LDL.LU R4, [R1+0x1340] ;  /* 0x0013400001047983 */ /* 0x002ea80000300800 */
[----:B---3--:R-:W-:Y:S04]  /*9f380*/  STL.64 [R1+0x310], R12 ;  /* 0x0003100c01007387 */ /* 0x008fe80000100a00 */
[----:B------:R-:W-:Y:S04]  /*9f390*/  STL.64 [R1+0x318], R14 ;  /* 0x0003180e01007387 */ /* 0x000fe80000100a00 */
[----:B------:R-:W2:Y:S04]  /*9f3a0*/  LDL.LU R5, [R1+0x1348] ;  /* 0x0013480001057983 */ /* 0x000ea80000300800 */
[----:B------:R-:W2:Y:S04]  /*9f3b0*/  LDL.LU R6, [R1+0xfa0] ;  /* 0x000fa00001067983 */ /* 0x000ea80000300800 */
[----:B------:R-:W2:Y:S04]  /*9f3c0*/  LDL.LU R7, [R1+0xfa8] ;  /* 0x000fa80001077983 */ /* 0x000ea80000300800 */
[----:B----4-:R1:W-:Y:S01]  /*9f3d0*/  STSM.16.M88.4 [R0], R8 ;  /* 0x0000000800007844 */ /* 0x0103e20000000200 */
[----:B------:R-:W-:-:S03]  /*9f3e0*/  NOP ;  /* 0x0000000000007918 */ /* 0x000fc60000000000 */
[----:B------:R-:W3:Y:S01]  /*9f3f0*/  LDS.128 R12, [R0] ;  /* 0x00000000000c7984 */ /* 0x000ee20000000c00 */
[----:B------:R-:W-:-:S03]  /*9f400*/  NOP ;  /* 0x0000000000007918 */ /* 0x000fc60000000000 */
[----:B-1----:R-:W4:Y:S04]  /*9f410*/  LDL.LU R8, [R1+0x950] ;  /* 0x0009500001087983 */ /* 0x002f280000300800 */
[----:B---3--:R-:W-:Y:S04]  /*9f420*/  STL.64 [R1+0x300], R12 ;  /* 0x0003000c01007387 */ /* 0x008fe80000100a00 */
[----:B------:R-:W-:Y:S04]  /*9f430*/  STL.64 [R1+0x308], R14 ;  /* 0x0003080e01007387 */ /* 0x000fe80000100a00 */
[----:B------:R-:W4:Y:S04]  /*9f440*/  LDL.LU R9, [R1+0x958] ;  /* 0x0009580001097983 */ /* 0x000f280000300800 */
[----:B------:R-:W4:Y:S04]  /*9f450*/  LDL.LU R10, [R1+0x1600] ;  /* 0x00160000010a7983 */ /* 0x000f280000300800 */
[----:B------:R-:W4:Y:S04]  /*9f460*/  LDL.LU R11, [R1+0x1608] ;  /* 0x00160800010b7983 */ /* 0x000f280000300800 */
[----:B--2---:R1:W-:Y:S01]  /*9f470*/  STSM.16.M88.4 [R0], R4 ;  /* 0x0000000400007844 */ /* 0x0043e20000000200 */
[----:B------:R-:W-:-:S03]  /*9f480*/  NOP ;  /* 0x0000000000007918 */ /* 0x000fc60000000000 */
[----:B------:R-:W2:Y:S01]  /*9f490*/  LDS.128 R12, [R0] ;  /* 0x00000000000c7984 */ /* 0x000ea20000000c00 */
[----:B------:R-:W-:-:S03]  /*9f4a0*/  NOP ;  /* 0x0000000000007918 */ /* 0x000fc60000000000 */
[----:B-1----:R-:W3:Y:S04]  /*9f4b0*/  LDL.LU R4, [R1+0x12d0] ;  /* 0x0012d00001047983 */ /* 0x002ee80000300800 */
[----:B--2---:R-:W-:Y:S04]  /*9f4c0*/  STL.64 [R1+0x2f0], R12 ;  /* 0x0002f00c01007387 */ /* 0x004fe80000100a00 */
[----:B------:R-:W-:Y:S04]  /*9f4d0*/  STL.64 [R1+0x2f8], R14 ;  /* 0x0002f80e01007387 */ /* 0x000fe80000100a00 */
[----:B------:R-:W3:Y:S04]  /*9f4e0*/  LDL.LU R5, [R1+0x12d8] ;  /* 0x0012d80001057983 */ /* 0x000ee80000300800 */
[----:B------:R-:W3:Y:S04]  /*9f4f0*/  LDL.LU R6, [R1+0xf20] ;  /* 0x000f200001067983 */ /* 0x000ee80000300800 */
[----:B------:R-:W3:Y:S04]  /*9f500*/  LDL.LU R7, [R1+0xf28] ;  /* 0x000f280001077983 */ /* 0x000ee80000300800 */
[----:B----4-:R1:W-:Y:S01]  /*9f510*/  STSM.16.M88.4 [R0], R8 ;  /* 0x0000000800007844 */ /* 0x0103e20000000200 */
[----:B------:R-:W-:-:S03]  /*9f520*/  NOP ;  /* 0x0000000000007918 */ /* 0x000fc60000000000 */
[----:B------:R-:W2:Y:S01]  /*9f530*/  LDS.128 R12, [R0] ;  /* 0x00000000000c7984 */ /* 0x000ea20000000c00 */
[----:B------:R-:W-:-:S03]  /*9f540*/  NOP ;  /* 0x0000000000007918 */ /* 0x000fc60000000000 */
[----:B-1----:R-:W4:Y:S04]  /*9f550*/  LDL.LU R8, [R1+0xd0] ;  /* 0x0000d00001087983 */ /* 0x002f280000300800 */
[----:B--2---:R-:W-:Y:S04]  /*9f560*/  STL.64 [R1+0x2e0], R12 ;  /* 0x0002e00c01007387 */ /* 0x004fe80000100a00 */
[----:B------:R-:W-:Y:S04]  /*9f570*/  STL.64 [R1+0x2e8], R14 ;  /* 0x0002e80e01007387 */ /* 0x000fe80000100a00 */
[----:B------:R-:W4:Y:S04]  /*9f580*/  LDL.LU R9, [R1+0xd8] ;  /* 0x0000d80001097983 */ /* 0x000f280000300800 */
[----:B------:R-:W4:Y:S04]  /*9f590*/  LDL.LU R10, [R1+0x1590] ;  /* 0x00159000010a7983 */ /* 0x000f280000300800 */
[----:B------:R-:W4:Y:S04]  /*9f5a0*/  LDL.LU R11, [R1+0x1598] ;  /* 0x00159800010b7983 */ /* 0x000f280000300800 */
[----:B---3--:R1:W-:Y:S01]  /*9f5b0*/  STSM.16.M88.4 [R0], R4 ;  /* 0x0000000400007844 */ /* 0x0083e20000000200 */
        /* <DEDUP_REMOVED lines=9> */
[----:B----4-:R-:W-:Y:S01]  /*9f650*/  STSM.16.M88.4 [R0], R8 ;  /* 0x0000000800007844 */ /* 0x010fe20000000200 */
[----:B------:R-:W-:-:S03]  /*9f660*/  NOP ;  /* 0x0000000000007918 */ /* 0x000fc60000000000 */
[----:B------:R-:W1:Y:S01]  /*9f670*/  LDS.128 R12, [R0] ;  /* 0x00000000000c7984 */ /* 0x000e620000000c00 */
[----:B------:R-:W-:-:S03]  /*9f680*/  NOP ;  /* 0x0000000000007918 */ /* 0x000fc60000000000 */
[----:B-1----:R-:W-:Y:S04]  /*9f690*/  STL.64 [R1+0x2c0], R12 ;  /* 0x0002c00c01007387 */ /* 0x002fe80000100a00 */
[----:B------:R-:W-:Y:S04]  /*9f6a0*/  STL.64 [R1+0x2c8], R14 ;  /* 0x0002c80e01007387 */ /* 0x000fe80000100a00 */
[----:B------:R-:W2:Y:S04]  /*9f6b0*/  LDL.LU R10, [R1+0x1530] ;  /* 0x00153000010a7983 */ /* 0x000ea80000300800 */
[----:B------:R-:W2:Y:S04]  /*9f6c0*/  LDL.LU R11, [R1+0x1538] ;  /* 0x00153800010b7983 */ /* 0x000ea80000300800 */
[----:B---3--:R1:W-:Y:S01]  /*9f6d0*/  STSM.16.M88.4 [R0], R4 ;  /* 0x0000000400007844 */ /* 0x0083e20000000200 */
[----:B------:R-:W-:-:S03]  /*9f6e0*/  NOP ;  /* 0x0000000000007918 */ /* 0x000fc60000000000 */
[----:B------:R-:W3:Y:S04]  /*9f6f0*/  LDS.128 R12, [R0] ;  /* 0x00000000000c7984 */ /* 0x000ee80000000c00 */
[----:B-1----:R-:W4:Y:S04]  /*9f700*/  LDL.LU R4, [R1+0x1200] ;  /* 0x0012000001047983 */ /* 0x002f280000300800 */
[----:B---3--:R-:W-:Y:S04]  /*9f710*/  STL.64 [R1+0x2b0], R12 ;  /* 0x0002b00c01007387 */ /* 0x008fe80000100a00 */
[----:B------:R-:W-:Y:S01]  /*9f720*/  STL.64 [R1+0x2b8], R14 ;  /* 0x0002b80e01007387 */ /* 0x000fe20000100a00 */
[----:B------:R-:W-:Y:S01]  /*9f730*/  MOV R8, R240 ;  /* 0x000000f000087202 */ /* 0x000fe20000000f00 */
[----:B------:R-:W-:Y:S01]  /*9f740*/  IMAD.MOV.U32 R9, RZ, RZ, R242 ;  /* 0x000000ffff097224 */ /* 0x000fe200078e00f2 */
[----:B------:R-:W-:Y:S01]  /*9f750*/  NOP ;  /* 0x0000000000007918 */ /* 0x000fe20000000000 */
        /* <DEDUP_REMOVED lines=143> */
[----:B---3--:R-:W-:Y:S01]  /*a0050*/  STSM.16.M88.4 [R0], R8 ;  /* 0x0000000800007844 */ /* 0x008fe20000000200 */
[----:B------:R-:W-:-:S03]  /*a0060*/  NOP ;  /* 0x0000000000007918 */ /* 0x000fc60000000000 */
[----:B------:R-:W1:Y:S01]  /*a0070*/  LDS.128 R12, [R0] ;  /* 0x00000000000c7984 */ /* 0x000e620000000c00 */
[----:B------:R-:W-:-:S03]  /*a0080*/  NOP ;  /* 0x0000000000007918 */ /* 0x000fc60000000000 */
[----:B-1----:R-:W-:Y:S04]  /*a0090*/  STL.64 [R1+0x1c0], R12 ;  /* 0x0001c00c01007387 */ /* 0x002fe80000100a00 */
[----:B------:R-:W-:Y:S04]  /*a00a0*/  STL.64 [R1+0x1c8], R14 ;  /* 0x0001c80e01007387 */ /* 0x000fe80000100a00 */
[----:B------:R-:W2:Y:S04]  /*a00b0*/  LDL.LU R10, [R1+0x1534] ;  /* 0x00153400010a7983 */ /* 0x000ea80000300800 */
[----:B------:R-:W2:Y:S04]  /*a00c0*/  LDL.LU R11, [R1+0x153c] ;  /* 0x00153c00010b7983 */ /* 0x000ea80000300800 */
[----:B----4-:R1:W-:Y:S01]  /*a00d0*/  STSM.16.M88.4 [R0], R4 ;  /* 0x0000000400007844 */ /* 0x0103e20000000200 */
[----:B------:R-:W-:-:S03]  /*a00e0*/  NOP ;  /* 0x0000000000007918 */ /* 0x000fc60000000000 */
[----:B------:R-:W3:Y:S04]  /*a00f0*/  LDS.128 R12, [R0] ;  /* 0x00000000000c7984 */ /* 0x000ee80000000c00 */
[----:B-1----:R-:W4:Y:S04]  /*a0100*/  LDL.LU R4, [R1+0x1204] ;  /* 0x0012040001047983 */ /* 0x002f280000300800 */
[----:B---3--:R-:W-:Y:S04]  /*a0110*/  STL.64 [R1+0x1b0], R12 ;  /* 0x0001b00c01007387 */ /* 0x008fe80000100a00 */
[----:B------:R-:W-:Y:S01]  /*a0120*/  STL.64 [R1+0x1b8], R14 ;  /* 0x0001b80e01007387 */ /* 0x000fe20000100a00 */
[----:B------:R-:W-:Y:S01]  /*a0130*/  IMAD.MOV.U32 R8, RZ, RZ, R241 ;  /* 0x000000ffff087224 */ /* 0x000fe200078e00f1 */
[----:B------:R-:W-:Y:S01]  /*a0140*/  MOV R9, R243 ;  /* 0x000000f300097202 */ /* 0x000fe20000000f00 */
        /* <DEDUP_REMOVED lines=550> */
[----:B----4-:R1:W-:Y:S01]  /*a23b0*/  STSM.16.M88.4 [R0], R4 ;  /* 0x0000000400007844 */ /* 0x0103e20000000200 */
[----:B------:R-:W-:-:S03]  /*a23c0*/  NOP ;  /* 0x0000000000007918 */ /* 0x000fc60000000000 */
[----:B------:R-:W2:Y:S04]  /*a23d0*/  LDS.128 R12, [R0] ;  /* 0x00000000000c7984 */ /* 0x000ea80000000c00 */
[----:B-1----:R-:W3:Y:S04]  /*a23e0*/  LDL.LU R4, [R1+0x1394] ;  /* 0x0013940001047983 */ /* 0x002ee80000300800 */
[----:B--2---:R-:W-:Y:S04]  /*a23f0*/  STL.64 [R1+0x650], R12 ;  /* 0x0006500c01007387 */ /* 0x004fe80000100a00 */
[----:B------:R-:W-:Y:S01]  /*a2400*/  STL.64 [R1+0x658], R14 ;  /* 0x0006580e01007387 */ /* 0x000fe20000100a00 */
[----:B------:R-:W-:Y:S01]  /*a2410*/  IMAD.MOV.U32 R8, RZ, RZ, R172 ;  /* 0x000000ffff087224 */ /* 0x000fe200078e00ac */
[----:B------:R-:W-:Y:S01]  /*a2420*/  MOV R10, R196 ;  /* 0x000000c4000a7202 */ /* 0x000fe20000000f00 */
[----:B------:R-:W-:Y:S01]  /*a2430*/  IMAD.MOV.U32 R9, RZ, RZ, R174 ;  /* 0x000000ffff097224 */ /* 0x000fe200078e00ae */
[----:B------:R-:W3:Y:S01]  /*a2440*/  LDL.LU R5, [R1+0x139c] ;  /* 0x00139c0001057983 */ /* 0x000ee20000300800 */
[----:B------:R-:W-:Y:S01]  /*a2450*/  IMAD.MOV.U32 R11, RZ, RZ, R198 ;  /* 0x000000ffff0b7224 */ /* 0x000fe200078e00c6 */
[----:B------:R-:W-:-:S02]  /*a2460*/  NOP ;  /* 0x0000000000007918 */ /* 0x000fc40000000000 */
[----:B------:R-:W3:Y:S04]  /*a2470*/  LDL.LU R6, [R1+0x1004] ;  /* 0x0010040001067983 */ /* 0x000ee80000300800 */
[----:B------:R-:W3:Y:S04]  /*a2480*/  LDL.LU R7, [R1+0x100c] ;  /* 0x00100c0001077983 */ /* 0x000ee80000300800 */
[----:B------:R1:W-:Y:S01]  /*a2490*/  STSM.16.M88.4 [R0], R8 ;  /* 0x0000000800007844 */ /* 0x0003e20000000200 */
        /* <DEDUP_REMOVED lines=145> */
[----:B---3--:R1:W-:Y:S01]  /*a2db0*/  STSM.16.M88.4 [R0], R4 ;  /* 0x0000000400007844 */ /* 0x0083e20000000200 */
        /* <DEDUP_REMOVED lines=137> */
[----:B-1----:R-:W4:Y:S04]  /*a3650*/  LDL.LU R8, [R1] ;  /* 0x0000000001087983 */ /* 0x002f280000300800 */
        /* <DEDUP_REMOVED lines=27> */
[----:B------:R-:W-:Y:S01]  /*a3810*/  MOV R8, R176 ;  /* 0x000000b000087202 */ /* 0x000fe20000000f00 */
[----:B------:R-:W-:Y:S01]  /*a3820*/  IMAD.MOV.U32 R9, RZ, RZ, R178 ;  /* 0x000000ffff097224 */ /* 0x000fe200078e00b2 */
[----:B------:R-:W-:Y:S01]  /*a3830*/  MOV R11, R214 ;  /* 0x000000d6000b7202 */ /* 0x000fe20000000f00 */
        /* <DEDUP_REMOVED lines=305> */
[----:B--2---:R-:W-:Y:S01]  /*a4b50*/  STSM.16.M88.4 [R0], R8 ;  /* 0x0000000800007844 */ /* 0x004fe20000000200 */
        /* <DEDUP_REMOVED lines=632> */
[----:B------:R-:W-:Y:S04]  /*a72e0*/  STL.64 [R1+0xed8], R14 ;  /* 0x000ed80e01007387 */ /* 0x000fe80000100a00 */
[----:B------:R-:W4:Y:S04]  /*a72f0*/  LDL.LU R5, [R1+0x1048] ;  /* 0x0010480001057983 */ /* 0x000f280000300800 */
[----:B------:R-:W4:Y:S04]  /*a7300*/  LDL.LU R6, [R1+0xc80] ;  /* 0x000c800001067983 */ /* 0x000f280000300800 */
[----:B------:R-:W4:Y:S01]  /*a7310*/  LDL.LU R7, [R1+0xc88] ;  /* 0x000c880001077983 */ /* 0x000f220000300800 */
[----:B------:R-:W-:Y:S01]  /*a7320*/  IMAD.MOV.U32 R8, RZ, RZ, R164 ;  /* 0x000000ffff087224 */ /* 0x000fe200078e00a4 */
[----:B------:R-:W-:Y:S01]  /*a7330*/  NOP ;  /* 0x0000000000007918 */ /* 0x000fe20000000000 */
[----:B------:R-:W-:-:S05]  /*a7340*/  IMAD.MOV.U32 R9, RZ, RZ, R166 ;  /* 0x000000ffff097224 */ /* 0x000fca00078e00a6 */
[----:B--2---:R-:W-:Y:S01]  /*a7350*/  STSM.16.M88.4 [R0], R8 ;  /* 0x0000000800007844 */ /* 0x004fe20000000200 */
[----:B------:R-:W-:-:S03]  /*a7360*/  NOP ;  /* 0x0000000000007918 */ /* 0x000fc60000000000 */
[----:B------:R-:W1:Y:S01]  /*a7370*/  LDS.128 R8, [R0] ;  /* 0x0000000000087984 */ /* 0x000e620000000c00 */
[----:B------:R-:W-:-:S03]  /*a7380*/  NOP ;  /* 0x0000000000007918 */ /* 0x000fc60000000000 */
[----:B-1----:R1:W-:Y:S04]  /*a7390*/  STL.64 [R1+0xec0], R8 ;  /* 0x000ec00801007387 */ /* 0x0023e80000100a00 */
[----:B------:R-:W-:Y:S04]  /*a73a0*/  STL.64 [R1+0xec8], R10 ;  /* 0x000ec80a01007387 */ /* 0x000fe80000100a00 */
[----:B-1----:R-:W2:Y:S01]  /*a73b0*/  LDL.LU R8, [R1+0x1354] ;  /* 0x0013540001087983 */ /* 0x002ea20000300800 */
[----:B------:R-:W-:Y:S01]  /*a73c0*/  MOV R12, R188 ;  /* 0x000000bc000c7202 */ /* 0x000fe20000000f00 */
[----:B------:R-:W-:Y:S01]  /*a73d0*/  IMAD.MOV.U32 R13, RZ, RZ, R190 ;  /* 0x000000ffff0d7224 */ /* 0x000fe200078e00be */
[----:B------:R-:W-:Y:S01]  /*a73e0*/  MOV R15, R202 ;  /* 0x000000ca000f7202 */ /* 0x000fe20000000f00 */
[----:B------:R-:W-:Y:S01]  /*a73f0*/  IMAD.MOV.U32 R14, RZ, RZ, R200 ;  /* 0x000000ffff0e7224 */ /* 0x000fe200078e00c8 */
[----:B----4-:R-:W-:Y:S01]  /*a7400*/  STSM.16.M88.4 [R0], R4 ;  /* 0x0000000400007844 */ /* 0x010fe20000000200 */
[----:B------:R-:W-:-:S03]  /*a7410*/  NOP ;  /* 0x0000000000007918 */ /* 0x000fc60000000000 */
[----:B------:R-:W1:Y:S01]  /*a7420*/  LDS.128 R4, [R0] ;  /* 0x0000000000047984 */ /* 0x000e620000000c00 */
[----:B------:R-:W-:-:S03]  /*a7430*/  NOP ;  /* 0x0000000000007918 */ /* 0x000fc60000000000 */
[----:B-1----:R1:W-:Y:S04]  /*a7440*/  STL.64 [R1+0xeb0], R4 ;  /* 0x000eb00401007387 */ /* 0x0023e80000100a00 */
[----:B------:R-:W-:Y:S04]  /*a7450*/  STL.64 [R1+0xeb8], R6 ;  /* 0x000eb80601007387 */ /* 0x000fe80000100a00 */
[----:B------:R-:W2:Y:S04]  /*a7460*/  LDL.LU R9, [R1+0x135c] ;  /* 0x00135c0001097983 */ /* 0x000ea80000300800 */
[----:B------:R-:W2:Y:S04]  /*a7470*/  LDL.LU R10, [R1+0xfc4] ;  /* 0x000fc400010a7983 */ /* 0x000ea80000300800 */
[----:B------:R-:W2:Y:S04]  /*a7480*/  LDL.LU R11, [R1+0xfcc] ;  /* 0x000fcc00010b7983 */ /* 0x000ea80000300800 */
[----:B------:R-:W-:Y:S01]  /*a7490*/  STSM.16.M88.4 [R0], R12 ;  /* 0x0000000c00007844 */ /* 0x000fe20000000200 */
[----:B------:R-:W-:-:S03]  /*a74a0*/  NOP ;  /* 0x0000000000007918 */ /* 0x000fc60000000000 */
[----:B------:R-:W3:Y:S01]  /*a74b0*/  LDS.128 R12, [R0] ;  /* 0x00000000000c7984 */ /* 0x000ee20000000c00 */
[----:B------:R-:W-:-:S03]  /*a74c0*/  NOP ;  /* 0x0000000000007918 */ /* 0x000fc60000000000 */
[----:B-1----:R-:W4:Y:S04]  /*a74d0*/  LDL.LU R4, [R1+0x974] ;  /* 0x0009740001047983 */ /* 0x002f280000300800 */
[----:B------:R-:W4:Y:S04]  /*a74e0*/  LDL R137, [R1+0x2724] ;  /* 0x0027240001897983 */ /* 0x000f280000100800 */
[----:B---3--:R-:W-:Y:S04]  /*a74f0*/  STL.64 [R1+0xe90], R12 ;  /* 0x000e900c01007387 */ /* 0x008fe80000100a00 */
[----:B------:R-:W-:Y:S04]  /*a7500*/  STL.64 [R1+0xe98], R14 ;  /* 0x000e980e01007387 */ /* 0x000fe80000100a00 */
[----:B------:R-:W4:Y:S04]  /*a7510*/  LDL.LU R5, [R1+0x97c] ;  /* 0x00097c0001057983 */ /* 0x000f280000300800 */
[----:B------:R-:W3:Y:S04]  /*a7520*/  LDL R138, [R1+0x2728] ;  /* 0x00272800018a7983 */ /* 0x000ee80000100800 */
        /* <DEDUP_REMOVED lines=9> */
[----:B------:R-:W2:Y:S04]  /*a75c0*/  LDL.LU R9, [R1+0x12ec] ;  /* 0x0012ec0001097983 */ /* 0x000ea80000300800 */
[----:B------:R-:W2:Y:S04]  /*a75d0*/  LDL.LU R10, [R1+0xf44] ;  /* 0x000f4400010a7983 */ /* 0x000ea80000300800 */
[----:B------:R-:W2:Y:S04]  /*a75e0*/  LDL.LU R11, [R1+0xf4c] ;  /* 0x000f4c00010b7983 */ /* 0x000ea80000300800 */
[----:B----4-:R1:W-:Y:S01]  /*a75f0*/  STSM.16.M88.4 [R0], R4 ;  /* 0x0000000400007844 */ /* 0x0103e20000000200 */
[----:B------:R-:W-:-:S03]  /*a7600*/  NOP ;  /* 0x0000000000007918 */ /* 0x000fc60000000000 */
[----:B------:R-:W4:Y:S01]  /*a7610*/  LDS.128 R12, [R0] ;  /* 0x00000000000c7984 */ /* 0x000f220000000c00 */
[----:B------:R-:W-:-:S03]  /*a7620*/  NOP ;  /* 0x0000000000007918 */ /* 0x000fc60000000000 */
[----:B-1----:R-:W2:Y:S04]  /*a7630*/  LDL.LU R4, [R1+0x8e4] ;  /* 0x0008e40001047983 */ /* 0x002ea80000300800 */
[----:B----4-:R-:W-:Y:S04]  /*a7640*/  STL.64 [R1+0xcf0], R12 ;  /* 0x000cf00c01007387 */ /* 0x010fe80000100a00 */
[----:B------:R-:W-:Y:S04]  /*a7650*/  STL.64 [R1+0xcf8], R14 ;  /* 0x000cf80e01007387 */ /* 0x000fe80000100a00 */
[----:B------:R-:W4:Y:S04]  /*a7660*/  LDL.LU R5, [R1+0x8ec] ;  /* 0x0008ec0001057983 */ /* 0x000f280000300800 */
[----:B------:R-:W4:Y:S04]  /*a7670*/  LDL.LU R6, [R1+0x15a4] ;  /* 0x0015a40001067983 */ /* 0x000f280000300800 */
[----:B------:R-:W4:Y:S01]  /*a7680*/  LDL.LU R7, [R1+0x15ac] ;  /* 0x0015ac0001077983 */ /* 0x000f220000300800 */
[----:B------:R-:W-:-:S02]  /*a7690*/  VIADD R2, R136, 0x1f ;  /* 0x0000001f88027836 */ /* 0x000fc40000000000 */
[----:B------:R-:W-:-:S03]  /*a76a0*/  IMAD R3, R137, UR4, RZ ;  /* 0x0000000489037c24 */ /* 0x000fc6000f8e02ff */
[----:B------:R-:W-:Y:S01]  /*a76b0*/  ISETP.GE.AND P0, PT, R2, UR13, PT ;  /* 0x0000000d02007c0c */ /* 0x000fe2000bf06270 */
[----:B---3--:R-:W-:Y:S01]  /*a76c0*/  IMAD R2, R138, UR5, RZ ;  /* 0x000000058a027c24 */ /* 0x008fe2000f8e02ff */
[----:B------:R-:W-:Y:S01]  /*a76d0*/  ULDC.64 UR4, c[0x0][0x220] ;  /* 0x0000880000047ab9 */ /* 0x000fe20000000a00 */
[----:B------:R-:W-:Y:S01]  /*a76e0*/  VIADD R79, R136, 0x1e ;  /* 0x0000001e884f7836 */ /* 0x000fe20000000000 */
[C---:B------:R-:W-:Y:S02]  /*a76f0*/  LEA R48, P1, R3.reuse, UR4, 0x2 ;  /* 0x0000000403307c11 */ /* 0x040fe4000f8210ff */
[----:B------:R-:W-:Y:S01]  /*a7700*/  LOP3.LUT R108, R108, 0x7fffffff, RZ, 0xc0, !PT ;  /* 0x7fffffff6c6c7812 */ /* 0x000fe200078ec0ff */
[----:B------:R-:W-:Y:S01]  /*a7710*/  VIADD R80, R136, 0x1d ;  /* 0x0000001d88507836 */ /* 0x000fe20000000000 */
[C---:B------:R-:W-:Y:S01]  /*a7720*/  LEA R46, P2, R2.reuse, UR6, 0x2 ;  /* 0x00000006022e7c11 */ /* 0x040fe2000f8410ff */
[----:B------:R-:W-:Y:S01]  /*a7730*/  ULDC UR13, c[0x0][0x228] ;  /* 0x00008a00000d7ab9 */ /* 0x000fe20000000800 */
[----:B------:R-:W-:Y:S01]  /*a7740*/  LEA.HI.X.SX32 R49, R3, UR5, 0x2, P1 ;  /* 0x0000000503317c11 */ /* 0x000fe200088f16ff */
[----:B------:R-:W-:Y:S01]  /*a7750*/  ULDC.64 UR4, c[0x0][0x220] ;  /* 0x0000880000047ab9 */ /* 0x000fe20000000a00 */
[----:B------:R-:W-:Y:S01]  /*a7760*/  LEA.HI.X.SX32 R47, R2, UR7, 0x2, P2 ;  /* 0x00000007022f7c11 */ /* 0x000fe200090f16ff */
[----:B------:R-:W-:Y:S01]  /*a7770*/  ULDC.64 UR6, c[0x0][0x220] ;  /* 0x0000880000067ab9 */ /* 0x000fe20000000a00 */
[----:B--2---:R1:W-:Y:S01]  /*a7780*/  STSM.16.M88.4 [R0], R8 ;  /* 0x0000000800007844 */ /* 0x0043e20000000200 */
[----:B------:R-:W-:-:S03]  /*a7790*/  NOP ;  /* 0x0000000000007918 */ /* 0x000fc60000000000 */
[----:B------:R-:W2:Y:S01]  /*a77a0*/  LDS.128 R12, [R0] ;  /* 0x00000000000c7984 */ /* 0x000ea20000000c00 */
[----:B------:R-:W-:Y:S01]  /*a77b0*/  NOP ;  /* 0x0000000000007918 */ /* 0x000fe20000000000 */
[----:B-1----:R-:W1:Y:S08]  /*a77c0*/  LDC R8, c[0x0][0x244] ;  /* 0x00009100ff087b82 */ /* 0x002e700000000800 */
[----:B------:R-:W3:Y:S08]  /*a77d0*/  LDC R9, c[0x0][0x244] ;  /* 0x00009100ff097b82 */ /* 0x000ef00000000800 */
[----:B------:R-:W3:Y:S08]  /*a77e0*/  LDC R10, c[0x0][0x244] ;  /* 0x00009100ff0a7b82 */ /* 0x000ef00000000800 */
[----:B------:R-:W3:Y:S01]  /*a77f0*/  LDC R11, c[0x0][0x244] ;  /* 0x00009100ff0b7b82 */ /* 0x000ee20000000800 */
[----:B--2---:R2:W-:Y:S04]  /*a7800*/  STL.64 [R1+0xca0], R12 ;  /* 0x000ca00c01007387 */ /* 0x0045e80000100a00 */
[----:B------:R-:W-:Y:S04]  /*a7810*/  STL.64 [R1+0xca8], R14 ;  /* 0x000ca80e01007387 */ /* 0x000fe80000100a00 */
[----:B------:R-:W3:Y:S04]  /*a7820*/  LDL.LU R113, [R1+0x127c] ;  /* 0x00127c0001717983 */ /* 0x000ee80000300800 */
[----:B------:R-:W3:Y:S01]  /*a7830*/  LDL.LU R114, [R1+0x104] ;  /* 0x0001040001727983 */ /* 0x000ee20000300800 */
[----:B--2---:R-:W2:Y:S03]  /*a7840*/  LDC R12, c[0x0][0x244] ;  /* 0x00009100ff0c7b82 */ /* 0x004ea60000000800 */
[----:B------:R-:W2:Y:S04]  /*a7850*/  LDL.LU R115, [R1+0x10c] ;  /* 0x00010c0001737983 */ /* 0x000ea80000300800 */
[----:B------:R-:W2:Y:S04]  /*a7860*/  LDL.LU R112, [R1+0x1274] ;  /* 0x0012740001707983 */ /* 0x000ea80000300800 */
[----:B------:R-:W2:Y:S04]  /*a7870*/  LDL R149, [R1+0x2f28] ;  /* 0x002f280001957983 */ /* 0x000ea80000100800 */
[----:B------:R-:W2:Y:S04]  /*a7880*/  LDL R252, [R1+0x3b78] ;  /* 0x003b780001fc7983 */ /* 0x000ea80000100800 */
[----:B------:R-:W2:Y:S04]  /*a7890*/  LDL R150, [R1+0x3848] ;  /* 0x0038480001967983 */ /* 0x000ea80000100800 */
[----:B------:R-:W2:Y:S04]  /*a78a0*/  LDL R151, [R1+0x37cc] ;  /* 0x0037cc0001977983 */ /* 0x000ea80000100800 */
[----:B------:R-:W2:Y:S04]  /*a78b0*/  LDL R148, [R1+0x2f2c] ;  /* 0x002f2c0001947983 */ /* 0x000ea80000100800 */
[----:B----4-:R4:W-:Y:S04]  /*a78c0*/  STSM.16.M88.4 [R0], R4 ;  /* 0x0000000400007844 */ /* 0x0109e80000000200 */
[----:B------:R-:W2:Y:S04]  /*a78d0*/  LDL R147, [R1+0x274c] ;  /* 0x00274c0001937983 */ /* 0x000ea80000100800 */
[----:B------:R-:W2:Y:S04]  /*a78e0*/  LDL R146, [R1+0x272c] ;  /* 0x00272c0001927983 */ /* 0x000ea80000100800 */
[----:B------:R-:W2:Y:S01]  /*a78f0*/  LDL R145, [R1+0x2730] ;  /* 0x0027300001917983 */ /* 0x000ea20000100800 */
[----:B----4-:R-:W4:Y:S01]  /*a7900*/  LDC R5, c[0x0][0x244] ;  /* 0x00009100ff057b82 */ /* 0x010f220000000800 */
[----:B-1----:R-:W-:-:S02]  /*a7910*/  IMAD R4, R8, 0x40, R3 ;  /* 0x0000004008047824 */ /* 0x002fc400078e0203 */
[----:B------:R-:W2:Y:S04]  /*a7920*/  LDL R144, [R1+0x2734] ;  /* 0x0027340001907983 */ /* 0x000ea80000100800 */
[----:B------:R-:W2:Y:S01]  /*a7930*/  LDL R143, [R1+0x2738] ;  /* 0x00273800018f7983 */ /* 0x000ea20000100800 */
[----:B------:R-:W1:Y:S01]  /*a7940*/  LDC R6, c[0x0][0x244] ;  /* 0x00009100ff067b82 */ /* 0x000e620000000800 */
[----:B---3--:R-:W-:Y:S02]  /*a7950*/  IMAD R2, R9, 0x20, R4 ;  /* 0x0000002009027824 */ /* 0x008fe400078e0204 */
[----:B------:R-:W3:Y:S04]  /*a7960*/  LDL R142, [R1+0x273c] ;  /* 0x00273c00018e7983 */ /* 0x000ee80000100800 */
[----:B------:R-:W3:Y:S01]  /*a7970*/  LDL R141, [R1+0x2740] ;  /* 0x00274000018d7983 */ /* 0x000ee20000100800 */
[----:B------:R-:W1:Y:S01]  /*a7980*/  LDC R7, c[0x0][0x244] ;  /* 0x00009100ff077b82 */ /* 0x000e620000000800 */
[----:B------:R-:W-:-:S02]  /*a7990*/  LEA R44, P1, R4, UR4, 0x2 ;  /* 0x00000004042c7c11 */ /* 0x000fc4000f8210ff */
[----:B------:R-:W3:Y:S01]  /*a79a0*/  LDL R140, [R1+0x2744] ;  /* 0x00274400018c7983 */ /* 0x000ee20000100800 */
[----:B------:R-:W-:-:S03]  /*a79b0*/  LEA R3, R10, R2, 0x5 ;  /* 0x000000020a037211 */ /* 0x000fc600078e28ff */
[----:B------:R-:W3:Y:S01]  /*a79c0*/  LDL R139, [R1+0x2748] ;  /* 0x00274800018b7983 */ /* 0x000ee20000100800 */
[----:B------:R-:W1:Y:S01]  /*a79d0*/  LDC R8, c[0x0][0x244] ;  /* 0x00009100ff087b82 */ /* 0x000e620000000800 */
[----:B------:R-:W-:Y:S01]  /*a79e0*/  LEA.HI.X.SX32 R45, R4, UR5, 0x2, P1 ;  /* 0x00000005042d7c11 */ /* 0x000fe200088f16ff */
[----:B----4-:R-:W-:Y:S01]  /*a79f0*/  IMAD R5, R5, 0x20, R3 ;  /* 0x0000002005057824 */ /* 0x010fe200078e0203 */
[----:B------:R-:W-:Y:S01]  /*a7a00*/  LEA R40, P1, R3, UR8, 0x2 ;  /* 0x0000000803287c11 */ /* 0x000fe2000f8210ff */
[----:B------:R-:W-:-:S04]  /*a7a10*/  ULDC.64 UR4, c[0x0][0x220] ;  /* 0x0000880000047ab9 */ /* 0x000fc80000000a00 */
[----:B------:R-:W4:Y:S01]  /*a7a20*/  LDC R9, c[0x0][0x244] ;  /* 0x00009100ff097b82 */ /* 0x000f220000000800 */
[----:B------:R-:W-:Y:S01]  /*a7a30*/  LEA.HI.X.SX32 R41, R3, UR9, 0x2, P1 ;  /* 0x0000000903297c11 */ /* 0x000fe200088f16ff */
[----:B-1----:R-:W-:Y:S01]  /*a7a40*/  IMAD R3, R6, 0x20, R5 ;  /* 0x0000002006037824 */ /* 0x002fe200078e0205 */
[----:B------:R-:W-:Y:S01]  /*a7a50*/  LEA R42, P2, R2, UR6, 0x2 ;  /* 0x00000006022a7c11 */ /* 0x000fe2000f8410ff */
[----:B------:R-:W-:-:S03]  /*a7a60*/  ULDC.64 UR8, c[0x0][0x220] ;  /* 0x0000880000087ab9 */ /* 0x000fc60000000a00 */
[----:B------:R-:W-:Y:S01]  /*a7a70*/  LEA R4, R7, R3, 0x5 ;  /* 0x0000000307047211 */ /* 0x000fe200078e28ff */
[----:B------:R-:W1:Y:S01]  /*a7a80*/  LDC R6, c[0x0][0x244] ;  /* 0x00009100ff067b82 */ /* 0x000e620000000800 */
[----:B------:R-:W-:Y:S01]  /*a7a90*/  LEA.HI.X.SX32 R43, R2, UR7, 0x2, P2 ;  /* 0x00000007022b7c11 */ /* 0x000fe200090f16ff */
[----:B------:R-:W-:Y:S01]  /*a7aa0*/  ULDC.64 UR6, c[0x0][0x220] ;  /* 0x0000880000067ab9 */ /* 0x000fe20000000a00 */
[----:B------:R-:W-:Y:S01]  /*a7ab0*/  LEA R38, P1, R5, UR4, 0x2 ;  /* 0x0000000405267c11 */ /* 0x000fe2000f8210ff */
[----:B------:R-:W-:Y:S01]  /*a7ac0*/  ULDC UR4, c[0x0][0x248] ;  /* 0x0000920000047ab9 */ /* 0x000fe20000000800 */
[----:B------:R-:W-:Y:S01]  /*a7ad0*/  LEA R36, P2, R3, UR6, 0x2 ;  /* 0x0000000603247c11 */ /* 0x000fe2000f8410ff */
[----:B------:R-:W-:Y:S01]  /*a7ae0*/  IMAD R2, R8, 0x20, R4 ;  /* 0x0000002008027824 */ /* 0x000fe200078e0204 */
[----:B------:R-:W-:Y:S02]  /*a7af0*/  LEA.HI.X.SX32 R39, R5, UR5, 0x2, P1 ;  /* 0x0000000505277c11 */ /* 0x000fe400088f16ff */
[----:B------:R-:W-:Y:S01]  /*a7b00*/  LEA.HI.X.SX32 R37, R3, UR7, 0x2, P2 ;  /* 0x0000000703257c11 */ /* 0x000fe200090f16ff */
[----:B------:R-:W-:Y:S01]  /*a7b10*/  IMAD R3, R11, 0x20, R2 ;  /* 0x000000200b037824 */ /* 0x000fe200078e0202 */
[----:B------:R-:W-:Y:S01]  /*a7b20*/  LEA R32, P1, R2, UR14, 0x2 ;  /* 0x0000000e02207c11 */ /* 0x000fe2000f8210ff */
[----:B------:R-:W-:Y:S01]  /*a7b30*/  IMAD R205, R136, UR4, RZ ;  /* 0x0000000488cd7c24 */ /* 0x000fe2000f8e02ff */
[----:B------:R-:W-:Y:S01]  /*a7b40*/  ULDC.64 UR6, c[0x0][0x220] ;  /* 0x0000880000067ab9 */ /* 0x000fe20000000a00 */
[----:B------:R-:W-:Y:S01]  /*a7b50*/  ULDC UR4, c[0x0][0x248] ;  /* 0x0000920000047ab9 */ /* 0x000fe20000000800 */
[----:B------:R-:W-:Y:S01]  /*a7b60*/  LEA.HI.X.SX32 R33, R2, UR15, 0x2, P1 ;  /* 0x0000000f02217c11 */ /* 0x000fe200088f16ff */
[----:B------:R-:W-:Y:S01]  /*a7b70*/  VIADD R204, R205, UR4 ;  /* 0x00000004cdcc7c36 */ /* 0x000fe20008000000 */
[----:B------:R-:W-:Y:S01]  /*a7b80*/  LEA R34, P3, R4, UR8, 0x2 ;  /* 0x0000000804227c11 */ /* 0x000fe2000f8610ff */
[----:B------:R-:W-:Y:S01]  /*a7b90*/  ULDC.64 UR4, c[0x0][0x220] ;  /* 0x0000880000047ab9 */ /* 0x000fe20000000a00 */
[----:B------:R-:W-:Y:S01]  /*a7ba0*/  LEA R30, P1, R3, UR6, 0x2 ;  /* 0x00000006031e7c11 */ /* 0x000fe2000f8210ff */
[----:B------:R-:W-:Y:S01]  /*a7bb0*/  ULDC UR6, c[0x0][0x248] ;  /* 0x0000920000067ab9 */ /* 0x000fe20000000800 */
[----:B----4-:R-:W-:Y:S01]  /*a7bc0*/  LEA R2, R9, R3, 0x5 ;  /* 0x0000000309027211 */ /* 0x010fe200078e28ff */
[----:B------:R-:W-:Y:S01]  /*a7bd0*/  VIADD R111, R204, UR6 ;  /* 0x00000006cc6f7c36 */ /* 0x000fe20008000000 */
[----:B------:R-:W-:Y:S01]  /*a7be0*/  LEA.HI.X.SX32 R35, R4, UR9, 0x2, P3 ;  /* 0x0000000904237c11 */ /* 0x000fe200098f16ff */
[----:B------:R-:W4:Y:S01]  /*a7bf0*/  LDC R5, c[0x0][0x244] ;  /* 0x00009100ff057b82 */ /* 0x000f220000000800 */
[----:B------:R-:W-:Y:S01]  /*a7c00*/  LEA.HI.X.SX32 R31, R3, UR7, 0x2, P1 ;  /* 0x00000007031f7c11 */ /* 0x000fe200088f16ff */
[----:B------:R-:W-:Y:S01]  /*a7c10*/  ULDC UR6, c[0x0][0x248] ;  /* 0x0000920000067ab9 */ /* 0x000fe20000000800 */
[----:B------:R-:W-:Y:S01]  /*a7c20*/  LEA R28, P1, R2, UR4, 0x2 ;  /* 0x00000004021c7c11 */ /* 0x000fe2000f8210ff */
[----:B------:R-:W-:Y:S01]  /*a7c30*/  ULDC UR4, c[0x0][0x248] ;  /* 0x0000920000047ab9 */ /* 0x000fe20000000800 */
[----:B------:R-:W-:Y:S01]  /*a7c40*/  ULDC UR8, c[0x0][0x248] ;  /* 0x0000920000087ab9 */ /* 0x000fe20000000800 */
[----:B------:R-:W-:Y:S01]  /*a7c50*/  ULDC UR15, c[0x0][0x228] ;  /* 0x00008a00000f7ab9 */ /* 0x000fe20000000800 */
[----:B------:R-:W-:Y:S01]  /*a7c60*/  ULDC UR14, c[0x0][0x228] ;  /* 0x00008a00000e7ab9 */ /* 0x000fe20000000800 */
[----:B------:R-:W4:Y:S01]  /*a7c70*/  LDC R4, c[0x0][0x244] ;  /* 0x00009100ff047b82 */ /* 0x000f220000000800 */
[----:B------:R-:W-:Y:S01]  /*a7c80*/  VIADD R110, R111, UR4 ;  /* 0x000000046f6e7c36 */ /* 0x000fe20008000000 */
[----:B------:R-:W-:Y:S01]  /*a7c90*/  ULDC UR4, c[0x0][0x248] ;  /* 0x0000920000047ab9 */ /* 0x000fe20000000800 */
[----:B------:R-:W-:Y:S01]  /*a7ca0*/  IADD3 R81, R136, 0x1c, RZ ;  /* 0x0000001c88517810 */ /* 0x000fe20007ffe0ff */
[----:B------:R-:W-:Y:S01]  /*a7cb0*/  ULDC UR9, c[0x0][0x228] ;  /* 0x00008a0000097ab9 */ /* 0x000fe20000000800 */
[----:B------:R-:W-:Y:S01]  /*a7cc0*/  VIADD R109, R110, UR4 ;  /* 0x000000046e6d7c36 */ /* 0x000fe20008000000 */
[----:B-1----:R-:W-:-:S02]  /*a7cd0*/  LEA R3, R6, R2, 0x5 ;  /* 0x0000000206037211 */ /* 0x002fc400078e28ff */
[----:B------:R-:W-:Y:S01]  /*a7ce0*/  LEA.HI.X.SX32 R29, R2, UR5, 0x2, P1 ;  /* 0x00000005021d7c11 */ /* 0x000fe200088f16ff */
[----:B------:R-:W-:Y:S01]  /*a7cf0*/  ULDC.64 UR4, c[0x0][0x220] ;  /* 0x0000880000047ab9 */ /* 0x000fe20000000a00 */
[----:B------:R-:W-:Y:S01]  /*a7d00*/  IADD3 R10, R109, UR6, RZ ;  /* 0x000000066d0a7c10 */ /* 0x000fe2000fffe0ff */
[----:B------:R-:W1:Y:S01]  /*a7d10*/  LDC R11, c[0x0][0x244] ;  /* 0x00009100ff0b7b82 */ /* 0x000e620000000800 */
[C---:B------:R-:W-:Y:S01]  /*a7d20*/  LEA R26, P1, R3.reuse, UR4, 0x2 ;  /* 0x00000004031a7c11 */ /* 0x040fe2000f8210ff */
[----:B------:R-:W-:Y:S01]  /*a7d30*/  ULDC UR4, c[0x0][0x248] ;  /* 0x0000920000047ab9 */ /* 0x000fe20000000800 */
[----:B------:R-:W-:Y:S01]  /*a7d40*/  ULDC UR6, c[0x0][0x248] ;  /* 0x0000920000067ab9 */ /* 0x000fe20000000800 */
[----:B------:R-:W-:Y:S01]  /*a7d50*/  VIADD R9, R10, UR4 ;  /* 0x000000040a097c36 */ /* 0x000fe20008000000 */
[----:B------:R-:W-:Y:S01]  /*a7d60*/  LEA.HI.X.SX32 R27, R3, UR5, 0x2, P1 ;  /* 0x00000005031b7c11 */ /* 0x000fe200088f16ff */
[----:B------:R-:W-:-:S03]  /*a7d70*/  ULDC.64 UR4, c[0x0][0x220] ;  /* 0x0000880000047ab9 */ /* 0x000fc60000000a00 */
[----:B------:R-:W-:Y:S01]  /*a7d80*/  IADD3 R8, R9, UR6, RZ ;  /* 0x0000000609087c10 */ /* 0x000fe2000fffe0ff */
[----:B------:R-:W-:Y:S01]  /*a7d90*/  ULDC.64 UR6, c[0x0][0x220] ;  /* 0x0000880000067ab9 */ /* 0x000fe20000000a00 */
[----:B----4-:R-:W-:-:S03]  /*a7da0*/  IMAD R2, R4, 0x20, R3 ;  /* 0x0000002004027824 */ /* 0x010fc600078e0203 */
[----:B------:R-:W-:Y:S01]  /*a7db0*/  VIADD R7, R8, UR8 ;  /* 0x0000000808077c36 */ /* 0x000fe20008000000 */
[----:B------:R-:W-:Y:S01]  /*a7dc0*/  ULDC UR8, c[0x0][0x248] ;  /* 0x0000920000087ab9 */ /* 0x000fe20000000800 */
[C---:B------:R-:W-:Y:S01]  /*a7dd0*/  LEA R24, P1, R2.reuse, UR4, 0x2 ;  /* 0x0000000402187c11 */ /* 0x040fe2000f8210ff */
[----:B------:R-:W-:Y:S01]  /*a7de0*/  ULDC UR4, c[0x0][0x248] ;  /* 0x0000920000047ab9 */ /* 0x000fe20000000800 */
[----:B------:R-:W-:Y:S01]  /*a7df0*/  IMAD R3, R5, 0x20, R2 ;  /* 0x0000002005037824 */ /* 0x000fe200078e0202 */
[----:B------:R-:W-:Y:S01]  /*a7e00*/  IADD3 R6, R7, UR4, RZ ;  /* 0x0000000407067c10 */ /* 0x000fe2000fffe0ff */
[----:B------:R-:W-:Y:S01]  /*a7e10*/  ULDC UR4, c[0x0][0x248] ;  /* 0x0000920000047ab9 */ /* 0x000fe20000000800 */
[----:B------:R-:W-:Y:S01]  /*a7e20*/  LEA.HI.X.SX32 R25, R2, UR5, 0x2, P1 ;  /* 0x0000000502197c11 */ /* 0x000fe200088f16ff */
[----:B-1----:R-:W-:Y:S02]  /*a7e30*/  IMAD R2, R11, 0x20, R3 ;  /* 0x000000200b027824 */ /* 0x002fe400078e0203 */
[----:B------:R-:W-:Y:S01]  /*a7e40*/  VIADD R5, R6, UR4 ;  /* 0x0000000406057c36 */ /* 0x000fe20008000000 */
[----:B------:R-:W-:Y:S01]  /*a7e50*/  LEA R22, P2, R3, UR6, 0x2 ;  /* 0x0000000603167c11 */ /* 0x000fe2000f8410ff */
[----:B------:R-:W-:-:S02]  /*a7e60*/  ULDC.64 UR4, c[0x0][0x220] ;  /* 0x0000880000047ab9 */ /* 0x000fc40000000a00 */
[----:B------:R-:W-:Y:S01]  /*a7e70*/  VIADD R4, R5, UR8 ;  /* 0x0000000805047c36 */ /* 0x000fe20008000000 */
[----:B------:R-:W-:Y:S01]  /*a7e80*/  LEA R20, P1, R2, UR4, 0x2 ;  /* 0x0000000402147c11 */ /* 0x000fe2000f8210ff */
[----:B------:R-:W-:Y:S01]  /*a7e90*/  ULDC UR4, c[0x0][0x248] ;  /* 0x0000920000047ab9 */ /* 0x000fe20000000800 */
[----:B------:R-:W-:Y:S01]  /*a7ea0*/  LEA.HI.X.SX32 R23, R3, UR7, 0x2, P2 ;  /* 0x0000000703177c11 */ /* 0x000fe200090f16ff */
[----:B------:R-:W-:Y:S01]  /*a7eb0*/  VIADD R3, R4, UR4 ;  /* 0x0000000404037c36 */ /* 0x000fe20008000000 */
[----:B--2---:R-:W-:Y:S01]  /*a7ec0*/  LEA R11, R12, R2, 0x5 ;  /* 0x000000020c0b7211 */ /* 0x004fe200078e28ff */
[----:B------:R-:W-:Y:S01]  /*a7ed0*/  ULDC.64 UR6, c[0x0][0x220] ;  /* 0x0000880000067ab9 */ /* 0x000fe20000000a00 */
[----:B------:R-:W-:Y:S01]  /*a7ee0*/  ULDC UR4, c[0x0][0x248] ;  /* 0x0000920000047ab9 */ /* 0x000fe20000000800 */
[----:B------:R-:W-:Y:S01]  /*a7ef0*/  LEA.HI.X.SX32 R21, R2, UR5, 0x2, P1 ;  /* 0x0000000502157c11 */ /* 0x000fe200088f16ff */
[----:B------:R-:W-:Y:S01]  /*a7f00*/  ULDC UR5, c[0x0][0x228] ;  /* 0x00008a0000057ab9 */ /* 0x000fe20000000800 */
[----:B------:R-:W-:Y:S01]  /*a7f10*/  LEA R18, P2, R11, UR6, 0x2 ;  /* 0x000000060b127c11 */ /* 0x000fe2000f8410ff */
[----:B------:R-:W-:Y:S01]  /*a7f20*/  ULDC UR6, c[0x0][0x248] ;  /* 0x0000920000067ab9 */ /* 0x000fe20000000800 */
[----:B------:R-:W-:Y:S01]  /*a7f30*/  IADD3 R2, R3, UR4, RZ ;  /* 0x0000000403027c10 */ /* 0x000fe2000fffe0ff */
[----:B------:R-:W-:Y:S01]  /*a7f40*/  ULDC UR4, c[0x0][0x248] ;  /* 0x0000920000047ab9 */ /* 0x000fe20000000800 */
[----:B------:R-:W-:Y:S01]  /*a7f50*/  LEA.HI.X.SX32 R19, R11, UR7, 0x2, P2 ;  /* 0x000000070b137c11 */ /* 0x000fe200090f16ff */
[----:B------:R-:W-:-:S02]  /*a7f60*/  ULDC UR8, c[0x0][0x228] ;  /* 0x00008a0000087ab9 */ /* 0x000fc40000000800 */
[----:B------:R-:W-:Y:S01]  /*a7f70*/  VIADD R11, R2, UR4 ;  /* 0x00000004020b7c36 */ /* 0x000fe20008000000 */
[----:B------:R-:W-:-:S04]  /*a7f80*/  ULDC UR4, c[0x0][0x248] ;  /* 0x0000920000047ab9 */ /* 0x000fc80000000800 */
[----:B------:R-:W-:Y:S01]  /*a7f90*/  IADD3 R12, R11, UR4, RZ ;  /* 0x000000040b0c7c10 */ /* 0x000fe2000fffe0ff */
[----:B------:R-:W-:-:S04]  /*a7fa0*/  ULDC UR4, c[0x0][0x248] ;  /* 0x0000920000047ab9 */ /* 0x000fc80000000800 */
[----:B------:R-:W-:Y:S01]  /*a7fb0*/  VIADD R13, R12, UR4 ;  /* 0x000000040c0d7c36 */ /* 0x000fe20008000000 */
[----:B------:R-:W-:-:S03]  /*a7fc0*/  ULDC UR4, c[0x0][0x248] ;  /* 0x0000920000047ab9 */ /* 0x000fc60000000800 */
        /* <DEDUP_REMOVED lines=49> */
[----:B------:R-:W-:Y:S02]  /*a82e0*/  ULDC.64 UR6, c[0x0][0x228] ;  /* 0x00008a0000067ab9 */ /* 0x000fe40000000a00 */
[----:B------:R-:W-:Y:S01]  /*a82f0*/  ISETP.LT.AND P1, PT, R149, UR6, !P0 ;  /* 0x0000000695007c0c */ /* 0x000fe2000c721270 */
[----:B------:R-:W-:-:S12]  /*a8300*/  ULDC UR6, c[0x0][0x248] ;  /* 0x0000920000067ab9 */ /* 0x000fd80000000800 */
[----:B------:R-:W-:Y:S02]  /*a8310*/  @P1 LOP3.LUT R91, R91, 0x80000, RZ, 0xfc, !PT ;  /* 0x000800005b5b1812 */ /* 0x000fe400078efcff */
[----:B------:R-:W-:Y:S01]  /*a8320*/  ISETP.LT.AND P1, PT, R252, UR36, !P0 ;  /* 0x00000024fc007c0c */ /* 0x000fe2000c721270 */
[----:B------:R-:W-:Y:S01]  /*a8330*/  ULDC UR36, c[0x0][0x228] ;  /* 0x00008a0000247ab9 */ /* 0x000fe20000000800 */
[----:B------:R-:W-:-:S11]  /*a8340*/  LOP3.LUT R91, R91, 0xffbfffff, RZ, 0xc0, !PT ;  /* 0xffbfffff5b5b7812 */ /* 0x000fd600078ec0ff */
        /* <DEDUP_REMOVED lines=11> */
[----:B------:R-:W-:Y:S02]  /*a8400*/  LOP3.LUT R91, R91, 0xfffbffff, RZ, 0xc0, !PT ;  /* 0xfffbffff5b5b7812 */ /* 0x000fe400078ec0ff */
[----:B------:R-:W-:Y:S02]  /*a8410*/  ISETP.LT.AND P3, PT, R146, UR24, !P0 ;  /* 0x0000001892007c0c */ /* 0x000fe4000c761270 */
[----:B------:R-:W-:Y:S01]  /*a8420*/  LOP3.LUT R107, R107, 0x7fffffff, RZ, 0xc0, !PT ;  /* 0x7fffffff6b6b7812 */ /* 0x000fe200078ec0ff */
[----:B------:R-:W-:Y:S01]  /*a8430*/  VIADD R82, R136, 0x1b ;  /* 0x0000001b88527836 */ /* 0x000fe20000000000 */
[----:B------:R-:W-:Y:S01]  /*a8440*/  ISETP.LT.AND P2, PT, R145, UR26, !P0 ;  /* 0x0000001a91007c0c */ /* 0x000fe2000c741270 */
[----:B------:R-:W-:Y:S01]  /*a8450*/  ULDC UR24, c[0x0][0x228] ;  /* 0x00008a0000187ab9 */ /* 0x000fe20000000800 */
[----:B------:R-:W-:Y:S01]  /*a8460*/  IADD3 R71, R70, UR22, RZ ;  /* 0x0000001646477c10 */ /* 0x000fe2000fffe0ff */
[----:B------:R-:W-:Y:S01]  /*a8470*/  ULDC UR22, c[0x0][0x228] ;  /* 0x00008a0000167ab9 */ /* 0x000fe20000000800 */
[----:B------:R-:W-:Y:S01]  /*a8480*/  ULDC UR26, c[0x0][0x228] ;  /* 0x00008a00001a7ab9 */ /* 0x000fe20000000800 */
[----:B------:R-:W-:-:S02]  /*a8490*/  @P1 LOP3.LUT R91, R91, 0x40000, RZ, 0xfc, !PT ;  /* 0x000400005b5b1812 */ /* 0x000fc400078efcff */
[----:B------:R-:W-:Y:S01]  /*a84a0*/  ISETP.LT.AND P1, PT, R147, UR45, !P0 ;  /* 0x0000002d93007c0c */ /* 0x000fe2000c721270 */
[----:B------:R-:W-:Y:S01]  /*a84b0*/  VIADD R72, R71, UR6 ;  /* 0x0000000647487c36 */ /* 0x000fe20008000000 */
[----:B------:R-:W-:Y:S01]  /*a84c0*/  LOP3.LUT R91, R91, 0xfffdffff, RZ, 0xc0, !PT ;  /* 0xfffdffff5b5b7812 */ /* 0x000fe200078ec0ff */
[----:B------:R-:W-:Y:S01]  /*a84d0*/  ULDC UR6, c[0x0][0x248] ;  /* 0x0000920000067ab9 */ /* 0x000fe20000000800 */
[----:B------:R-:W-:-:S09]  /*a84e0*/  ULDC UR45, c[0x0][0x228] ;  /* 0x00008a00002d7ab9 */ /* 0x000fd20000000800 */
[----:B------:R-:W-:-:S04]  /*a84f0*/  @P1 LOP3.LUT R91, R91, 0x20000, RZ, 0xfc, !PT ;  /* 0x000200005b5b1812 */ /* 0x000fc800078efcff */
[----:B------:R-:W-:-:S04]  /*a8500*/  LOP3.LUT R91, R91, 0xfffeffff, RZ, 0xc0, !PT ;  /* 0xfffeffff5b5b7812 */ /* 0x000fc800078ec0ff */
[----:B------:R-:W-:Y:S02]  /*a8510*/  @P3 LOP3.LUT R91, R91, 0x10000, RZ, 0xfc, !PT ;  /* 0x000100005b5b3812 */ /* 0x000fe400078efcff */
[----:B------:R-:W-:Y:S01]  /*a8520*/  ISETP.LT.AND P1, PT, R144, UR15, !P0 ;  /* 0x0000000f90007c0c */ /* 0x000fe2000c721270 */
[----:B------:R-:W-:Y:S01]  /*a8530*/  VIADD R73, R72, UR6 ;  /* 0x0000000648497c36 */ /* 0x000fe20008000000 */
[----:B------:R-:W-:Y:S01]  /*a8540*/  LOP3.LUT R91, R91, 0xffff7fff, RZ, 0xc0, !PT ;  /* 0xffff7fff5b5b7812 */ /* 0x000fe200078ec0ff */
[----:B------:R-:W-:Y:S01]  /*a8550*/  ULDC UR6, c[0x0][0x248] ;  /* 0x0000920000067ab9 */ /* 0x000fe20000000800 */
[----:B------:R-:W-:Y:S01]  /*a8560*/  ISETP.LT.AND P3, PT, R143, UR28, !P0 ;  /* 0x0000001c8f007c0c */ /* 0x000fe2000c761270 */
[----:B------:R-:W-:Y:S01]  /*a8570*/  ULDC UR15, c[0x0][0x228] ;  /* 0x00008a00000f7ab9 */ /* 0x000fe20000000800 */
[----:B------:R-:W-:Y:S01]  /*a8580*/  @P2 LOP3.LUT R91, R91, 0x8000, RZ, 0xfc, !PT ;  /* 0x000080005b5b2812 */ /* 0x000fe200078efcff */
[----:B------:R-:W-:-:S03]  /*a8590*/  ULDC UR28, c[0x0][0x228] ;  /* 0x00008a00001c7ab9 */ /* 0x000fc60000000800 */
[----:B------:R-:W-:-:S04]  /*a85a0*/  LOP3.LUT R91, R91, 0xffffbfff, RZ, 0xc0, !PT ;  /* 0xffffbfff5b5b7812 */ /* 0x000fc800078ec0ff */
[----:B------:R-:W-:Y:S02]  /*a85b0*/  @P1 LOP3.LUT R91, R91, 0x4000, RZ, 0xfc, !PT ;  /* 0x000040005b5b1812 */ /* 0x000fe400078efcff */
[----:B---3--:R-:W-:Y:S01]  /*a85c0*/  ISETP.LT.AND P2, PT, R142, UR25, !P0 ;  /* 0x000000198e007c0c */ /* 0x008fe2000c741270 */
[----:B------:R-:W-:Y:S01]  /*a85d0*/  ULDC UR25, c[0x0][0x228] ;  /* 0x00008a0000197ab9 */ /* 0x000fe20000000800 */
[----:B------:R-:W-:-:S04]  /*a85e0*/  LOP3.LUT R91, R91, 0xffffdfff, RZ, 0xc0, !PT ;  /* 0xffffdfff5b5b7812 */ /* 0x000fc800078ec0ff */
[----:B------:R-:W-:Y:S02]  /*a85f0*/  @P3 LOP3.LUT R91, R91, 0x2000, RZ, 0xfc, !PT ;  /* 0x000020005b5b3812 */ /* 0x000fe400078efcff */
[----:B------:R-:W-:Y:S01]  /*a8600*/  ISETP.LT.AND P1, PT, R141, UR27, !P0 ;  /* 0x0000001b8d007c0c */ /* 0x000fe2000c721270 */
[----:B------:R-:W-:Y:S01]  /*a8610*/  ULDC UR27, c[0x0][0x228] ;  /* 0x00008a00001b7ab9 */ /* 0x000fe20000000800 */
[----:B------:R-:W-:-:S04]  /*a8620*/  LOP3.LUT R91, R91, 0xffffefff, RZ, 0xc0, !PT ;  /* 0xffffefff5b5b7812 */ /* 0x000fc800078ec0ff */
[----:B------:R-:W-:Y:S02]  /*a8630*/  @P2 LOP3.LUT R91, R91, 0x1000, RZ, 0xfc, !PT ;  /* 0x000010005b5b2812 */ /* 0x000fe400078efcff */
[----:B------:R-:W-:Y:S01]  /*a8640*/  ISETP.LT.AND P3, PT, R140, UR30, !P0 ;  /* 0x0000001e8c007c0c */ /* 0x000fe2000c761270 */
[----:B------:R-:W-:Y:S01]  /*a8650*/  ULDC UR30, c[0x0][0x228] ;  /* 0x00008a00001e7ab9 */ /* 0x000fe20000000800 */
[----:B------:R-:W-:-:S04]  /*a8660*/  LOP3.LUT R91, R91, 0xfffff7ff, RZ, 0xc0, !PT ;  /* 0xfffff7ff5b5b7812 */ /* 0x000fc800078ec0ff */
[----:B------:R-:W-:Y:S02]  /*a8670*/  @P1 LOP3.LUT R91, R91, 0x800, RZ, 0xfc, !PT ;  /* 0x000008005b5b1812 */ /* 0x000fe400078efcff */
[----:B------:R-:W-:Y:S02]  /*a8680*/  ISETP.LT.AND P2, PT, R139, UR5, !P0 ;  /* 0x000000058b007c0c */ /* 0x000fe4000c741270 */
[----:B------:R-:W-:-:S04]  /*a8690*/  LOP3.LUT R91, R91, 0xfffffbff, RZ, 0xc0, !PT ;  /* 0xfffffbff5b5b7812 */ /* 0x000fc800078ec0ff */
[----:B------:R-:W-:Y:S02]  /*a86a0*/  @P3 LOP3.LUT R91, R91, 0x400, RZ, 0xfc, !PT ;  /* 0x000004005b5b3812 */ /* 0x000fe400078efcff */
[----:B------:R-:W-:Y:S01]  /*a86b0*/  ISETP.LT.AND P1, PT, R138, UR4, !P0 ;  /* 0x000000048a007c0c */ /* 0x000fe2000c721270 */
[----:B------:R-:W-:Y:S01]  /*a86c0*/  ULDC UR4, c[0x0][0x248] ;  /* 0x0000920000047ab9 */ /* 0x000fe20000000800 */
[----:B------:R-:W-:Y:S02]  /*a86d0*/  LOP3.LUT R91, R91, 0xfffffdff, RZ, 0xc0, !PT ;  /* 0xfffffdff5b5b7812 */ /* 0x000fe400078ec0ff */
[----:B------:R-:W-:Y:S01]  /*a86e0*/  IADD3 R74, R73, UR6, RZ ;  /* 0x00000006494a7c10 */ /* 0x000fe2000fffe0ff */
[----:B------:R-:W-:Y:S01]  /*a86f0*/  ULDC UR6, c[0x0][0x248] ;  /* 0x0000920000067ab9 */ /* 0x000fe20000000800 */
[----:B------:R-:W-:Y:S02]  /*a8700*/  @P2 LOP3.LUT R91, R91, 0x200, RZ, 0xfc, !PT ;  /* 0x000002005b5b2812 */ /* 0x000fe400078efcff */
[----:B------:R-:W-:Y:S01]  /*a8710*/  ISETP.LT.AND P0, PT, R137, UR29, !P0 ;  /* 0x0000001d89007c0c */ /* 0x000fe2000c701270 */
[----:B------:R-:W-:Y:S01]  /*a8720*/  VIADD R75, R74, UR6 ;  /* 0x000000064a4b7c36 */ /* 0x000fe20008000000 */
[----:B------:R-:W-:Y:S01]  /*a8730*/  LOP3.LUT R91, R91, 0xfffffeff, RZ, 0xc0, !PT ;  /* 0xfffffeff5b5b7812 */ /* 0x000fe200078ec0ff */
[----:B------:R-:W-:Y:S01]  /*a8740*/  ULDC UR6, c[0x0][0x248] ;  /* 0x0000920000067ab9 */ /* 0x000fe20000000800 */
[----:B------:R-:W-:Y:S01]  /*a8750*/  ULDC UR29, c[0x0][0x228] ;  /* 0x00008a00001d7ab9 */ /* 0x000fe20000000800 */
[----:B------:R-:W-:Y:S01]  /*a8760*/  VIADD R76, R75, UR6 ;  /* 0x000000064b4c7c36 */ /* 0x000fe20008000000 */
[----:B------:R-:W-:Y:S01]  /*a8770*/  @P1 LOP3.LUT R91, R91, 0x100, RZ, 0xfc, !PT ;  /* 0x000001005b5b1812 */ /* 0x000fe200078efcff */
[----:B------:R-:W-:-:S03]  /*a8780*/  ULDC UR6, c[0x0][0x248] ;  /* 0x0000920000067ab9 */ /* 0x000fc60000000800 */
[----:B------:R-:W-:Y:S02]  /*a8790*/  LOP3.LUT R91, R91, 0xffffff7f, RZ, 0xc0, !PT ;  /* 0xffffff7f5b5b7812 */ /* 0x000fe400078ec0ff */
[----:B------:R-:W-:Y:S01]  /*a87a0*/  IADD3 R77, R76, UR6, RZ ;  /* 0x000000064c4d7c10 */ /* 0x000fe2000fffe0ff */
[----:B------:R-:W-:Y:S01]  /*a87b0*/  VIADD R83, R136, 0x1a ;  /* 0x0000001a88537836 */ /* 0x000fe20000000000 */
[----:B------:R-:W-:Y:S01]  /*a87c0*/  @P0 LOP3.LUT R91, R91, 0x80, RZ, 0xfc, !PT ;  /* 0x000000805b5b0812 */ /* 0x000fe200078efcff */
[----:B------:R-:W-:Y:S01]  /*a87d0*/  ULDC UR6, c[0x0][0x228] ;  /* 0x00008a0000067ab9 */ /* 0x000fe20000000800 */
[----:B------:R-:W-:Y:S01]  /*a87e0*/  ISETP.GE.AND P0, PT, R79, UR7, PT ;  /* 0x000000074f007c0c */ /* 0x000fe2000bf06270 */
[----:B------:R-:W-:Y:S01]  /*a87f0*/  VIADD R78, R77, UR4 ;  /* 0x000000044d4e7c36 */ /* 0x000fe20008000000 */
[----:B------:R-:W-:Y:S01]  /*a8800*/  ULDC.64 UR4, c[0x0][0x228] ;  /* 0x00008a0000047ab9 */ /* 0x000fe20000000a00 */
[----:B------:R-:W-:Y:S01]  /*a8810*/  LOP3.LUT R91, R91, 0xfffffff7, RZ, 0xc0, !PT ;  /* 0xfffffff75b5b7812 */ /* 0x000fe200078ec0ff */
[----:B------:R-:W-:Y:S01]  /*a8820*/  ULDC UR7, c[0x0][0x228] ;  /* 0x00008a0000077ab9 */ /* 0x000fe20000000800 */
[----:B------:R-:W-:Y:S01]  /*a8830*/  ISETP.LT.AND P3, PT, R149, UR4, !P0 ;  /* 0x0000000495007c0c */ /* 0x000fe2000c761270 */
[----:B------:R-:W-:Y:S01]  /*a8840*/  ULDC UR4, c[0x0][0x248] ;  /* 0x0000920000047ab9 */ /* 0x000fe20000000800 */
[----:B------:R-:W-:Y:S01]  /*a8850*/  ISETP.LT.AND P2, PT, R252, UR14, !P0 ;  /* 0x0000000efc007c0c */ /* 0x000fe2000c741270 */
[----:B------:R-:W-:Y:S01]  /*a8860*/  ULDC UR14, c[0x0][0x228] ;  /* 0x00008a00000e7ab9 */ /* 0x000fe20000000800 */
[----:B------:R-:W-:-:S09]  /*a8870*/  ISETP.LT.AND P1, PT, R150, UR16, !P0 ;  /* 0x0000001096007c0c */ /* 0x000fd2000c721270 */
[----:B------:R-:W-:-:S04]  /*a8880*/  @P3 LOP3.LUT R91, R91, 0x8, RZ, 0xfc, !PT ;  /* 0x000000085b5b3812 */ /* 0x000fc800078efcff */
[----:B------:R-:W-:-:S04]  /*a8890*/  LOP3.LUT R91, R91, 0xffffffbf, RZ, 0xc0, !PT ;  /* 0xffffffbf5b5b7812 */ /* 0x000fc800078ec0ff */
[----:B------:R-:W-:Y:S02]  /*a88a0*/  @P2 LOP3.LUT R91, R91, 0x40, RZ, 0xfc, !PT ;  /* 0x000000405b5b2812 */ /* 0x000fe400078efcff */
[----:B------:R-:W-:Y:S01]  /*a88b0*/  ISETP.LT.AND P3, PT, R151, UR17, !P0 ;  /* 0x0000001197007c0c */ /* 0x000fe2000c761270 */
[----:B------:R-:W-:Y:S01]  /*a88c0*/  ULDC.64 UR16, c[0x0][0x228] ;  /* 0x00008a0000107ab9 */ /* 0x000fe20000000a00 */
        /* <DEDUP_REMOVED lines=12> */
[----:B------:R-:W-:Y:S01]  /*a8990*/  ISETP.LT.AND P3, PT, R146, UR40, !P0 ;  /* 0x0000002892007c0c */ /* 0x000fe2000c761270 */
[----:B------:R-:W-:Y:S01]  /*a89a0*/  ULDC UR40, c[0x0][0x228] ;  /* 0x00008a0000287ab9 */ /* 0x000fe20000000800 */
[----:B------:R-:W-:-:S04]  /*a89b0*/  LOP3.LUT R91, R91, 0xfffffffd, RZ, 0xc0, !PT ;  /* 0xfffffffd5b5b7812 */ /* 0x000fc800078ec0ff */
[----:B------:R-:W-:Y:S02]  /*a89c0*/  @P1 LOP3.LUT R91, R91, 0x2, RZ, 0xfc, !PT ;  /* 0x000000025b5b1812 */ /* 0x000fe400078efcff */
[----:B------:R-:W-:Y:S01]  /*a89d0*/  ISETP.LT.AND P1, PT, R144, UR42, !P0 ;  /* 0x0000002a90007c0c */ /* 0x000fe2000c721270 */
[----:B------:R-:W-:Y:S01]  /*a89e0*/  ULDC UR42, c[0x0][0x228] ;  /* 0x00008a00002a7ab9 */ /* 0x000fe20000000800 */
[----:B------:R-:W-:Y:S02]  /*a89f0*/  LOP3.LUT R91, R91, 0xfffffffe, RZ, 0xc0, !PT ;  /* 0xfffffffe5b5b7812 */ /* 0x000fe400078ec0ff */
[----:B------:R-:W-:Y:S02]  /*a8a00*/  @P2 LOP3.LUT R108, R108, 0x80000000, RZ, 0xfc, !PT ;  /* 0x800000006c6c2812 */ /* 0x000fe400078efcff */
        /* <DEDUP_REMOVED lines=22> */
[----:B------:R-:W-:Y:S01]  /*a8b70*/  LOP3.LUT R106, R106, 0x7fffffff, RZ, 0xc0, !PT ;  /* 0x7fffffff6a6a7812 */ /* 0x000fe200078ec0ff */
[----:B------:R-:W-:Y:S01]  /*a8b80*/  VIADD R85, R136, 0x18 ;  /* 0x0000001888557836 */ /* 0x000fe20000000000 */
[----:B------:R-:W-:Y:S01]  /*a8b90*/  LOP3.LUT R108, R108, 0xfdffffff, RZ, 0xc0, !PT ;  /* 0xfdffffff6c6c7812 */ /* 0x000fe200078ec0ff */
[----:B------:R-:W-:-:S03]  /*a8ba0*/  ULDC UR60, c[0x0][0x228] ;  /* 0x00008a00003c7ab9 */ /* 0x000fc60000000800 */
[----:B------:R-:W-:Y:S02]  /*a8bb0*/  @P2 LOP3.LUT R108, R108, 0x2000000, RZ, 0xfc, !PT ;  /* 0x020000006c6c2812 */ /* 0x000fe400078efcff */
[----:B------:R-:W-:Y:S01]  /*a8bc0*/  ISETP.LT.AND P0, PT, R137, UR61, !P0 ;  /* 0x0000003d89007c0c */ /* 0x000fe2000c701270 */
[----:B------:R-:W-:Y:S01]  /*a8bd0*/  ULDC UR61, c[0x0][0x228] ;  /* 0x00008a00003d7ab9 */ /* 0x000fe20000000800 */
[----:B------:R-:W-:-:S04]  /*a8be0*/  LOP3.LUT R108, R108, 0xfeffffff, RZ, 0xc0, !PT ;  /* 0xfeffffff6c6c7812 */ /* 0x000fc800078ec0ff */
[----:B------:R-:W-:-:S04]  /*a8bf0*/  @P1 LOP3.LUT R108, R108, 0x1000000, RZ, 0xfc, !PT ;  /* 0x010000006c6c1812 */ /* 0x000fc800078efcff */
[----:B------:R-:W-:-:S04]  /*a8c00*/  LOP3.LUT R108, R108, 0xff7fffff, RZ, 0xc0, !PT ;  /* 0xff7fffff6c6c7812 */ /* 0x000fc800078ec0ff */
[----:B------:R-:W-:Y:S02]  /*a8c10*/  @P0 LOP3.LUT R108, R108, 0x800000, RZ, 0xfc, !PT ;  /* 0x008000006c6c0812 */ /* 0x000fe400078efcff */
[----:B------:R-:W-:Y:S01]  /*a8c20*/  ISETP.GE.AND P0, PT, R80, UR5, PT ;  /* 0x0000000550007c0c */ /* 0x000fe2000bf06270 */
[----:B------:R-:W-:-:S03]  /*a8c30*/  ULDC UR5, c[0x0][0x248] ;  /* 0x0000920000057ab9 */ /* 0x000fc60000000800 */
[----:B------:R-:W-:Y:S01]  /*a8c40*/  ISETP.LT.AND P3, PT, R149, UR16, !P0 ;  /* 0x0000001095007c0c */ /* 0x000fe2000c761270 */
[----:B------:R-:W-:Y:S01]  /*a8c50*/  ULDC UR16, c[0x0][0x228] ;  /* 0x00008a0000107ab9 */ /* 0x000fe20000000800 */
[----:B------:R-:W-:Y:S02]  /*a8c60*/  ISETP.LT.AND P2, PT, R252, UR18, !P0 ;  /* 0x00000012fc007c0c */ /* 0x000fe4000c741270 */
[----:B------:R-:W-:Y:S02]  /*a8c70*/  LOP3.LUT R108, R108, 0xfff7ffff, RZ, 0xc0, !PT ;  /* 0xfff7ffff6c6c7812 */ /* 0x000fe400078ec0ff */
[----:B------:R-:W-:Y:S01]  /*a8c80*/  ISETP.LT.AND P1, PT, R150, UR19, !P0 ;  /* 0x0000001396007c0c */ /* 0x000fe2000c721270 */
[----:B------:R-:W-:-:S06]  /*a8c90*/  ULDC.64 UR18, c[0x0][0x228] ;  /* 0x00008a0000127ab9 */ /* 0x000fcc0000000a00 */
[----:B------:R-:W-:-:S04]  /*a8ca0*/  @P3 LOP3.LUT R108, R108, 0x80000, RZ, 0xfc, !PT ;  /* 0x000800006c6c3812 */ /* 0x000fc800078efcff */
        /* <DEDUP_REMOVED lines=62> */
[----:B------:R-:W-:Y:S01]  /*a9090*/  ISETP.LT.AND P2, PT, R252, UR56, !P0 ;  /* 0x00000038fc007c0c */ /* 0x000fe2000c741270 */
[----:B------:R-:W-:Y:S01]  /*a90a0*/  ULDC UR56, c[0x0][0x228] ;  /* 0x00008a0000387ab9 */ /* 0x000fe20000000800 */
[----:B------:R-:W-:Y:S02]  /*a90b0*/  LOP3.LUT R108, R108, 0xfffffff7, RZ, 0xc0, !PT ;  /* 0xfffffff76c6c7812 */ /* 0x000fe400078ec0ff */
[----:B------:R-:W-:Y:S01]  /*a90c0*/  ISETP.LT.AND P1, PT, R150, UR55, !P0 ;  /* 0x0000003796007c0c */ /* 0x000fe2000c721270 */
[----:B------:R-:W-:-:S06]  /*a90d0*/  ULDC UR55, c[0x0][0x228] ;  /* 0x00008a0000377ab9 */ /* 0x000fcc0000000800 */
        /* <DEDUP_REMOVED lines=26> */
[----:B------:R-:W-:-:S02]  /*a9280*/  ISETP.LT.AND P3, PT, R143, UR36, !P0 ;  /* 0x000000248f007c0c */ /* 0x000fc4000c761270 */
        /* <DEDUP_REMOVED lines=159> */
[----:B------:R-:W-:Y:S01]  /*a9c80*/  IADD3 R84, R136, 0x19, RZ ;  /* 0x0000001988547810 */ /* 0x000fe20007ffe0ff */
[----:B------:R-:W-:Y:S01]  /*a9c90*/  VIADD R81, R80, UR9 ;  /* 0x0000000950517c36 */ /* 0x000fe20008000000 */
[----:B------:R-:W-:Y:S01]  /*a9ca0*/  @P1 LOP3.LUT R106, R106, 0x1000000, RZ, 0xfc, !PT ;  /* 0x010000006a6a1812 */ /* 0x000fe200078efcff */
[----:B------:R-:W-:Y:S01]  /*a9cb0*/  ULDC UR9, c[0x0][0x228] ;  /* 0x00008a0000097ab9 */ /* 0x000fe20000000800 */
[----:B------:R-:W-:-:S02]  /*a9cc0*/  ULDC UR42, c[0x0][0x248] ;  /* 0x00009200002a7ab9 */ /* 0x000fc40000000800 */
[----:B------:R-:W-:Y:S02]  /*a9cd0*/  LOP3.LUT R106, R106, 0xff7fffff, RZ, 0xc0, !PT ;  /* 0xff7fffff6a6a7812 */ /* 0x000fe400078ec0ff */
[----:B------:R-:W-:Y:S01]  /*a9ce0*/  IADD3 R82, R81, UR18, RZ ;  /* 0x0000001251527c10 */ /* 0x000fe2000fffe0ff */
[----:B------:R-:W-:Y:S01]  /*a9cf0*/  ULDC UR18, c[0x0][0x228] ;  /* 0x00008a0000127ab9 */ /* 0x000fe20000000800 */
[----:B------:R-:W-:Y:S02]  /*a9d00*/  @P0 LOP3.LUT R106, R106, 0x800000, RZ, 0xfc, !PT ;  /* 0x008000006a6a0812 */ /* 0x000fe400078efcff */
[----:B------:R-:W-:Y:S01]  /*a9d10*/  ISETP.GE.AND P0, PT, R84, UR27, PT ;  /* 0x0000001b54007c0c */ /* 0x000fe2000bf06270 */
[----:B------:R-:W-:Y:S01]  /*a9d20*/  VIADD R83, R82, UR6 ;  /* 0x0000000652537c36 */ /* 0x000fe20008000000 */
[----:B------:R-:W-:Y:S01]  /*a9d30*/  ULDC.64 UR6, c[0x0][0x228] ;  /* 0x00008a0000067ab9 */ /* 0x000fe20000000a00 */
[----:B------:R-:W-:Y:S01]  /*a9d40*/  LOP3.LUT R106, R106, 0xfff7ffff, RZ, 0xc0, !PT ;  /* 0xfff7ffff6a6a7812 */ /* 0x000fe200078ec0ff */
[----:B------:R-:W-:Y:S01]  /*a9d50*/  ULDC UR27, c[0x0][0x228] ;  /* 0x00008a00001b7ab9 */ /* 0x000fe20000000800 */
[----:B------:R-:W-:-:S02]  /*a9d60*/  ISETP.LT.AND P1, PT, R149, UR6, !P0 ;  /* 0x0000000695007c0c */ /* 0x000fc4000c721270 */
[----:B------:R-:W-:Y:S01]  /*a9d70*/  ISETP.LT.AND P3, PT, R252, UR51, !P0 ;  /* 0x00000033fc007c0c */ /* 0x000fe2000c761270 */
[----:B------:R-:W-:Y:S01]  /*a9d80*/  ULDC UR51, c[0x0][0x228] ;  /* 0x00008a0000337ab9 */ /* 0x000fe20000000800 */
[----:B------:R-:W-:Y:S01]  /*a9d90*/  ISETP.LT.AND P2, PT, R150, UR50, !P0 ;  /* 0x0000003296007c0c */ /* 0x000fe2000c741270 */
[----:B------:R-:W-:Y:S01]  /*a9da0*/  ULDC UR50, c[0x0][0x228] ;  /* 0x00008a0000327ab9 */ /* 0x000fe20000000800 */
[----:B------:R-:W-:Y:S01]  /*a9db0*/  VIADD R84, R83, UR26 ;  /* 0x0000001a53547c36 */ /* 0x000fe20008000000 */
[----:B------:R-:W-:Y:S01]  /*a9dc0*/  IADD3 R87, R136, 0x16, RZ ;  /* 0x0000001688577810 */ /* 0x000fe20007ffe0ff */
[----:B------:R-:W-:Y:S01]  /*a9dd0*/  ULDC UR26, c[0x0][0x228] ;  /* 0x00008a00001a7ab9 */ /* 0x000fe20000000800 */
[----:B------:R-:W-:-:S04]  /*a9de0*/  ULDC UR6, c[0x0][0x228] ;  /* 0x00008a0000067ab9 */ /* 0x000fc80000000800 */
        /* <DEDUP_REMOVED lines=86> */
[----:B------:R-:W-:Y:S02]  /*aa350*/  ISETP.LT.AND P1, PT, R144, UR8, !P0 ;  /* 0x0000000890007c0c */ /* 0x000fe4000c721270 */
[----:B------:R-:W-:Y:S02]  /*aa360*/  LOP3.LUT R106, R106, 0xfffffffe, RZ, 0xc0, !PT ;  /* 0xfffffffe6a6a7812 */ /* 0x000fe400078ec0ff */
[----:B------:R-:W-:Y:S02]  /*aa370*/  @P2 LOP3.LUT R105, R105, 0x80000000, RZ, 0xfc, !PT ;  /* 0x8000000069692812 */ /* 0x000fe400078efcff */
        /* <DEDUP_REMOVED lines=94> */
[----:B------:R-:W-:Y:S01]  /*aa960*/  IADD3 R85, R84, UR42, RZ ;  /* 0x0000002a54557c10 */ /* 0x000fe2000fffe0ff */
[----:B------:R-:W-:Y:S01]  /*aa970*/  ULDC UR42, c[0x0][0x228] ;  /* 0x00008a00002a7ab9 */ /* 0x000fe20000000800 */
[----:B------:R-:W-:-:S04]  /*aa980*/  LOP3.LUT R105, R105, 0xffffff7f, RZ, 0xc0, !PT ;  /* 0xffffff7f69697812 */ /* 0x000fc800078ec0ff */
[----:B------:R-:W-:Y:S01]  /*aa990*/  @P0 LOP3.LUT R105, R105, 0x80, RZ, 0xfc, !PT ;  /* 0x0000008069690812 */ /* 0x000fe200078efcff */
[----:B------:R-:W-:Y:S01]  /*aa9a0*/  VIADD R86, R85, UR14 ;  /* 0x0000000e55567c36 */ /* 0x000fe20008000000 */
[----:B------:R-:W-:Y:S01]  /*aa9b0*/  ISETP.GE.AND P0, PT, R87, UR9, PT ;  /* 0x0000000957007c0c */ /* 0x000fe2000bf06270 */
[----:B------:R-:W-:Y:S01]  /*aa9c0*/  ULDC.64 UR14, c[0x0][0x228] ;  /* 0x00008a00000e7ab9 */ /* 0x000fe20000000a00 */
[----:B------:R-:W-:Y:S01]  /*aa9d0*/  LOP3.LUT R105, R105, 0xfffffff7, RZ, 0xc0, !PT ;  /* 0xfffffff769697812 */ /* 0x000fe200078ec0ff */
[----:B------:R-:W-:Y:S01]  /*aa9e0*/  ULDC UR9, c[0x0][0x228] ;  /* 0x00008a0000097ab9 */ /* 0x000fe20000000800 */
[----:B------:R-:W-:Y:S01]  /*aa9f0*/  ISETP.LT.AND P1, PT, R149, UR14, !P0 ;  /* 0x0000000e95007c0c */ /* 0x000fe2000c721270 */
[----:B------:R-:W-:Y:S02]  /*aaa00*/  ULDC UR14, c[0x0][0x228] ;  /* 0x00008a00000e7ab9 */ /* 0x000fe40000000800 */
[----:B------:R-:W-:Y:S01]  /*aaa10*/  ISETP.LT.AND P3, PT, R150, UR14, !P0 ;  /* 0x0000000e96007c0c */ /* 0x000fe2000c761270 */
[----:B------:R-:W-:-:S09]  /*aaa20*/  ULDC UR14, c[0x0][0x228] ;  /* 0x00008a00000e7ab9 */ /* 0x000fd20000000800 */
[----:B------:R-:W-:Y:S02]  /*aaa30*/  @P1 LOP3.LUT R105, R105, 0x8, RZ, 0xfc, !PT ;  /* 0x0000000869691812 */ /* 0x000fe400078efcff */
[----:B------:R-:W-:Y:S01]  /*aaa40*/  ISETP.LT.AND P1, PT, R252, UR57, !P0 ;  /* 0x00000039fc007c0c */ /* 0x000fe2000c721270 */
[----:B------:R-:W-:Y:S01]  /*aaa50*/  ULDC UR57, c[0x0][0x228] ;  /* 0x00008a0000397ab9 */ /* 0x000fe20000000800 */
[----:B------:R-:W-:Y:S02]  /*aaa60*/  LOP3.LUT R105, R105, 0xffffffbf, RZ, 0xc0, !PT ;  /* 0xffffffbf69697812 */ /* 0x000fe400078ec0ff */
[----:B------:R-:W-:Y:S01]  /*aaa70*/  ISETP.LT.AND P2, PT, R151, UR9, !P0 ;  /* 0x0000000997007c0c */ /* 0x000fe2000c741270 */
[----:B------:R-:W-:-:S08]  /*aaa80*/  ULDC UR9, c[0x0][0x228] ;  /* 0x00008a0000097ab9 */ /* 0x000fd00000000800 */
[----:B------:R-:W-:-:S04]  /*aaa90*/  @P1 LOP3.LUT R105, R105, 0x40, RZ, 0xfc, !PT ;  /* 0x0000004069691812 */ /* 0x000fc800078efcff */
        /* <DEDUP_REMOVED lines=8> */
[----:B------:R-:W-:Y:S01]  /*aab20*/  ISETP.LT.AND P1, PT, R147, UR56, !P0 ;  /* 0x0000003893007c0c */ /* 0x000fe2000c721270 */
[----:B------:R-:W-:Y:S01]  /*aab30*/  ULDC UR56, c[0x0][0x228] ;  /* 0x00008a0000387ab9 */ /* 0x000fe20000000800 */
[----:B------:R-:W-:Y:S02]  /*aab40*/  ISETP.LT.AND P2, PT, R145, UR9, !P0 ;  /* 0x0000000991007c0c */ /* 0x000fe4000c741270 */
[----:B------:R-:W-:Y:S02]  /*aab50*/  ISETP.LT.AND P3, PT, R146, UR14, !P0 ;  /* 0x0000000e92007c0c */ /* 0x000fe4000c761270 */
[----:B------:R-:W-:-:S07]  /*aab60*/  LOP3.LUT R105, R105, 0xfffffffd, RZ, 0xc0, !PT ;  /* 0xfffffffd69697812 */ /* 0x000fce00078ec0ff */
[----:B------:R-:W-:Y:S02]  /*aab70*/  @P1 LOP3.LUT R105, R105, 0x2, RZ, 0xfc, !PT ;  /* 0x0000000269691812 */ /* 0x000fe400078efcff */
[----:B------:R-:W-:Y:S01]  /*aab80*/  ISETP.LT.AND P1, PT, R144, UR8, !P0 ;  /* 0x0000000890007c0c */ /* 0x000fe2000c721270 */
[----:B------:R-:W-:Y:S01]  /*aab90*/  ULDC UR8, c[0x0][0x248] ;  /* 0x0000920000087ab9 */ /* 0x000fe20000000800 */
[----:B------:R-:W-:Y:S02]  /*aaba0*/  LOP3.LUT R105, R105, 0xfffffffe, RZ, 0xc0, !PT ;  /* 0xfffffffe69697812 */ /* 0x000fe400078ec0ff */
[----:B------:R-:W-:Y:S02]  /*aabb0*/  @P2 LOP3.LUT R104, R104, 0x80000000, RZ, 0xfc, !PT ;  /* 0x8000000068682812 */ /* 0x000fe400078efcff */
[----:B------:R-:W-:Y:S02]  /*aabc0*/  @P3 LOP3.LUT R105, R105, 0x1, RZ, 0xfc, !PT ;  /* 0x0000000169693812 */ /* 0x000fe400078efcff */
[----:B------:R-:W-:Y:S01]  /*aabd0*/  ISETP.LT.AND P3, PT, R143, UR56, !P0 ;  /* 0x000000388f007c0c */ /* 0x000fe2000c761270 */
[----:B------:R-:W-:Y:S01]  /*aabe0*/  VIADD R87, R86, UR8 ;  /* 0x0000000856577c36 */ /* 0x000fe20008000000 */
[----:B------:R-:W-:Y:S01]  /*aabf0*/  LOP3.LUT R104, R104, 0xbfffffff, RZ, 0xc0, !PT ;  /* 0xbfffffff68687812 */ /* 0x000fe200078ec0ff */
[----:B------:R-:W-:Y:S01]  /*aac00*/  ULDC.64 UR8, c[0x0][0x228] ;  /* 0x00008a0000087ab9 */ /* 0x000fe20000000a00 */
[----:B------:R-:W-:Y:S01]  /*aac10*/  ISETP.LT.AND P2, PT, R142, UR57, !P0 ;  /* 0x000000398e007c0c */ /* 0x000fe2000c741270 */
[----:B------:R-:W-:Y:S01]  /*aac20*/  ULDC UR57, c[0x0][0x228] ;  /* 0x00008a0000397ab9 */ /* 0x000fe20000000800 */
[----:B------:R-:W-:Y:S01]  /*aac30*/  @P1 LOP3.LUT R104, R104, 0x40000000, RZ, 0xfc, !PT ;  /* 0x4000000068681812 */ /* 0x000fe200078efcff */
[----:B------:R-:W-:-:S03]  /*aac40*/  ULDC UR56, c[0x0][0x228] ;  /* 0x00008a0000387ab9 */ /* 0x000fc60000000800 */
        /* <DEDUP_REMOVED lines=25> */
[----:B------:R-:W-:-:S03]  /*aade0*/  ULDC.64 UR14, c[0x0][0x228] ;  /* 0x00008a00000e7ab9 */ /* 0x000fc60000000a00 */
        /* <DEDUP_REMOVED lines=62> */
[----:B------:R-:W-:Y:S02]  /*ab1d0*/  IADD3 R88, R136, 0x14, RZ ;  /* 0x0000001488587810 */ /* 0x000fe40007ffe0ff */
[----:B------:R-:W-:-:S04]  /*ab1e0*/  LOP3.LUT R104, R104, 0xffffff7f, RZ, 0xc0, !PT ;  /* 0xffffff7f68687812 */ /* 0x000fc800078ec0ff */
[----:B------:R-:W-:Y:S02]  /*ab1f0*/  @P0 LOP3.LUT R104, R104, 0x80, RZ, 0xfc, !PT ;  /* 0x0000008068680812 */ /* 0x000fe400078efcff */
[----:B------:R-:W-:Y:S02]  /*ab200*/  ISETP.GE.AND P0, PT, R88, UR9, PT ;  /* 0x0000000958007c0c */ /* 0x000fe4000bf06270 */
[----:B------:R-:W-:Y:S02]  /*ab210*/  LOP3.LUT R104, R104, 0xfffffff7, RZ, 0xc0, !PT ;  /* 0xfffffff768687812 */ /* 0x000fe400078ec0ff */
[----:B------:R-:W-:Y:S01]  /*ab220*/  LOP3.LUT R103, R103, 0x7fffffff, RZ, 0xc0, !PT ;  /* 0x7fffffff67677812 */ /* 0x000fe200078ec0ff */
[----:B------:R-:W-:Y:S01]  /*ab230*/  VIADD R88, R136, 0x13 ;  /* 0x0000001388587836 */ /* 0x000fe20000000000 */
[----:B------:R-:W-:Y:S01]  /*ab240*/  ISETP.LT.AND P3, PT, R149, UR14, !P0 ;  /* 0x0000000e95007c0c */ /* 0x000fe2000c761270 */
[----:B------:R-:W-:Y:S01]  /*ab250*/  ULDC UR9, c[0x0][0x228] ;  /* 0x00008a0000097ab9 */ /* 0x000fe20000000800 */
[----:B------:R-:W-:Y:S01]  /*ab260*/  ISETP.LT.AND P2, PT, R252, UR6, !P0 ;  /* 0x00000006fc007c0c */ /* 0x000fe2000c741270 */
[----:B------:R-:W-:Y:S01]  /*ab270*/  ULDC UR14, c[0x0][0x228] ;  /* 0x00008a00000e7ab9 */ /* 0x000fe20000000800 */
[----:B------:R-:W-:Y:S01]  /*ab280*/  ISETP.LT.AND P1, PT, R150, UR7, !P0 ;  /* 0x0000000796007c0c */ /* 0x000fe2000c721270 */
[----:B------:R-:W-:-:S08]  /*ab290*/  ULDC.64 UR6, c[0x0][0x228] ;  /* 0x00008a0000067ab9 */ /* 0x000fd00000000a00 */
        /* <DEDUP_REMOVED lines=56> */
[----:B------:R-:W-:Y:S02]  /*ab620*/  ISETP.GE.AND P0, PT, R88, UR15, PT ;  /* 0x0000000f58007c0c */ /* 0x000fe4000bf06270 */
[----:B------:R-:W-:Y:S01]  /*ab630*/  LOP3.LUT R103, R103, 0xfff7ffff, RZ, 0xc0, !PT ;  /* 0xfff7ffff67677812 */ /* 0x000fe200078ec0ff */
[----:B------:R-:W-:Y:S01]  /*ab640*/  VIADD R88, R136, 0x12 ;  /* 0x0000001288587836 */ /* 0x000fe20000000000 */
[----:B------:R-:W-:Y:S01]  /*ab650*/  ISETP.LT.AND P3, PT, R149, UR6, !P0 ;  /* 0x0000000695007c0c */ /* 0x000fe2000c761270 */
[----:B------:R-:W-:Y:S01]  /*ab660*/  ULDC UR15, c[0x0][0x228] ;  /* 0x00008a00000f7ab9 */ /* 0x000fe20000000800 */
[----:B------:R-:W-:Y:S01]  /*ab670*/  ISETP.LT.AND P2, PT, R252, UR50, !P0 ;  /* 0x00000032fc007c0c */ /* 0x000fe2000c741270 */
[----:B------:R-:W-:Y:S01]  /*ab680*/  ULDC UR50, c[0x0][0x228] ;  /* 0x00008a0000327ab9 */ /* 0x000fe20000000800 */
        /* <DEDUP_REMOVED lines=62> */
[----:B------:R-:W-:Y:S02]  /*aba70*/  LOP3.LUT R103, R103, 0xfffffff7, RZ, 0xc0, !PT ;  /* 0xfffffff767677812 */ /* 0x000fe400078ec0ff */
[----:B------:R-:W-:Y:S01]  /*aba80*/  ISETP.LT.AND P3, PT, R150, UR52, !P0 ;  /* 0x0000003496007c0c */ /* 0x000fe2000c761270 */
[----:B------:R-:W-:-:S08]  /*aba90*/  ULDC UR52, c[0x0][0x228] ;  /* 0x00008a0000347ab9 */ /* 0x000fd00000000800 */
        /* <DEDUP_REMOVED lines=17> */
[----:B------:R-:W-:Y:S01]  /*abbb0*/  ISETP.LT.AND P2, PT, R145, UR51, !P0 ;  /* 0x0000003391007c0c */ /* 0x000fe2000c741270 */
[----:B------:R-:W-:Y:S01]  /*abbc0*/  ULDC UR51, c[0x0][0x228] ;  /* 0x00008a0000337ab9 */ /* 0x000fe20000000800 */
[----:B------:R-:W-:Y:S01]  /*abbd0*/  ISETP.LT.AND P3, PT, R146, UR52, !P0 ;  /* 0x0000003492007c0c */ /* 0x000fe2000c761270 */
[----:B------:R-:W-:Y:S01]  /*abbe0*/  ULDC UR52, c[0x0][0x228] ;  /* 0x00008a0000347ab9 */ /* 0x000fe20000000800 */
[----:B------:R-:W-:Y:S02]  /*abbf0*/  LOP3.LUT R103, R103, 0xfffffffd, RZ, 0xc0, !PT ;  /* 0xfffffffd67677812 */ /* 0x000fe400078ec0ff */
[----:B------:R-:W-:-:S05]  /*abc00*/  LOP3.LUT R102, R102, 0x7fffffff, RZ, 0xc0, !PT ;  /* 0x7fffffff66667812 */ /* 0x000fca00078ec0ff */
        /* <DEDUP_REMOVED lines=37> */
[----:B------:R-:W-:Y:S01]  /*abe60*/  ISETP.GE.AND P0, PT, R88, UR5, PT ;  /* 0x0000000558007c0c */ /* 0x000fe2000bf06270 */
[----:B------:R-:W-:-:S03]  /*abe70*/  ULDC UR5, c[0x0][0x228] ;  /* 0x00008a0000057ab9 */ /* 0x000fc60000000800 */
[----:B------:R-:W-:Y:S02]  /*abe80*/  ISETP.LT.AND P3, PT, R149, UR6, !P0 ;  /* 0x0000000695007c0c */ /* 0x000fe4000c761270 */
[----:B------:R-:W-:Y:S01]  /*abe90*/  LOP3.LUT R102, R102, 0xfff7ffff, RZ, 0xc0, !PT ;  /* 0xfff7ffff66667812 */ /* 0x000fe200078ec0ff */
[----:B------:R-:W-:Y:S01]  /*abea0*/  VIADD R88, R136, 0x10 ;  /* 0x0000001088587836 */ /* 0x000fe20000000000 */
[----:B------:R-:W-:Y:S01]  /*abeb0*/  ISETP.LT.AND P2, PT, R252, UR5, !P0 ;  /* 0x00000005fc007c0c */ /* 0x000fe2000c741270 */
[----:B------:R-:W-:Y:S01]  /*abec0*/  ULDC UR6, c[0x0][0x228] ;  /* 0x00008a0000067ab9 */ /* 0x000fe20000000800 */
[----:B------:R-:W-:Y:S01]  /*abed0*/  ISETP.LT.AND P1, PT, R150, UR59, !P0 ;  /* 0x0000003b96007c0c */ /* 0x000fe2000c721270 */
[----:B------:R-:W-:-:S06]  /*abee0*/  ULDC UR59, c[0x0][0x228] ;  /* 0x00008a00003b7ab9 */ /* 0x000fcc0000000800 */
        /* <DEDUP_REMOVED lines=59> */
[----:B------:R-:W-:Y:S02]  /*ac2a0*/  ISETP.LT.AND P3, PT, R149, UR4, !P0 ;  /* 0x0000000495007c0c */ /* 0x000fe4000c761270 */
[----:B------:R-:W-:Y:S02]  /*ac2b0*/  LOP3.LUT R102, R102, 0xfffffff7, RZ, 0xc0, !PT ;  /* 0xfffffff766667812 */ /* 0x000fe400078ec0ff */
[----:B------:R-:W-:Y:S01]  /*ac2c0*/  LOP3.LUT R101, R101, 0x7fffffff, RZ, 0xc0, !PT ;  /* 0x7fffffff65657812 */ /* 0x000fe200078ec0ff */
[----:B------:R-:W-:Y:S01]  /*ac2d0*/  VIADD R88, R136, 0xf ;  /* 0x0000000f88587836 */ /* 0x000fe20000000000 */
[----:B------:R-:W-:Y:S01]  /*ac2e0*/  ISETP.LT.AND P2, PT, R252, UR7, !P0 ;  /* 0x00000007fc007c0c */ /* 0x000fe2000c741270 */
[----:B------:R-:W-:Y:S01]  /*ac2f0*/  ULDC UR4, c[0x0][0x228] ;  /* 0x00008a0000047ab9 */ /* 0x000fe20000000800 */
[----:B------:R-:W-:Y:S01]  /*ac300*/  ISETP.LT.AND P1, PT, R150, UR6, !P0 ;  /* 0x0000000696007c0c */ /* 0x000fe2000c721270 */
[----:B------:R-:W-:-:S04]  /*ac310*/  ULDC.64 UR6, c[0x0][0x228] ;  /* 0x00008a0000067ab9 */ /* 0x000fc80000000a00 */
        /* <DEDUP_REMOVED lines=126> */
[----:B------:R-:W-:Y:S01]  /*acb00*/  ULDC.64 UR6, c[0x0][0x228] ;  /* 0x00008a0000067ab9 */ /* 0x000fe20000000a00 */
[----:B------:R-:W-:Y:S01]  /*acb10*/  ISETP.LT.AND P2, PT, R252, UR59, !P0 ;  /* 0x0000003bfc007c0c */ /* 0x000fe2000c741270 */
[----:B------:R-:W-:Y:S01]  /*acb20*/  ULDC UR4, c[0x0][0x228] ;  /* 0x00008a0000047ab9 */ /* 0x000fe20000000800 */
[----:B------:R-:W-:Y:S01]  /*acb30*/  ISETP.LT.AND P1, PT, R150, UR61, !P0 ;  /* 0x0000003d96007c0c */ /* 0x000fe2000c721270 */
[----:B------:R-:W-:Y:S01]  /*acb40*/  ULDC UR61, c[0x0][0x228] ;  /* 0x00008a00003d7ab9 */ /* 0x000fe20000000800 */
[----:B------:R-:W-:Y:S01]  /*acb50*/  LOP3.LUT R99, R99, 0x7fffffff, RZ, 0xc0, !PT ;  /* 0x7fffffff63637812 */ /* 0x000fe200078ec0ff */
        /* <DEDUP_REMOVED lines=57> */
[----:B------:R-:W-:-:S04]  /*acef0*/  ISETP.GE.AND P0, PT, R88, UR5, PT ;  /* 0x0000000558007c0c */ /* 0x000fc8000bf06270 */
[----:B------:R-:W-:Y:S02]  /*acf00*/  ISETP.LT.AND P3, PT, R149, UR6, !P0 ;  /* 0x0000000695007c0c */ /* 0x000fe4000c761270 */
[----:B------:R-:W-:Y:S02]  /*acf10*/  ISETP.LT.AND P2, PT, R252, UR54, !P0 ;  /* 0x00000036fc007c0c */ /* 0x000fe4000c741270 */
[----:B------:R-:W-:Y:S01]  /*acf20*/  LOP3.LUT R100, R100, 0xfff7ffff, RZ, 0xc0, !PT ;  /* 0xfff7ffff64647812 */ /* 0x000fe200078ec0ff */
[----:B------:R-:W-:Y:S01]  /*acf30*/  VIADD R88, R136, 0xc ;  /* 0x0000000c88587836 */ /* 0x000fe20000000000 */
[----:B------:R-:W-:Y:S01]  /*acf40*/  ISETP.LT.AND P1, PT, R150, UR55, !P0 ;  /* 0x0000003796007c0c */ /* 0x000fe2000c721270 */
[----:B------:R-:W-:Y:S01]  /*acf50*/  ULDC UR54, c[0x0][0x228] ;  /* 0x00008a0000367ab9 */ /* 0x000fe20000000800 */
[----:B------:R-:W-:Y:S01]  /*acf60*/  LOP3.LUT R98, R98, 0x7fffffff, RZ, 0xc0, !PT ;  /* 0x7fffffff62627812 */ /* 0x000fe200078ec0ff */
[----:B------:R-:W-:-:S04]  /*acf70*/  ULDC UR55, c[0x0][0x228] ;  /* 0x00008a0000377ab9 */ /* 0x000fc80000000800 */
        /* <DEDUP_REMOVED lines=59> */
[----:B------:R-:W-:Y:S02]  /*ad330*/  ISETP.LT.AND P3, PT, R149, UR4, !P0 ;  /* 0x0000000495007c0c */ /* 0x000fe4000c761270 */
        /* <DEDUP_REMOVED lines=63> */
[----:B------:R-:W-:Y:S01]  /*ad730*/  LOP3.LUT R99, R99, 0xfff7ffff, RZ, 0xc0, !PT ;  /* 0xfff7ffff63637812 */ /* 0x000fe200078ec0ff */
[----:B------:R-:W-:Y:S01]  /*ad740*/  VIADD R88, R136, 0xa ;  /* 0x0000000a88587836 */ /* 0x000fe20000000000 */
[----:B------:R-:W-:Y:S01]  /*ad750*/  ISETP.LT.AND P3, PT, R149, UR6, !P0 ;  /* 0x0000000695007c0c */ /* 0x000fe2000c761270 */
[----:B------:R-:W-:Y:S01]  /*ad760*/  ULDC.64 UR4, c[0x0][0x228] ;  /* 0x00008a0000047ab9 */ /* 0x000fe20000000a00 */
        /* <DEDUP_REMOVED lines=70> */
[----:B------:R-:W-:-:S07]  /*adbd0*/  ULDC UR4, c[0x0][0x228] ;  /* 0x00008a0000047ab9 */ /* 0x000fce0000000800 */
        /* <DEDUP_REMOVED lines=60> */
[----:B------:R-:W-:Y:S02]  /*adfa0*/  LOP3.LUT R98, R98, 0xfff7ffff, RZ, 0xc0, !PT ;  /* 0xfff7ffff62627812 */ /* 0x000fe400078ec0ff */
[----:B------:R-:W-:Y:S01]  /*adfb0*/  ISETP.LT.AND P2, PT, R252, UR6, !P0 ;  /* 0x00000006fc007c0c */ /* 0x000fe2000c741270 */
[----:B------:R-:W-:-:S08]  /*adfc0*/  ULDC UR6, c[0x0][0x228] ;  /* 0x00008a0000067ab9 */ /* 0x000fd00000000800 */
        /* <DEDUP_REMOVED lines=69> */
[----:B------:R-:W-:Y:S01]  /*ae420*/  LOP3.LUT R96, R96, 0x7fffffff, RZ, 0xc0, !PT ;  /* 0x7fffffff60607812 */ /* 0x000fe200078ec0ff */
[----:B------:R-:W-:-:S02]  /*ae430*/  ULDC UR6, c[0x0][0x228] ;  /* 0x00008a0000067ab9 */ /* 0x000fc40000000800 */
[----:B------:R-:W-:Y:S02]  /*ae440*/  @P1 LOP3.LUT R98, R98, 0x8, RZ, 0xfc, !PT ;  /* 0x0000000862621812 */ /* 0x000fe400078efcff */
[----:B------:R-:W-:Y:S01]  /*ae450*/  ISETP.LT.AND P1, PT, R150, UR7, !P0 ;  /* 0x0000000796007c0c */ /* 0x000fe2000c721270 */
[----:B------:R-:W-:Y:S01]  /*ae460*/  ULDC UR7, c[0x0][0x228] ;  /* 0x00008a0000077ab9 */ /* 0x000fe20000000800 */
[----:B------:R-:W-:-:S04]  /*ae470*/  LOP3.LUT R98, R98, 0xffffffbf, RZ, 0xc0, !PT ;  /* 0xffffffbf62627812 */ /* 0x000fc800078ec0ff */
[----:B------:R-:W-:-:S04]  /*ae480*/  @P2 LOP3.LUT R98, R98, 0x40, RZ, 0xfc, !PT ;  /* 0x0000004062622812 */ /* 0x000fc800078efcff */
        /* <DEDUP_REMOVED lines=56> */
[----:B------:R-:W-:Y:S01]  /*ae810*/  VIADD R88, R136, 0x6 ;  /* 0x0000000688587836 */ /* 0x000fe20000000000 */
[----:B------:R-:W-:Y:S01]  /*ae820*/  ISETP.LT.AND P3, PT, R151, UR4, !P0 ;  /* 0x0000000497007c0c */ /* 0x000fe2000c761270 */
[----:B------:R-:W-:-:S06]  /*ae830*/  ULDC UR8, c[0x0][0x228] ;  /* 0x00008a0000087ab9 */ /* 0x000fcc0000000800 */
[----:B------:R-:W-:Y:S02]  /*ae840*/  @P1 LOP3.LUT R97, R97, 0x80000, RZ, 0xfc, !PT ;  /* 0x0008000061611812 */ /* 0x000fe400078efcff */
[----:B------:R-:W-:Y:S01]  /*ae850*/  ISETP.LT.AND P1, PT, R150, UR5, !P0 ;  /* 0x0000000596007c0c */ /* 0x000fe2000c721270 */
[----:B------:R-:W-:Y:S01]  /*ae860*/  ULDC.64 UR4, c[0x0][0x228] ;  /* 0x00008a0000047ab9 */ /* 0x000fe20000000a00 */
        /* <DEDUP_REMOVED lines=55> */
[----:B------:R-:W-:Y:S01]  /*aebe0*/  LOP3.LUT R95, R95, 0x7fffffff, RZ, 0xc0, !PT ;  /* 0x7fffffff5f5f7812 */ /* 0x000fe200078ec0ff */
[----:B------:R-:W-:Y:S01]  /*aebf0*/  VIADD R89, R136, 0x2 ;  /* 0x0000000288597836 */ /* 0x000fe20000000000 */
[----:B------:R-:W-:Y:S01]  /*aec00*/  ISETP.LT.AND P2, PT, R252, UR50, !P0 ;  /* 0x00000032fc007c0c */ /* 0x000fe2000c741270 */
[----:B------:R-:W-:Y:S01]  /*aec10*/  ULDC UR50, c[0x0][0x228] ;  /* 0x00008a0000327ab9 */ /* 0x000fe20000000800 */
[----:B------:R-:W-:Y:S01]  /*aec20*/  LOP3.LUT R97, R97, 0xfffffff7, RZ, 0xc0, !PT ;  /* 0xfffffff761617812 */ /* 0x000fe200078ec0ff */
[----:B------:R-:W-:Y:S01]  /*aec30*/  ULDC UR4, c[0x0][0x228] ;  /* 0x00008a0000047ab9 */ /* 0x000fe20000000800 */
[----:B------:R-:W-:Y:S01]  /*aec40*/  ISETP.LT.AND P1, PT, R150, UR49, !P0 ;  /* 0x0000003196007c0c */ /* 0x000fe2000c721270 */
        /* <DEDUP_REMOVED lines=18> */
[----:B------:R-:W-:Y:S02]  /*aed70*/  ISETP.LT.AND P3, PT, R146, UR18, !P0 ;  /* 0x0000001292007c0c */ /* 0x000fe4000c761270 */
[----:B------:R-:W-:-:S04]  /*aed80*/  LOP3.LUT R97, R97, 0xfffffffd, RZ, 0xc0, !PT ;  /* 0xfffffffd61617812 */ /* 0x000fc800078ec0ff */
[----:B------:R-:W-:Y:S02]  /*aed90*/  @P1 LOP3.LUT R97, R97, 0x2, RZ, 0xfc, !PT ;  /* 0x0000000261611812 */ /* 0x000fe400078efcff */
[----:B------:R-:W-:Y:S01]  /*aeda0*/  ISETP.LT.AND P1, PT, R144, UR19, !P0 ;  /* 0x0000001390007c0c */ /* 0x000fe2000c721270 */
[----:B------:R-:W-:Y:S01]  /*aedb0*/  ULDC.64 UR18, c[0x0][0x228] ;  /* 0x00008a0000127ab9 */ /* 0x000fe20000000a00 */
        /* <DEDUP_REMOVED lines=40> */
[----:B------:R-:W-:-:S02]  /*af040*/  ISETP.LT.AND P1, PT, R252, UR61, !P0 ;  /* 0x0000003dfc007c0c */ /* 0x000fc4000c721270 */
[----:B------:R-:W-:Y:S02]  /*af050*/  LOP3.LUT R94, R94, 0x7fffffff, RZ, 0xc0, !PT ;  /* 0x7fffffff5e5e7812 */ /* 0x000fe400078ec0ff */
[----:B------:R-:W-:Y:S02]  /*af060*/  IADD3 R90, R136, 0x1, RZ ;  /* 0x00000001885a7810 */ /* 0x000fe40007ffe0ff */
[----:B------:R-:W-:Y:S01]  /*af070*/  LOP3.LUT R92, R92, 0xfffffeff, RZ, 0xc0, !PT ;  /* 0xfffffeff5c5c7812 */ /* 0x000fe200078ec0ff */
[C---:B------:R-:W-:Y:S01]  /*af080*/  VIADD R135, R136.reuse, 0x20 ;  /* 0x0000002088877836 */ /* 0x040fe20000000000 */
[C---:B------:R-:W-:Y:S01]  /*af090*/  IADD3 R134, R136.reuse, 0x21, RZ ;  /* 0x0000002188867810 */ /* 0x040fe20007ffe0ff */
[----:B------:R-:W-:Y:S01]  /*af0a0*/  VIADD R133, R136, 0x22 ;  /* 0x0000002288857836 */ /* 0x000fe20000000000 */
[----:B------:R-:W-:Y:S01]  /*af0b0*/  @P3 LOP3.LUT R96, R96, 0x80000, RZ, 0xfc, !PT ;  /* 0x0008000060603812 */ /* 0x000fe200078efcff */
[C---:B------:R-:W-:Y:S01]  /*af0c0*/  VIADD R132, R136.reuse, 0x23 ;  /* 0x0000002388847836 */ /* 0x040fe20000000000 */
[C---:B------:R-:W-:Y:S01]  /*af0d0*/  IADD3 R131, R136.reuse, 0x24, RZ ;  /* 0x0000002488837810 */ /* 0x040fe20007ffe0ff */
[----:B------:R-:W-:Y:S01]  /*af0e0*/  VIADD R130, R136, 0x25 ;  /* 0x0000002588827836 */ /* 0x000fe20000000000 */
[----:B------:R-:W-:Y:S01]  /*af0f0*/  LOP3.LUT R96, R96, 0xffff7fff, RZ, 0xc0, !PT ;  /* 0xffff7fff60607812 */ /* 0x000fe200078ec0ff */
[C---:B------:R-:W-:Y:S01]  /*af100*/  VIADD R129, R136.reuse, 0x26 ;  /* 0x0000002688817836 */ /* 0x040fe20000000000 */
[----:B------:R-:W-:Y:S01]  /*af110*/  LOP3.LUT R93, R93, 0xff7fffff, RZ, 0xc0, !PT ;  /* 0xff7fffff5d5d7812 */ /* 0x000fe200078ec0ff */
[----:B------:R-:W-:Y:S01]  /*af120*/  VIADD R127, R136, 0x28 ;  /* 0x00000028887f7836 */ /* 0x000fe20000000000 */
[----:B------:R-:W-:Y:S01]  /*af130*/  @P2 LOP3.LUT R96, R96, 0x8000, RZ, 0xfc, !PT ;  /* 0x0000800060602812 */ /* 0x000fe200078efcff */
[----:B------:R-:W-:Y:S01]  /*af140*/  VIADD R126, R136, 0x29 ;  /* 0x00000029887e7836 */ /* 0x000fe20000000000 */
[----:B------:R-:W-:Y:S01]  /*af150*/  ISETP.LT.AND P3, PT, R150, UR60, !P0 ;  /* 0x0000003c96007c0c */ /* 0x000fe2000c761270 */
[----:B------:R-:W-:Y:S01]  /*af160*/  VIADD R124, R136, 0x2b ;  /* 0x0000002b887c7836 */ /* 0x000fe20000000000 */
[----:B------:R-:W-:-:S02]  /*af170*/  LOP3.LUT R96, R96, 0xffbfffff, RZ, 0xc0, !PT ;  /* 0xffbfffff60607812 */ /* 0x000fc400078ec0ff */
[C---:B------:R-:W-:Y:S01]  /*af180*/  IADD3 R122, R136.reuse, 0x2d, RZ ;  /* 0x0000002d887a7810 */ /* 0x040fe20007ffe0ff */
[----:B------:R-:W-:Y:S01]  /*af190*/  VIADD R123, R136, 0x2c ;  /* 0x0000002c887b7836 */ /* 0x000fe20000000000 */
[----:B------:R-:W-:Y:S01]  /*af1a0*/  @P1 LOP3.LUT R96, R96, 0x400000, RZ, 0xfc, !PT ;  /* 0x0040000060601812 */ /* 0x000fe200078efcff */
[----:B------:R-:W-:Y:S01]  /*af1b0*/  ULDC UR61, c[0x0][0x228] ;  /* 0x00008a00003d7ab9 */ /* 0x000fe20000000800 */
[----:B------:R-:W-:Y:S01]  /*af1c0*/  ISETP.LT.AND P2, PT, R151, UR59, !P0 ;  /* 0x0000003b97007c0c */ /* 0x000fe2000c741270 */
[----:B------:R-:W-:Y:S01]  /*af1d0*/  ULDC UR59, c[0x0][0x228] ;  /* 0x00008a00003b7ab9 */ /* 0x000fe20000000800 */
[----:B------:R-:W-:Y:S01]  /*af1e0*/  LOP3.LUT R96, R96, 0xffdfffff, RZ, 0xc0, !PT ;  /* 0xffdfffff60607812 */ /* 0x000fe200078ec0ff */
[----:B------:R-:W-:-:S03]  /*af1f0*/  ULDC UR60, c[0x0][0x228] ;  /* 0x00008a00003c7ab9 */ /* 0x000fc60000000800 */
        /* <DEDUP_REMOVED lines=52> */
[----:B------:R-:W-:Y:S02]  /*af540*/  @P1 LOP3.LUT R96, R96, 0x8, RZ, 0xfc, !PT ;  /* 0x0000000860601812 */ /* 0x000fe400078efcff */
[----:B------:R-:W-:Y:S01]  /*af550*/  ISETP.LT.AND P1, PT, R252, UR14, !P0 ;  /* 0x0000000efc007c0c */ /* 0x000fe2000c721270 */
[----:B------:R-:W-:Y:S01]  /*af560*/  ULDC UR14, c[0x0][0x228] ;  /* 0x00008a00000e7ab9 */ /* 0x000fe20000000800 */
[----:B------:R-:W-:Y:S02]  /*af570*/  LOP3.LUT R96, R96, 0xffffffbf, RZ, 0xc0, !PT ;  /* 0xffffffbf60607812 */ /* 0x000fe400078ec0ff */
[----:B------:R-:W-:Y:S02]  /*af580*/  @P2 LOP3.LUT R95, R95, 0x80000000, RZ, 0xfc, !PT ;  /* 0x800000005f5f2812 */ /* 0x000fe400078efcff */
        /* <DEDUP_REMOVED lines=17> */
[----:B------:R-:W-:Y:S02]  /*af6a0*/  LOP3.LUT R96, R96, 0xfffffffd, RZ, 0xc0, !PT ;  /* 0xfffffffd60607812 */ /* 0x000fe400078ec0ff */
[----:B------:R-:W-:Y:S02]  /*af6b0*/  LOP3.LUT R95, R95, 0xbfffffff, RZ, 0xc0, !PT ;  /* 0xbfffffff5f5f7812 */ /* 0x000fe400078ec0ff */
[----:B------:R-:W-:-:S02]  /*af6c0*/  @P3 LOP3.LUT R96, R96, 0x2, RZ, 0xfc, !PT ;  /* 0x0000000260603812 */ /* 0x000fc400078efcff */
[----:B------:R-:W-:Y:S01]  /*af6d0*/  ISETP.LT.AND P3, PT, R143, UR13, !P0 ;  /* 0x0000000d8f007c0c */ /* 0x000fe2000c761270 */
[----:B------:R-:W-:Y:S01]  /*af6e0*/  ULDC UR13, c[0x0][0x228] ;  /* 0x00008a00000d7ab9 */ /* 0x000fe20000000800 */
[----:B------:R-:W-:Y:S02]  /*af6f0*/  LOP3.LUT R96, R96, 0xfffffffe, RZ, 0xc0, !PT ;  /* 0xfffffffe60607812 */ /* 0x000fe400078ec0ff */
[----:B------:R-:W-:Y:S02]  /*af700*/  @P1 LOP3.LUT R95, R95, 0x40000000, RZ, 0xfc, !PT ;  /* 0x400000005f5f1812 */ /* 0x000fe400078efcff */
        /* <DEDUP_REMOVED lines=32> */
[----:B------:R-:W-:-:S06]  /*af910*/  ULDC.64 UR36, c[0x0][0x228] ;  /* 0x00008a0000247ab9 */ /* 0x000fcc0000000a00 */
[----:B------:R-:W-:-:S04]  /*af920*/  @P1 LOP3.LUT R95, R95, 0x80000, RZ, 0xfc, !PT ;  /* 0x000800005f5f1812 */ /* 0x000fc800078efcff */
        /* <DEDUP_REMOVED lines=49> */
[----:B------:R-:W-:-:S04]  /*afc40*/  ISETP.GE.AND P0, PT, R89, UR43, PT ;  /* 0x0000002b59007c0c */ /* 0x000fc8000bf06270 */
[----:B------:R-:W-:Y:S01]  /*afc50*/  ISETP.LT.AND P1, PT, R149, UR22, !P0 ;  /* 0x0000001695007c0c */ /* 0x000fe2000c721270 */
[----:B------:R-:W-:Y:S01]  /*afc60*/  ULDC UR22, c[0x0][0x228] ;  /* 0x00008a0000167ab9 */ /* 0x000fe20000000800 */
[----:B------:R-:W-:Y:S01]  /*afc70*/  ISETP.LT.AND P3, PT, R145, UR24, !P0 ;  /* 0x0000001891007c0c */ /* 0x000fe2000c761270 */
[----:B------:R-:W-:Y:S01]  /*afc80*/  ULDC UR24, c[0x0][0x228] ;  /* 0x00008a0000187ab9 */ /* 0x000fe20000000800 */
[----:B------:R-:W-:Y:S02]  /*afc90*/  LOP3.LUT R95, R95, 0xfffffff7, RZ, 0xc0, !PT ;  /* 0xfffffff75f5f7812 */ /* 0x000fe400078ec0ff */
[----:B------:R-:W-:-:S07]  /*afca0*/  ISETP.LT.AND P2, PT, R139, UR26, !P0 ;  /* 0x0000001a8b007c0c */ /* 0x000fce000c741270 */
[----:B------:R-:W-:Y:S02]  /*afcb0*/  @P1 LOP3.LUT R95, R95, 0x8, RZ, 0xfc, !PT ;  /* 0x000000085f5f1812 */ /* 0x000fe400078efcff */
[----:B------:R-:W-:Y:S01]  /*afcc0*/  ISETP.LT.AND P1, PT, R252, UR42, !P0 ;  /* 0x0000002afc007c0c */ /* 0x000fe2000c721270 */
[----:B------:R-:W-:Y:S01]  /*afcd0*/  ULDC UR42, c[0x0][0x228] ;  /* 0x00008a00002a7ab9 */ /* 0x000fe20000000800 */
[----:B------:R-:W-:Y:S02]  /*afce0*/  @P3 LOP3.LUT R94, R94, 0x80000000, RZ, 0xfc, !PT ;  /* 0x800000005e5e3812 */ /* 0x000fe400078efcff */
[----:B------:R-:W-:Y:S01]  /*afcf0*/  ISETP.LT.AND P3, PT, R150, UR18, !P0 ;  /* 0x0000001296007c0c */ /* 0x000fe2000c761270 */
[----:B------:R-:W-:Y:S01]  /*afd00*/  ULDC UR18, c[0x0][0x228] ;  /* 0x00008a0000127ab9 */ /* 0x000fe20000000800 */
[----:B------:R-:W-:Y:S02]  /*afd10*/  LOP3.LUT R95, R95, 0xffffffbf, RZ, 0xc0, !PT ;  /* 0xffffffbf5f5f7812 */ /* 0x000fe400078ec0ff */
[----:B------:R-:W-:-:S05]  /*afd20*/  LOP3.LUT R94, R94, 0xfdffffff, RZ, 0xc0, !PT ;  /* 0xfdffffff5e5e7812 */ /* 0x000fca00078ec0ff */
        /* <DEDUP_REMOVED lines=13> */
[----:B------:R-:W-:Y:S02]  /*afe00*/  ISETP.LT.AND P1, PT, R144, UR45, !P0 ;  /* 0x0000002d90007c0c */ /* 0x000fe4000c721270 */
[----:B------:R-:W-:Y:S01]  /*afe10*/  ISETP.LT.AND P2, PT, R146, UR44, !P0 ;  /* 0x0000002c92007c0c */ /* 0x000fe2000c741270 */
[----:B------:R-:W-:Y:S01]  /*afe20*/  ULDC.64 UR44, c[0x0][0x228] ;  /* 0x00008a00002c7ab9 */ /* 0x000fe20000000a00 */
[----:B------:R-:W-:Y:S02]  /*afe30*/  LOP3.LUT R95, R95, 0xfffffffd, RZ, 0xc0, !PT ;  /* 0xfffffffd5f5f7812 */ /* 0x000fe400078ec0ff */
[----:B------:R-:W-:Y:S02]  /*afe40*/  LOP3.LUT R94, R94, 0xbfffffff, RZ, 0xc0, !PT ;  /* 0xbfffffff5e5e7812 */ /* 0x000fe400078ec0ff */
[----:B------:R-:W-:-:S02]  /*afe50*/  @P3 LOP3.LUT R95, R95, 0x2, RZ, 0xfc, !PT ;  /* 0x000000025f5f3812 */ /* 0x000fc400078efcff */
        /* <DEDUP_REMOVED lines=21> */
[----:B------:R-:W-:-:S04]  /*affb0*/  @P1 LOP3.LUT R94, R94, 0x1000000, RZ, 0xfc, !PT ;  /* 0x010000005e5e1812 */ /* 0x000fc800078efcff */
[----:B------:R-:W-:-:S04]  /*affc0*/  LOP3.LUT R94, R94, 0xff7fffff, RZ, 0xc0, !PT ;  /* 0xff7fffff5e5e7812 */ /* 0x000fc800078ec0ff */
[----:B------:R-:W-:Y:S02]  /*affd0*/  @P0 LOP3.LUT R94, R94, 0x800000, RZ, 0xfc, !PT ;  /* 0x008000005e5e0812 */ /* 0x000fe400078efcff */
[----:B------:R-:W-:-:S04]  /*affe0*/  ISETP.GE.AND P0, PT, R90, UR9, PT ;  /* 0x000000095a007c0c */ /* 0x000fc8000bf06270 */
[----:B------:R-:W-:Y:S02]  /*afff0*/  ISETP.LT.AND P3, PT, R150, UR30, !P0 ;  /* 0x0000001e96007c0c */ /* 0x000fe4000c761270 */
[----:B------:R-:W-:Y:S02]  /*b0000*/  ISETP.LT.AND P2, PT, R149, UR32, !P0 ;  /* 0x0000002095007c0c */ /* 0x000fe4000c741270 */
[----:B------:R-:W-:Y:S02]  /*b0010*/  LOP3.LUT R94, R94, 0xffdfffff, RZ, 0xc0, !PT ;  /* 0xffdfffff5e5e7812 */ /* 0x000fe400078ec0ff */
[----:B------:R-:W-:Y:S01]  /*b0020*/  IADD3 R207, R87, UR34, RZ ;  /* 0x0000002257cf7c10 */ /* 0x000fe2000fffe0ff */
[----:B------:R-:W-:Y:S02]  /*b0030*/  ULDC.64 UR34, c[0x0][0x228] ;  /* 0x00008a0000227ab9 */ /* 0x000fe40000000a00 */
[----:B------:R-:W-:-:S04]  /*b0040*/  ISETP.LT.AND P1, PT, R148, UR34, !P0 ;  /* 0x0000002294007c0c */ /* 0x000fc8000c721270 */
[----:B------:R-:W-:-:S04]  /*b0050*/  @P3 LOP3.LUT R94, R94, 0x200000, RZ, 0xfc, !PT ;  /* 0x002000005e5e3812 */ /* 0x000fc800078efcff */
        /* <DEDUP_REMOVED lines=8> */
[----:B------:R-:W-:Y:S02]  /*b00e0*/  ISETP.LT.AND P1, PT, R143, UR40, !P0 ;  /* 0x000000288f007c0c */ /* 0x000fe4000c721270 */
[----:B------:R-:W-:-:S04]  /*b00f0*/  LOP3.LUT R94, R94, 0xffff7fff, RZ, 0xc0, !PT ;  /* 0xffff7fff5e5e7812 */ /* 0x000fc800078ec0ff */
[----:B------:R-:W-:Y:S01]  /*b0100*/  @P2 LOP3.LUT R94, R94, 0x8000, RZ, 0xfc, !PT ;  /* 0x000080005e5e2812 */ /* 0x000fe200078efcff */
[----:B------:R-:W-:Y:S01]  /*b0110*/  VIADD R206, R207, UR42 ;  /* 0x0000002acfce7c36 */ /* 0x000fe20008000000 */
[----:B------:R-:W-:Y:S02]  /*b0120*/  ULDC.64 UR42, c[0x0][0x228] ;  /* 0x00008a00002a7ab9 */ /* 0x000fe40000000a00 */
[----:B------:R-:W-:-:S04]  /*b0130*/  LOP3.LUT R94, R94, 0xffffdfff, RZ, 0xc0, !PT ;  /* 0xffffdfff5e5e7812 */ /* 0x000fc800078ec0ff */
[----:B------:R-:W-:Y:S02]  /*b0140*/  @P1 LOP3.LUT R94, R94, 0x2000, RZ, 0xfc, !PT ;  /* 0x000020005e5e1812 */ /* 0x000fe400078efcff */
[----:B------:R-:W-:Y:S02]  /*b0150*/  ISETP.LT.AND P1, PT, R141, UR42, !P0 ;  /* 0x0000002a8d007c0c */ /* 0x000fe4000c721270 */
[----:B------:R-:W-:Y:S02]  /*b0160*/  ISETP.LT.AND P3, PT, R139, UR44, !P0 ;  /* 0x0000002c8b007c0c */ /* 0x000fe4000c761270 */
        /* <DEDUP_REMOVED lines=23> */
[C---:B------:R-:W-:Y:S02]  /*b02e0*/  IADD3 R128, R136.reuse, 0x27, RZ ;  /* 0x0000002788807810 */ /* 0x040fe40007ffe0ff */
[----:B------:R-:W-:Y:S01]  /*b02f0*/  IADD3 R125, R136, 0x2a, RZ ;  /* 0x0000002a887d7810 */ /* 0x000fe20007ffe0ff */
[----:B------:R-:W-:Y:S01]  /*b0300*/  VIADD R88, R206, UR22 ;  /* 0x00000016ce587c36 */ /* 0x000fe20008000000 */
[----:B------:R-:W-:Y:S01]  /*b0310*/  LOP3.LUT R94, R94, 0xffffefff, RZ, 0xc0, !PT ;  /* 0xffffefff5e5e7812 */ /* 0x000fe200078ec0ff */
[----:B------:R-:W-:Y:S01]  /*b0320*/  ULDC UR22, c[0x0][0x228] ;  /* 0x00008a0000167ab9 */ /* 0x000fe20000000800 */
[----:B------:R-:W-:Y:S01]  /*b0330*/  ISETP.LT.AND P1, PT, R138, UR4, !P0 ;  /* 0x000000048a007c0c */ /* 0x000fe2000c721270 */
[----:B------:R-:W-:Y:S01]  /*b0340*/  ULDC UR18, c[0x0][0x248] ;  /* 0x0000920000127ab9 */ /* 0x000fe20000000800 */
[----:B------:R-:W-:-:S04]  /*b0350*/  @P3 LOP3.LUT R94, R94, 0x1000, RZ, 0xfc, !PT ;  /* 0x000010005e5e3812 */ /* 0x000fc800078efcff */
[----:B------:R-:W-:-:S04]  /*b0360*/  LOP3.LUT R94, R94, 0xfffffbff, RZ, 0xc0, !PT ;  /* 0xfffffbff5e5e7812 */ /* 0x000fc800078ec0ff */
[----:B------:R-:W-:Y:S02]  /*b0370*/  @P2 LOP3.LUT R94, R94, 0x400, RZ, 0xfc, !PT ;  /* 0x000004005e5e2812 */ /* 0x000fe400078efcff */
[----:B------:R-:W-:Y:S02]  /*b0380*/  ISETP.LT.AND P0, PT, R137, UR46, !P0 ;  /* 0x0000002e89007c0c */ /* 0x000fe4000c701270 */
[----:B------:R-:W-:-:S04]  /*b0390*/  LOP3.LUT R94, R94, 0xfffffeff, RZ, 0xc0, !PT ;  /* 0xfffffeff5e5e7812 */ /* 0x000fc800078ec0ff */
[----:B------:R-:W-:-:S04]  /*b03a0*/  @P1 LOP3.LUT R94, R94, 0x100, RZ, 0xfc, !PT ;  /* 0x000001005e5e1812 */ /* 0x000fc800078efcff */
[----:B------:R-:W-:-:S04]  /*b03b0*/  LOP3.LUT R94, R94, 0xffffff7f, RZ, 0xc0, !PT ;  /* 0xffffff7f5e5e7812 */ /* 0x000fc800078ec0ff */
[----:B------:R-:W-:Y:S02]  /*b03c0*/  @P0 LOP3.LUT R94, R94, 0x80, RZ, 0xfc, !PT ;  /* 0x000000805e5e0812 */ /* 0x000fe400078efcff */
[----:B------:R-:W-:Y:S01]  /*b03d0*/  ISETP.GE.AND P0, PT, R138, UR20, PT ;  /* 0x000000148a007c0c */ /* 0x000fe2000bf06270 */
[----:B------:R-:W-:-:S03]  /*b03e0*/  ULDC UR20, c[0x0][0x228] ;  /* 0x00008a0000147ab9 */ /* 0x000fc60000000800 */
[C---:B------:R-:W-:Y:S02]  /*b03f0*/  ISETP.LT.AND P1, PT, R136.reuse, UR51, !P0 ;  /* 0x0000003388007c0c */ /* 0x040fe4000c721270 */
[----:B------:R-:W-:-:S04]  /*b0400*/  ISETP.GE.AND P0, PT, R136, UR15, PT ;  /* 0x0000000f88007c0c */ /* 0x000fc8000bf06270 */
[----:B------:R-:W-:Y:S02]  /*b0410*/  ISETP.LT.AND P2, PT, R151, UR50, !P0 ;  /* 0x0000003297007c0c */ /* 0x000fe4000c741270 */
[----:B------:R-:W-:-:S05]  /*b0420*/  LOP3.LUT R94, R94, 0xffffffef, RZ, 0xc0, !PT ;  /* 0xffffffef5e5e7812 */ /* 0x000fca00078ec0ff */
[----:B------:R-:W-:Y:S02]  /*b0430*/  @P1 LOP3.LUT R92, R92, 0x100, RZ, 0xfc, !PT ;  /* 0x000001005c5c1812 */ /* 0x000fe400078efcff */
[----:B------:R-:W-:-:S04]  /*b0440*/  ISETP.LT.AND P1, PT, R150, UR48, !P0 ;  /* 0x0000003096007c0c */ /* 0x000fc8000c721270 */
[----:B------:R-:W-:Y:S02]  /*b0450*/  @P2 LOP3.LUT R94, R94, 0x10, RZ, 0xfc, !PT ;  /* 0x000000105e5e2812 */ /* 0x000fe400078efcff */
[----:B------:R-:W-:Y:S02]  /*b0460*/  ISETP.LT.AND P3, PT, R149, UR52, !P0 ;  /* 0x0000003495007c0c */ /* 0x000fe4000c761270 */
[----:B------:R-:W-:Y:S02]  /*b0470*/  LOP3.LUT R94, R94, 0xffffffdf, RZ, 0xc0, !PT ;  /* 0xffffffdf5e5e7812 */ /* 0x000fe400078ec0ff */
[----:B------:R-:W-:Y:S01]  /*b0480*/  ISETP.LT.AND P2, PT, R148, UR54, !P0 ;  /* 0x0000003694007c0c */ /* 0x000fe2000c741270 */
[----:B------:R-:W-:Y:S02]  /*b0490*/  NOP ;  /* 0x0000000000007918 */ /* 0x000fe40000000000 */
[----:B------:R-:W-:Y:S01]  /*b04a0*/  @P1 LOP3.LUT R94, R94, 0x20, RZ, 0xfc, !PT ;  /* 0x000000205e5e1812 */ /* 0x000fe200078efcff */
[----:B------:R-:W1:Y:S03]  /*b04b0*/  LDS.128 R148, [R0] ;  /* 0x0000000000947984 */ /* 0x000e660000000c00 */
        /* <DEDUP_REMOVED lines=9> */
[----:B------:R-:W-:Y:S02]  /*b0550*/  ISETP.LT.AND P2, PT, R146, UR8, !P0 ;  /* 0x0000000892007c0c */ /* 0x000fe4000c741270 */
[----:B------:R-:W-:Y:S02]  /*b0560*/  LOP3.LUT R94, R94, 0xfffffffd, RZ, 0xc0, !PT ;  /* 0xfffffffd5e5e7812 */ /* 0x000fe400078ec0ff */
[----:B------:R-:W-:Y:S02]  /*b0570*/  LOP3.LUT R92, R92, 0x7fffffff, RZ, 0xc0, !PT ;  /* 0x7fffffff5c5c7812 */ /* 0x000fe400078ec0ff */
[----:B------:R-:W-:-:S02]  /*b0580*/  @P3 LOP3.LUT R94, R94, 0x2, RZ, 0xfc, !PT ;  /* 0x000000025e5e3812 */ /* 0x000fc400078efcff */
[----:B------:R-:W-:Y:S02]  /*b0590*/  ISETP.LT.AND P3, PT, R144, UR14, !P0 ;  /* 0x0000000e90007c0c */ /* 0x000fe4000c761270 */
[----:B------:R-:W-:Y:S02]  /*b05a0*/  LOP3.LUT R94, R94, 0xfffffffe, RZ, 0xc0, !PT ;  /* 0xfffffffe5e5e7812 */ /* 0x000fe400078ec0ff */
[----:B------:R-:W-:Y:S02]  /*b05b0*/  @P1 LOP3.LUT R92, R92, 0x80000000, RZ, 0xfc, !PT ;  /* 0x800000005c5c1812 */ /* 0x000fe400078efcff */
        /* <DEDUP_REMOVED lines=9> */
[----:B------:R-:W-:-:S04]  /*b0650*/  @P1 LOP3.LUT R92, R92, 0x8000, RZ, 0xfc, !PT ;  /* 0x000080005c5c1812 */ /* 0x000fc800078efcff */
[----:B------:R-:W-:Y:S02]  /*b0660*/  LOP3.LUT R92, R92, 0xffffbfff, RZ, 0xc0, !PT ;  /* 0xffffbfff5c5c7812 */ /* 0x000fe400078ec0ff */
[----:B------:R-:W-:Y:S02]  /*b0670*/  ISETP.LT.AND P1, PT, R140, UR59, !P0 ;  /* 0x0000003b8c007c0c */ /* 0x000fe4000c721270 */
[----:B------:R-:W-:Y:S02]  /*b0680*/  @P2 LOP3.LUT R92, R92, 0x4000, RZ, 0xfc, !PT ;  /* 0x000040005c5c2812 */ /* 0x000fe400078efcff */
[----:B------:R-:W-:Y:S02]  /*b0690*/  ISETP.LT.AND P0, PT, R139, UR6, !P0 ;  /* 0x000000068b007c0c */ /* 0x000fe4000c701270 */
[----:B------:R-:W-:-:S04]  /*b06a0*/  LOP3.LUT R92, R92, 0xfffffbff, RZ, 0xc0, !PT ;  /* 0xfffffbff5c5c7812 */ /* 0x000fc800078ec0ff */
[----:B------:R-:W-:-:S04]  /*b06b0*/  LOP3.LUT R92, R92, 0xffffefff, RZ, 0xc0, !PT ;  /* 0xffffefff5c5c7812 */ /* 0x000fc800078ec0ff */
[----:B------:R-:W-:Y:S02]  /*b06c0*/  @P1 LOP3.LUT R92, R92, 0x1000, RZ, 0xfc, !PT ;  /* 0x000010005c5c1812 */ /* 0x000fe400078efcff */
[----:B------:R-:W-:Y:S02]  /*b06d0*/  ISETP.GE.AND P1, PT, R135, UR17, PT ;  /* 0x0000001187007c0c */ /* 0x000fe4000bf26270 */
[----:B------:R-:W-:Y:S02]  /*b06e0*/  @P0 LOP3.LUT R92, R92, 0x400, RZ, 0xfc, !PT ;  /* 0x000004005c5c0812 */ /* 0x000fe400078efcff */
[----:B------:R-:W-:Y:S02]  /*b06f0*/  ISETP.GE.AND P0, PT, R134, UR19, PT ;  /* 0x0000001386007c0c */ /* 0x000fe4000bf06270 */
[----:B------:R-:W-:Y:S02]  /*b0700*/  LOP3.LUT R92, R92, 0xfffffff7, RZ, 0xc0, !PT ;  /* 0xfffffff75c5c7812 */ /* 0x000fe400078ec0ff */
[----:B------:R-:W-:-:S05]  /*b0710*/  ISETP.GE.AND P2, PT, R133, UR21, PT ;  /* 0x0000001585007c0c */ /* 0x000fca000bf46270 */
[----:B------:R-:W-:-:S04]  /*b0720*/  @P1 LOP3.LUT R92, R92, 0x8, RZ, 0xfc, !PT ;  /* 0x000000085c5c1812 */ /* 0x000fc800078efcff */
[----:B------:R-:W-:-:S04]  /*b0730*/  LOP3.LUT R92, R92, 0xfffffffb, RZ, 0xc0, !PT ;  /* 0xfffffffb5c5c7812 */ /* 0x000fc800078ec0ff */
[----:B------:R-:W-:Y:S02]  /*b0740*/  @P0 LOP3.LUT R92, R92, 0x4, RZ, 0xfc, !PT ;  /* 0x000000045c5c0812 */ /* 0x000fe400078efcff */
[----:B------:R-:W-:Y:S02]  /*b0750*/  ISETP.GE.AND P1, PT, R132, UR23, PT ;  /* 0x0000001784007c0c */ /* 0x000fe4000bf26270 */
[----:B------:R-:W-:Y:S02]  /*b0760*/  LOP3.LUT R92, R92, 0xfffffffd, RZ, 0xc0, !PT ;  /* 0xfffffffd5c5c7812 */ /* 0x000fe400078ec0ff */
[----:B------:R-:W-:Y:S02]  /*b0770*/  ISETP.GE.AND P0, PT, R131, UR25, PT ;  /* 0x0000001983007c0c */ /* 0x000fe4000bf06270 */
[----:B------:R-:W-:Y:S02]  /*b0780*/  @P2 LOP3.LUT R92, R92, 0x2, RZ, 0xfc, !PT ;  /* 0x000000025c5c2812 */ /* 0x000fe400078efcff */
[----:B------:R-:W-:-:S02]  /*b0790*/  ISETP.GE.AND P3, PT, R130, UR27, PT ;  /* 0x0000001b82007c0c */ /* 0x000fc4000bf66270 */
[----:B------:R-:W-:-:S04]  /*b07a0*/  LOP3.LUT R92, R92, 0xfffffffe, RZ, 0xc0, !PT ;  /* 0xfffffffe5c5c7812 */ /* 0x000fc800078ec0ff */
[----:B------:R-:W-:Y:S02]  /*b07b0*/  @P1 LOP3.LUT R92, R92, 0x1, RZ, 0xfc, !PT ;  /* 0x000000015c5c1812 */ /* 0x000fe400078efcff */
[----:B------:R-:W-:Y:S02]  /*b07c0*/  ISETP.GE.AND P2, PT, R129, UR29, PT ;  /* 0x0000001d81007c0c */ /* 0x000fe4000bf46270 */
[----:B------:R-:W-:Y:S02]  /*b07d0*/  @P0 LOP3.LUT R93, R93, 0x800000, RZ, 0xfc, !PT ;  /* 0x008000005d5d0812 */ /* 0x000fe400078efcff */
[C---:B------:R-:W-:Y:S02]  /*b07e0*/  LOP3.LUT P0, RZ, R92.reuse, 0x8, RZ, 0xc0, !PT ;  /* 0x000000085cff7812 */ /* 0x040fe4000780c0ff */
[----:B------:R-:W-:-:S04]  /*b07f0*/  LOP3.LUT R92, R92, 0xffffffef, RZ, 0xc0, !PT ;  /* 0xffffffef5c5c7812 */ /* 0x000fc800078ec0ff */
[----:B------:R-:W-:Y:S02]  /*b0800*/  @P3 LOP3.LUT R92, R92, 0x10, RZ, 0xfc, !PT ;  /* 0x000000105c5c3812 */ /* 0x000fe400078efcff */
[----:B------:R-:W-:Y:S02]  /*b0810*/  ISETP.GE.AND P1, PT, R128, UR31, PT ;  /* 0x0000001f80007c0c */ /* 0x000fe4000bf26270 */
        /* <DEDUP_REMOVED lines=10> */
[----:B------:R-:W-:-:S04]  /*b08c0*/  @P2 LOP3.LUT R92, R92, 0x800, RZ, 0xfc, !PT ;  /* 0x000008005c5c2812 */ /* 0x000fc800078efcff */
[----:B------:R-:W-:Y:S02]  /*b08d0*/  LOP3.LUT R92, R92, 0xffffdfff, RZ, 0xc0, !PT ;  /* 0xffffdfff5c5c7812 */ /* 0x000fe400078ec0ff */
[----:B------:R-:W-:Y:S02]  /*b08e0*/  ISETP.GE.AND P3, PT, R124, UR39, PT ;  /* 0x000000277c007c0c */ /* 0x000fe4000bf66270 */
[----:B------:R-:W-:Y:S02]  /*b08f0*/  @P1 LOP3.LUT R92, R92, 0x2000, RZ, 0xfc, !PT ;  /* 0x000020005c5c1812 */ /* 0x000fe400078efcff */
[----:B------:R-:W-:Y:S02]  /*b0900*/  ISETP.GE.AND P1, PT, R122, UR43, PT ;  /* 0x0000002b7a007c0c */ /* 0x000fe4000bf26270 */
[----:B------:R-:W-:Y:S02]  /*b0910*/  ISETP.GE.AND P2, PT, R123, UR41, PT ;  /* 0x000000297b007c0c */ /* 0x000fe4000bf46270 */
[----:B------:R-:W-:-:S02]  /*b0920*/  LOP3.LUT R92, R92, 0xfffeffff, RZ, 0xc0, !PT ;  /* 0xfffeffff5c5c7812 */ /* 0x000fc400078ec0ff */
[----:B------:R-:W-:-:S03]  /*b0930*/  LOP3.LUT R93, R93, 0xfeffffff, RZ, 0xc0, !PT ;  /* 0xfeffffff5d5d7812 */ /* 0x000fc600078ec0ff */
[----:B------:R-:W-:-:S04]  /*b0940*/  @P3 LOP3.LUT R92, R92, 0x10000, RZ, 0xfc, !PT ;  /* 0x000100005c5c3812 */ /* 0x000fc800078efcff */
[----:B------:R-:W-:Y:S02]  /*b0950*/  @P1 LOP3.LUT R93, R93, 0x1000000, RZ, 0xfc, !PT ;  /* 0x010000005d5d1812 */ /* 0x000fe400078efcff */
[----:B------:R-:W-:Y:S02]  /*b0960*/  ISETP.LT.AND P1, PT, R147, UR16, !P0 ;  /* 0x0000001093007c0c */ /* 0x000fe4000c721270 */
[----:B------:R-:W-:-:S04]  /*b0970*/  LOP3.LUT R92, R92, 0xfffbffff, RZ, 0xc0, !PT ;  /* 0xfffbffff5c5c7812 */ /* 0x000fc800078ec0ff */
[----:B------:R-:W-:-:S04]  /*b0980*/  @P2 LOP3.LUT R92, R92, 0x40000, RZ, 0xfc, !PT ;  /* 0x000400005c5c2812 */ /* 0x000fc800078efcff */
[----:B------:R-:W-:-:S04]  /*b0990*/  LOP3.LUT R92, R92, 0xbfffffff, RZ, 0xc0, !PT ;  /* 0xbfffffff5c5c7812 */ /* 0x000fc800078ec0ff */
[----:B------:R-:W-:Y:S02]  /*b09a0*/  @P1 LOP3.LUT R92, R92, 0x40000000, RZ, 0xfc, !PT ;  /* 0x400000005c5c1812 */ /* 0x000fe400078efcff */
[----:B------:R-:W-:Y:S02]  /*b09b0*/  ISETP.LT.AND P1, PT, R146, UR12, !P0 ;  /* 0x0000000c92007c0c */ /* 0x000fe4000c721270 */
[----:B------:R-:W-:-:S11]  /*b09c0*/  LOP3.LUT R92, R92, 0xdfffffff, RZ, 0xc0, !PT ;  /* 0xdfffffff5c5c7812 */ /* 0x000fd600078ec0ff */
[----:B------:R-:W-:Y:S02]  /*b09d0*/  @P1 LOP3.LUT R92, R92, 0x20000000, RZ, 0xfc, !PT ;  /* 0x200000005c5c1812 */ /* 0x000fe400078efcff */
[----:B------:R-:W-:Y:S02]  /*b09e0*/  ISETP.GE.AND P1, PT, R137, UR61, PT ;  /* 0x0000003d89007c0c */ /* 0x000fe4000bf26270 */
        /* <DEDUP_REMOVED lines=9> */
[----:B------:R-:W-:Y:S01]  /*b0a80*/  IADD3 R89, R88, UR18, RZ ;  /* 0x0000001258597c10 */ /* 0x000fe2000fffe0ff */
[----:B------:R-:W-:-:S08]  /*b0a90*/  ULDC UR18, c[0x0][0x248] ;  /* 0x0000920000127ab9 */ /* 0x000fd00000000800 */
[----:B------:R-:W-:Y:S02]  /*b0aa0*/  @P1 LOP3.LUT R92, R92, 0x8000000, RZ, 0xfc, !PT ;  /* 0x080000005c5c1812 */ /* 0x000fe400078efcff */
[----:B------:R-:W-:Y:S01]  /*b0ab0*/  ISETP.LT.AND P1, PT, R143, UR20, !P0 ;  /* 0x000000148f007c0c */ /* 0x000fe2000c721270 */
[----:B------:R-:W-:Y:S01]  /*b0ac0*/  VIADD R90, R89, UR18 ;  /* 0x00000012595a7c36 */ /* 0x000fe20008000000 */
[----:B------:R-:W-:Y:S01]  /*b0ad0*/  LOP3.LUT R92, R92, 0xfbffffff, RZ, 0xc0, !PT ;  /* 0xfbffffff5c5c7812 */ /* 0x000fe200078ec0ff */
[----:B------:R-:W-:Y:S01]  /*b0ae0*/  ULDC UR18, c[0x0][0x228] ;  /* 0x00008a0000127ab9 */ /* 0x000fe20000000800 */
[----:B------:R-:W-:-:S09]  /*b0af0*/  ULDC UR20, c[0x0][0x228] ;  /* 0x00008a0000147ab9 */ /* 0x000fd20000000800 */
[----:B------:R-:W-:Y:S02]  /*b0b00*/  @P1 LOP3.LUT R92, R92, 0x4000000, RZ, 0xfc, !PT ;  /* 0x040000005c5c1812 */ /* 0x000fe400078efcff */
[----:B------:R-:W-:Y:S01]  /*b0b10*/  ISETP.LT.AND P1, PT, R142, UR18, !P0 ;  /* 0x000000128e007c0c */ /* 0x000fe2000c721270 */
[----:B------:R-:W-:Y:S01]  /*b0b20*/  ULDC UR18, c[0x0][0x228] ;  /* 0x00008a0000127ab9 */ /* 0x000fe20000000800 */
[----:B------:R-:W-:-:S11]  /*b0b30*/  LOP3.LUT R92, R92, 0xfdffffff, RZ, 0xc0, !PT ;  /* 0xfdffffff5c5c7812 */ /* 0x000fd600078ec0ff */
[----:B------:R-:W-:Y:S02]  /*b0b40*/  @P1 LOP3.LUT R92, R92, 0x2000000, RZ, 0xfc, !PT ;  /* 0x020000005c5c1812 */ /* 0x000fe400078efcff */
[----:B------:R-:W-:Y:S02]  /*b0b50*/  ISETP.LT.AND P1, PT, R141, UR24, !P0 ;  /* 0x000000188d007c0c */ /* 0x000fe4000c721270 */
[----:B------:R-:W-:-:S11]  /*b0b60*/  LOP3.LUT R92, R92, 0xfeffffff, RZ, 0xc0, !PT ;  /* 0xfeffffff5c5c7812 */ /* 0x000fd600078ec0ff */
[----:B------:R-:W-:Y:S02]  /*b0b70*/  @P1 LOP3.LUT R92, R92, 0x1000000, RZ, 0xfc, !PT ;  /* 0x010000005c5c1812 */ /* 0x000fe400078efcff */
[----:B------:R-:W-:Y:S02]  /*b0b80*/  ISETP.LT.AND P1, PT, R140, UR22, !P0 ;  /* 0x000000168c007c0c */ /* 0x000fe4000c721270 */
[----:B------:R-:W-:-:S11]  /*b0b90*/  LOP3.LUT R92, R92, 0xff7fffff, RZ, 0xc0, !PT ;  /* 0xff7fffff5c5c7812 */ /* 0x000fd600078ec0ff */
[----:B------:R-:W-:Y:S02]  /*b0ba0*/  @P1 LOP3.LUT R92, R92, 0x800000, RZ, 0xfc, !PT ;  /* 0x008000005c5c1812 */ /* 0x000fe400078efcff */
[----:B------:R-:W-:Y:S02]  /*b0bb0*/  ISETP.LT.AND P1, PT, R139, UR20, !P0 ;  /* 0x000000148b007c0c */ /* 0x000fe4000c721270 */
[----:B------:R-:W-:Y:S01]  /*b0bc0*/  LOP3.LUT R92, R92, 0xffbfffff, RZ, 0xc0, !PT ;  /* 0xffbfffff5c5c7812 */ /* 0x000fe200078ec0ff */
[----:B-1----:R-:W-:Y:S04]  /*b0bd0*/  STL.64 [R1+0xc90], R148 ;  /* 0x000c909401007387 */ /* 0x002fe80000100a00 */
[----:B------:R-:W-:Y:S06]  /*b0be0*/  STL.64 [R1+0xc98], R150 ;  /* 0x000c989601007387 */ /* 0x000fec0000100a00 */
[----:B------:R-:W-:-:S02]  /*b0bf0*/  @P1 LOP3.LUT R92, R92, 0x400000, RZ, 0xfc, !PT ;  /* 0x004000005c5c1812 */ /* 0x000fc400078efcff */
[----:B------:R-:W-:Y:S02]  /*b0c00*/  ISETP.LT.AND P1, PT, R138, UR18, !P0 ;  /* 0x000000128a007c0c */ /* 0x000fe4000c721270 */
[----:B------:R-:W-:Y:S02]  /*b0c10*/  ISETP.LT.AND P0, PT, R137, UR60, !P0 ;  /* 0x0000003c89007c0c */ /* 0x000fe4000c701270 */
[----:B------:R-:W-:Y:S01]  /*b0c20*/  LOP3.LUT R92, R92, 0xffdfffff, RZ, 0xc0, !PT ;  /* 0xffdfffff5c5c7812 */ /* 0x000fe200078ec0ff */
[C---:B------:R-:W-:Y:S01]  /*b0c30*/  VIADD R121, R136.reuse, 0x2e ;  /* 0x0000002e88797836 */ /* 0x040fe20000000000 */
[C---:B------:R-:W-:Y:S01]  /*b0c40*/  IADD3 R119, R136.reuse, 0x30, RZ ;  /* 0x0000003088777810 */ /* 0x040fe20007ffe0ff */
[C---:B------:R-:W-:Y:S02]  /*b0c50*/  VIADD R120, R136.reuse, 0x2f ;  /* 0x0000002f88787836 */ /* 0x040fe40000000000 */
[----:B------:R-:W-:-:S04]  /*b0c60*/  VIADD R118, R136, 0x31 ;  /* 0x0000003188767836 */ /* 0x000fc80000000000 */
[----:B------:R-:W-:Y:S01]  /*b0c70*/  @P1 LOP3.LUT R92, R92, 0x200000, RZ, 0xfc, !PT ;  /* 0x002000005c5c1812 */ /* 0x000fe200078efcff */
[----:B------:R-:W-:-:S03]  /*b0c80*/  VIADD R117, R136, 0x32 ;  /* 0x0000003288757836 */ /* 0x000fc60000000000 */
[----:B------:R-:W-:Y:S01]  /*b0c90*/  LOP3.LUT R92, R92, 0xffefffff, RZ, 0xc0, !PT ;  /* 0xffefffff5c5c7812 */ /* 0x000fe200078ec0ff */
[----:B------:R-:W-:Y:S01]  /*b0ca0*/  IMAD.MOV.U32 R116, RZ, RZ, R245 ;  /* 0x000000ffff747224 */ /* 0x000fe200078e00f5 */
[----:B------:R-:W-:Y:S02]  /*b0cb0*/  ISETP.GE.AND P2, PT, R121, UR45, PT ;  /* 0x0000002d79007c0c */ /* 0x000fe4000bf46270 */
[----:B------:R-:W-:Y:S02]  /*b0cc0*/  @P0 LOP3.LUT R92, R92, 0x100000, RZ, 0xfc, !PT ;  /* 0x001000005c5c0812 */ /* 0x000fe400078efcff */
[----:B------:R-:W-:Y:S02]  /*b0cd0*/  ISETP.GE.AND P3, PT, R120, UR47, PT ;  /* 0x0000002f78007c0c */ /* 0x000fe4000bf66270 */
[----:B------:R-:W-:Y:S02]  /*b0ce0*/  ISETP.GE.AND P4, PT, R119, UR49, PT ;  /* 0x0000003177007c0c */ /* 0x000fe4000bf86270 */
[----:B------:R-:W-:-:S02]  /*b0cf0*/  ISETP.GE.AND P5, PT, R118, UR53, PT ;  /* 0x0000003576007c0c */ /* 0x000fc4000bfa6270 */
[----:B------:R-:W-:Y:S02]  /*b0d00*/  ISETP.GE.AND P6, PT, R117, UR55, PT ;  /* 0x0000003775007c0c */ /* 0x000fe4000bfc6270 */
[C---:B------:R-:W-:Y:S02]  /*b0d10*/  LOP3.LUT P1, RZ, R93.reuse, 0x1000000, RZ, 0xc0, !PT ;  /* 0x010000005dff7812 */ /* 0x040fe4000782c0ff */
[----:B------:R-:W-:Y:S01]  /*b0d20*/  LOP3.LUT P0, RZ, R93, 0x800000, RZ, 0xc0, !PT ;  /* 0x008000005dff7812 */ /* 0x000fe2000780c0ff */
[----:B------:R-:W-:Y:S01]  /*b0d30*/  NOP ;  /* 0x0000000000007918 */ /* 0x000fe20000000000 */
[----:B------:R-:W-:Y:S01]  /*b0d40*/  STL [R1+0x4870], R79 ;  /* 0x0048704f01007387 */ /* 0x000fe20000100800 */
[----:B------:R-:W-:Y:S01]  /*b0d50*/  IMAD.MOV.U32 R117, RZ, RZ, R247 ;  /* 0x000000ffff757224 */ /* 0x000fe200078e00f7 */
[----:B------:R-:W-:Y:S01]  /*b0d60*/  LOP3.LUT R91, R91, 0xdfffffff, RZ, 0xc0, !PT ;  /* 0xdfffffff5b5b7812 */ /* 0x000fe200078ec0ff */
[----:B------:R-:W-:Y:S01]  /*b0d70*/  ULDC UR4, c[0x0][0x22c] ;  /* 0x00008b0000047ab9 */ /* 0x000fe20000000800 */
[----:B------:R-:W-:Y:S01]  /*b0d80*/  STL [R1+0x4868], R80 ;  /* 0x0048685001007387 */ /* 0x000fe20000100800 */
[----:B------:R-:W-:-:S06]  /*b0d90*/  LOP3.LUT R93, R93, 0xffbfffff, RZ, 0xc0, !PT ;  /* 0xffbfffff5d5d7812 */ /* 0x000fcc00078ec0ff */
[----:B------:R-:W-:Y:S01]  /*b0da0*/  @P0 LOP3.LUT R91, R91, 0x20000000, RZ, 0xfc, !PT ;  /* 0x200000005b5b0812 */ /* 0x000fe200078efcff */
[----:B------:R-:W-:Y:S01]  /*b0db0*/  STL [R1+0x4864], R81 ;  /* 0x0048645101007387 */ /* 0x000fe20000100800 */
[----:B------:R-:W-:Y:S02]  /*b0dc0*/  LOP3.LUT P0, RZ, R92, 0x20, RZ, 0xc0, !PT ;  /* 0x000000205cff7812 */ /* 0x000fe4000780c0ff */
[----:B------:R-:W-:Y:S01]  /*b0dd0*/  LOP3.LUT R91, R91, 0xefffffff, RZ, 0xc0, !PT ;  /* 0xefffffff5b5b7812 */ /* 0x000fe200078ec0ff */
[----:B------:R-:W-:Y:S01]  /*b0de0*/  STL [R1+0x485c], R82 ;  /* 0x00485c5201007387 */ /* 0x000fe20000100800 */
[----:B------:R-:W-:Y:S01]  /*b0df0*/  ISETP.LT.AND P0, PT, R136, UR4, !P0 ;  /* 0x0000000488007c0c */ /* 0x000fe2000c701270 */
[----:B------:R-:W-:Y:S01]  /*b0e00*/  ULDC UR4, c[0x0][0x22c] ;  /* 0x00008b0000047ab9 */ /* 0x000fe20000000800 */
[----:B------:R-:W-:Y:S01]  /*b0e10*/  @P1 LOP3.LUT R91, R91, 0x10000000, RZ, 0xfc, !PT ;  /* 0x100000005b5b1812 */ /* 0x000fe200078efcff */
[----:B------:R-:W-:Y:S01]  /*b0e20*/  STL [R1+0x4858], R83 ;  /* 0x0048585301007387 */ /* 0x000fe20000100800 */
[----:B------:R-:W-:-:S02]  /*b0e30*/  LOP3.LUT P1, RZ, R94, 0x2, RZ, 0xc0, !PT ;  /* 0x000000025eff7812 */ /* 0x000fc4000782c0ff */
[----:B------:R-:W-:Y:S01]  /*b0e40*/  LOP3.LUT R91, R91, 0xf7ffffff, RZ, 0xc0, !PT ;  /* 0xf7ffffff5b5b7812 */ /* 0x000fe200078ec0ff */
[----:B------:R-:W-:Y:S03]  /*b0e50*/  STL [R1+0x4850], R84 ;  /* 0x0048505401007387 */ /* 0x000fe60000100800 */
[----:B------:R-:W-:Y:S01]  /*b0e60*/  @P2 LOP3.LUT R91, R91, 0x8000000, RZ, 0xfc, !PT ;  /* 0x080000005b5b2812 */ /* 0x000fe200078efcff */
[----:B------:R-:W-:Y:S01]  /*b0e70*/  STL [R1+0x484c], R85 ;  /* 0x00484c5501007387 */ /* 0x000fe20000100800 */
[----:B------:R-:W-:Y:S02]  /*b0e80*/  LOP3.LUT P2, RZ, R94, 0x1, RZ, 0xc0, !PT ;  /* 0x000000015eff7812 */ /* 0x000fe4000784c0ff */
[----:B------:R-:W-:Y:S01]  /*b0e90*/  LOP3.LUT R91, R91, 0xfbffffff, RZ, 0xc0, !PT ;  /* 0xfbffffff5b5b7812 */ /* 0x000fe200078ec0ff */
[----:B------:R-:W-:Y:S03]  /*b0ea0*/  STL [R1+0x4848], R86 ;  /* 0x0048485601007387 */ /* 0x000fe60000100800 */
[----:B------:R-:W-:Y:S01]  /*b0eb0*/  @P3 LOP3.LUT R91, R91, 0x4000000, RZ, 0xfc, !PT ;  /* 0x040000005b5b3812 */ /* 0x000fe200078efcff */
[----:B------:R-:W-:Y:S03]  /*b0ec0*/  STL [R1+0x4844], R87 ;  /* 0x0048445701007387 */ /* 0x000fe60000100800 */
[----:B------:R-:W-:Y:S01]  /*b0ed0*/  LOP3.LUT R91, R91, 0xfdffffff, RZ, 0xc0, !PT ;  /* 0xfdffffff5b5b7812 */ /* 0x000fe200078ec0ff */
[----:B------:R-:W-:Y:S03]  /*b0ee0*/  STL [R1+0x4840], R207 ;  /* 0x004840cf01007387 */ /* 0x000fe60000100800 */
[----:B------:R-:W-:Y:S01]  /*b0ef0*/  @P4 LOP3.LUT R91, R91, 0x2000000, RZ, 0xfc, !PT ;  /* 0x020000005b5b4812 */ /* 0x000fe200078efcff */
[----:B------:R-:W-:Y:S03]  /*b0f00*/  STL [R1+0x483c], R206 ;  /* 0x00483cce01007387 */ /* 0x000fe60000100800 */
[----:B------:R-:W-:Y:S01]  /*b0f10*/  LOP3.LUT R91, R91, 0xfeffffff, RZ, 0xc0, !PT ;  /* 0xfeffffff5b5b7812 */ /* 0x000fe200078ec0ff */
[----:B------:R-:W-:Y:S03]  /*b0f20*/  STL [R1+0x4838], R88 ;  /* 0x0048385801007387 */ /* 0x000fe60000100800 */
[----:B------:R-:W-:Y:S01]  /*b0f30*/  @P5 LOP3.LUT R91, R91, 0x1000000, RZ, 0xfc, !PT ;  /* 0x010000005b5b5812 */ /* 0x000fe200078efcff */
[----:B------:R1:W-:Y:S01]  /*b0f40*/  STSM.16.M88.4 [R0], R112 ;  /* 0x0000007000007844 */ /* 0x0003e20000000200 */
[----:B------:R-:W-:-:S03]  /*b0f50*/  NOP ;  /* 0x0000000000007918 */ /* 0x000fc60000000000 */
[----:B------:R-:W-:Y:S01]  /*b0f60*/  STL [R1+0x4834], R89 ;  /* 0x0048345901007387 */ /* 0x000fe20000100800 */
[----:B------:R-:W-:-:S03]  /*b0f70*/  LOP3.LUT R91, R91, 0xff7fffff, RZ, 0xc0, !PT ;  /* 0xff7fffff5b5b7812 */ /* 0x000fc600078ec0ff */
[----:B------:R-:W-:Y:S01]  /*b0f80*/  STL [R1+0x4830], R90 ;  /* 0x0048305a01007387 */ /* 0x000fe20000100800 */
[----:B------:R-:W-:Y:S02]  /*b0f90*/  @P6 LOP3.LUT R91, R91, 0x800000, RZ, 0xfc, !PT ;  /* 0x008000005b5b6812 */ /* 0x000fe400078efcff */
[C---:B------:R-:W-:Y:S01]  /*b0fa0*/  LOP3.LUT P6, RZ, R92.reuse, 0x8000, RZ, 0xc0, !PT ;  /* 0x000080005cff7812 */ /* 0x040fe200078cc0ff */
[----:B------:R-:W2:Y:S01]  /*b0fb0*/  LDS.128 R80, [R0] ;  /* 0x0000000000507984 */ /* 0x000ea20000000c00 */
[----:B------:R-:W-:-:S03]  /*b0fc0*/  LOP3.LUT R92, R92, 0xffffffdf, RZ, 0xc0, !PT ;  /* 0xffffffdf5c5c7812 */ /* 0x000fc600078ec0ff */
[----:B------:R-:W3:Y:S01]  /*b0fd0*/  LDL.LU R118, [R1+0x1714] ;  /* 0x0017140001767983 */ /* 0x000ee20000300800 */
[----:B------:R-:W-:Y:S02]  /*b0fe0*/  @P0 LOP3.LUT R92, R92, 0x20, RZ, 0xfc, !PT ;  /* 0x000000205c5c0812 */ /* 0x000fe400078efcff */
[----:B------:R-:W-:Y:S01]  /*b0ff0*/  LOP3.LUT P0, RZ, R94, 0x4, RZ, 0xc0, !PT ;  /* 0x000000045eff7812 */ /* 0x000fe2000780c0ff */
[----:B------:R-:W3:Y:S01]  /*b1000*/  LDL.LU R119, [R1+0x171c] ;  /* 0x00171c0001777983 */ /* 0x000ee20000300800 */
[----:B------:R-:W-:-:S03]  /*b1010*/  NOP ;  /* 0x0000000000007918 */ /* 0x000fc60000000000 */
[----:B-1----:R-:W4:Y:S01]  /*b1020*/  LDL.LU R112, [R1+0x1694] ;  /* 0x0016940001707983 */ /* 0x002f220000300800 */
[----:B------:R-:W-:Y:S02]  /*b1030*/  @P6 LOP3.LUT R93, R93, 0x400000, RZ, 0xfc, !PT ;  /* 0x004000005d5d6812 */ /* 0x000fe400078efcff */
[C---:B------:R-:W-:Y:S02]  /*b1040*/  LOP3.LUT P6, RZ, R92.reuse, 0x4000, RZ, 0xc0, !PT ;  /* 0x000040005cff7812 */ /* 0x040fe400078cc0ff */
[----:B------:R-:W-:Y:S02]  /*b1050*/  LOP3.LUT R93, R93, 0xff7fffff, RZ, 0xc0, !PT ;  /* 0xff7fffff5d5d7812 */ /* 0x000fe400078ec0ff */
[C---:B------:R-:W-:Y:S02]  /*b1060*/  LOP3.LUT P5, RZ, R92.reuse, 0x20000, RZ, 0xc0, !PT ;  /* 0x000200005cff7812 */ /* 0x040fe400078ac0ff */
[C---:B------:R-:W-:Y:S02]  /*b1070*/  LOP3.LUT P4, RZ, R92.reuse, 0x80000, RZ, 0xc0, !PT ;  /* 0x000800005cff7812 */ /* 0x040fe4000788c0ff */
[----:B------:R-:W-:-:S05]  /*b1080*/  LOP3.LUT P3, RZ, R92, 0x80000000, RZ, 0xc0, !PT ;  /* 0x800000005cff7812 */ /* 0x000fca000786c0ff */
[----:B------:R-:W-:Y:S02]  /*b1090*/  @P6 LOP3.LUT R93, R93, 0x800000, RZ, 0xfc, !PT ;  /* 0x008000005d5d6812 */ /* 0x000fe400078efcff */
[C---:B------:R-:W-:Y:S02]  /*b10a0*/  LOP3.LUT P6, RZ, R92.reuse, 0x1000, RZ, 0xc0, !PT ;  /* 0x000010005cff7812 */ /* 0x040fe400078cc0ff */
[----:B------:R-:W-:Y:S01]  /*b10b0*/  LOP3.LUT R93, R93, 0xfeffffff, RZ, 0xc0, !PT ;  /* 0xfeffffff5d5d7812 */ /* 0x000fe200078ec0ff */
[----:B--2---:R-:W-:Y:S04]  /*b10c0*/  STL.64 [R1+0x970], R80 ;  /* 0x0009705001007387 */ /* 0x004fe80000100a00 */
[----:B------:R-:W-:Y:S06]  /*b10d0*/  STL.64 [R1+0x978], R82 ;  /* 0x0009785201007387 */ /* 0x000fec0000100a00 */
[----:B------:R-:W-:Y:S01]  /*b10e0*/  @P6 LOP3.LUT R93, R93, 0x1000000, RZ, 0xfc, !PT ;  /* 0x010000005d5d6812 */ /* 0x000fe200078efcff */
[----:B------:R-:W4:Y:S01]  /*b10f0*/  LDL.LU R113, [R1+0x169c] ;  /* 0x00169c0001717983 */ /* 0x000f220000300800 */
[----:B------:R-:W-:-:S02]  /*b1100*/  LOP3.LUT P6, RZ, R92, 0x400, RZ, 0xc0, !PT ;  /* 0x000004005cff7812 */ /* 0x000fc400078cc0ff */
[----:B------:R-:W-:Y:S01]  /*b1110*/  LOP3.LUT R93, R93, 0xfdffffff, RZ, 0xc0, !PT ;  /* 0xfdffffff5d5d7812 */ /* 0x000fe200078ec0ff */
[----:B------:R-:W4:Y:S04]  /*b1120*/  LDL.LU R114, [R1+0xe84] ;  /* 0x000e840001727983 */ /* 0x000f280000300800 */
[----:B------:R-:W4:Y:S06]  /*b1130*/  LDL.LU R115, [R1+0xe8c] ;  /* 0x000e8c0001737983 */ /* 0x000f2c0000300800 */
[----:B------:R-:W-:-:S02]  /*b1140*/  @P6 LOP3.LUT R93, R93, 0x2000000, RZ, 0xfc, !PT ;  /* 0x020000005d5d6812 */ /* 0x000fc400078efcff */
[----:B------:R-:W-:Y:S02]  /*b1150*/  LOP3.LUT P6, RZ, R92, 0x100, RZ, 0xc0, !PT ;  /* 0x000001005cff7812 */ /* 0x000fe400078cc0ff */
[----:B------:R-:W-:-:S11]  /*b1160*/  LOP3.LUT R93, R93, 0xfbffffff, RZ, 0xc0, !PT ;  /* 0xfbffffff5d5d7812 */ /* 0x000fd600078ec0ff */
[----:B------:R-:W-:Y:S02]  /*b1170*/  @P6 LOP3.LUT R93, R93, 0x4000000, RZ, 0xfc, !PT ;  /* 0x040000005d5d6812 */ /* 0x000fe400078efcff */
[----:B------:R-:W-:Y:S01]  /*b1180*/  LOP3.LUT P6, RZ, R92, 0x20, RZ, 0xc0, !PT ;  /* 0x000000205cff7812 */ /* 0x000fe200078cc0ff */
[----:B---3--:R1:W-:Y:S01]  /*b1190*/  STSM.16.M88.4 [R0], R116 ;  /* 0x0000007400007844 */ /* 0x0083e20000000200 */
[----:B------:R-:W-:-:S03]  /*b11a0*/  NOP ;  /* 0x0000000000007918 */ /* 0x000fc60000000000 */
[----:B------:R-:W2:Y:S01]  /*b11b0*/  LDS.128 R80, [R0] ;  /* 0x0000000000507984 */ /* 0x000ea20000000c00 */
[----:B------:R-:W-:-:S03]  /*b11c0*/  NOP ;  /* 0x0000000000007918 */ /* 0x000fc60000000000 */
[----:B-1----:R-:W3:Y:S04]  /*b11d0*/  LDL.LU R116, [R1+0x864] ;  /* 0x0008640001747983 */ /* 0x002ee80000300800 */
[----:B--2---:R-:W-:Y:S04]  /*b11e0*/  STL.64 [R1+0x8e0], R80 ;  /* 0x0008e05001007387 */ /* 0x004fe80000100a00 */
[----:B----4-:R1:W-:Y:S04]  /*b11f0*/  STSM.16.M88.4 [R0], R112 ;  /* 0x0000007000007844 */ /* 0x0103e80000000200 */
[----:B------:R-:W-:Y:S01]  /*b1200*/  STL.64 [R1+0x8e8], R82 ;  /* 0x0008e85201007387 */ /* 0x000fe20000100a00 */
[----:B------:R-:W-:-:S03]  /*b1210*/  NOP ;  /* 0x0000000000007918 */ /* 0x000fc60000000000 */
[----:B------:R-:W3:Y:S04]  /*b1220*/  LDL.LU R117, [R1+0x86c] ;  /* 0x00086c0001757983 */ /* 0x000ee80000300800 */
[----:B------:R-:W2:Y:S04]  /*b1230*/  LDS.128 R80, [R0] ;  /* 0x0000000000507984 */ /* 0x000ea80000000c00 */
[----:B------:R-:W3:Y:S04]  /*b1240*/  LDL.LU R118, [R1+0x1704] ;  /* 0x0017040001767983 */ /* 0x000ee80000300800 */
[----:B------:R-:W3:Y:S01]  /*b1250*/  LDL.LU R119, [R1+0x170c] ;  /* 0x00170c0001777983 */ /* 0x000ee20000300800 */
        /* <DEDUP_REMOVED lines=16> */
[----:B------:R-:W2:Y:S04]  /*b1360*/  LDS.128 R80, [R0] ;  /* 0x0000000000507984 */ /* 0x000ea80000000c00 */
[----:B------:R-:W3:Y:S04]  /*b1370*/  LDL.LU R117, [R1+0x81c] ;  /* 0x00081c0001757983 */ /* 0x000ee80000300800 */
        /* <DEDUP_REMOVED lines=14> */
[----:B----4-:R1:W-:Y:S01]  /*b1460*/  STSM.16.M88.4 [R0], R112 ;  /* 0x0000007000007844 */ /* 0x0103e20000000200 */
[----:B------:R-:W-:-:S03]  /*b1470*/  NOP ;  /* 0x0000000000007918 */ /* 0x000fc60000000000 */
[----:B------:R-:W4:Y:S04]  /*b1480*/  LDS.128 R84, [R0] ;  /* 0x0000000000547984 */ /* 0x000f280000000c00 */
[----:B--2---:R-:W-:Y:S04]  /*b1490*/  STL.64 [R1+0x100], R80 ;  /* 0x0001005001007387 */ /* 0x004fe80000100a00 */
[----:B------:R4:W-:Y:S04]  /*b14a0*/  STL.64 [R1+0x108], R82 ;  /* 0x0001085201007387 */ /* 0x0009e80000100a00 */
[----:B------:R-:W3:Y:S04]  /*b14b0*/  LDL.LU R117, [R1+0x79c] ;  /* 0x00079c0001757983 */ /* 0x000ee80000300800 */
[----:B------:R-:W3:Y:S04]  /*b14c0*/  LDL.LU R118, [R1+0x16e4] ;  /* 0x0016e40001767983 */ /* 0x000ee80000300800 */
[----:B------:R-:W3:Y:S01]  /*b14d0*/  LDL.LU R119, [R1+0x16ec] ;  /* 0x0016ec0001777983 */ /* 0x000ee20000300800 */
[----:B------:R-:W-:-:S03]  /*b14e0*/  NOP ;  /* 0x0000000000007918 */ /* 0x000fc60000000000 */
[----:B-1----:R-:W2:Y:S01]  /*b14f0*/  LDL.LU R112, [R1+0x10a4] ;  /* 0x0010a40001707983 */ /* 0x002ea20000300800 */
[----:B----4-:R-:W-:-:S03]  /*b1500*/  MOV R83, R86 ;  /* 0x0000005600537202 */ /* 0x010fc60000000f00 */
[----:B------:R1:W-:Y:S04]  /*b1510*/  STL.64 [R1+0xc0], R84 ;  /* 0x0000c05401007387 */ /* 0x0003e80000100a00 */
[----:B------:R-:W-:Y:S01]  /*b1520*/  STL [R1+0x4860], R83 ;  /* 0x0048605301007387 */ /* 0x000fe20000100800 */
[----:B-1----:R-:W-:-:S05]  /*b1530*/  IMAD.MOV.U32 R85, RZ, RZ, R87 ;  /* 0x000000ffff557224 */ /* 0x002fca00078e0057 */
[----:B------:R-:W-:Y:S04]  /*b1540*/  STL [R1+0x4854], R85 ;  /* 0x0048545501007387 */ /* 0x000fe80000100800 */
[----:B------:R-:W2:Y:S04]  /*b1550*/  LDL.LU R113, [R1+0x10ac] ;  /* 0x0010ac0001717983 */ /* 0x000ea80000300800 */
[----:B------:R-:W2:Y:S04]  /*b1560*/  LDL.LU R114, [R1+0xcd4] ;  /* 0x000cd40001727983 */ /* 0x000ea80000300800 */
[----:B------:R-:W2:Y:S04]  /*b1570*/  LDL.LU R115, [R1+0xcdc] ;  /* 0x000cdc0001737983 */ /* 0x000ea80000300800 */
[----:B---3--:R-:W-:Y:S01]  /*b1580*/  STSM.16.M88.4 [R0], R116 ;  /* 0x0000007400007844 */ /* 0x008fe20000000200 */
[----:B------:R-:W-:-:S03]  /*b1590*/  NOP ;  /* 0x0000000000007918 */ /* 0x000fc60000000000 */
[----:B------:R-:W1:Y:S01]  /*b15a0*/  LDS.128 R80, [R0] ;  /* 0x0000000000507984 */ /* 0x000e620000000c00 */
[----:B------:R-:W-:-:S03]  /*b15b0*/  NOP ;  /* 0x0000000000007918 */ /* 0x000fc60000000000 */
[----:B-1----:R-:W-:Y:S04]  /*b15c0*/  STL.64 [R1+0xb0], R80 ;  /* 0x0000b05001007387 */ /* 0x002fe80000100a00 */
[----:B--2---:R1:W-:Y:S04]  /*b15d0*/  STSM.16.M88.4 [R0], R112 ;  /* 0x0000007000007844 */ /* 0x0043e80000000200 */
[----:B------:R-:W-:Y:S01]  /*b15e0*/  STL.64 [R1+0xb8], R82 ;  /* 0x0000b85201007387 */ /* 0x000fe20000100a00 */
[----:B------:R-:W-:-:S03]  /*b15f0*/  NOP ;  /* 0x0000000000007918 */ /* 0x000fc60000000000 */
[----:B------:R-:W2:Y:S04]  /*b1600*/  LDS.128 R80, [R0] ;  /* 0x0000000000507984 */ /* 0x000ea80000000c00 */
[----:B------:R-:W3:Y:S04]  /*b1610*/  LDL.LU R118, [R1+0x16d4] ;  /* 0x0016d40001767983 */ /* 0x000ee80000300800 */
[----:B------:R-:W3:Y:S04]  /*b1620*/  LDL.LU R119, [R1+0x16dc] ;  /* 0x0016dc0001777983 */ /* 0x000ee80000300800 */
[----:B-1----:R-:W4:Y:S04]  /*b1630*/  LDL.LU R112, [R1+0x1044] ;  /* 0x0010440001707983 */ /* 0x002f280000300800 */
[----:B--2---:R-:W-:Y:S04]  /*b1640*/  STL.64 [R1+0xa8], R82 ;  /* 0x0000a85201007387 */ /* 0x004fe80000100a00 */
[----:B------:R-:W-:Y:S04]  /*b1650*/  STL [R1+0x486c], R81 ;  /* 0x00486c5101007387 */ /* 0x000fe80000100800 */
[----:B------:R-:W4:Y:S04]  /*b1660*/  LDL.LU R113, [R1+0x104c] ;  /* 0x00104c0001717983 */ /* 0x000f280000300800 */
[----:B------:R-:W4:Y:S04]  /*b1670*/  LDL.LU R114, [R1+0xc84] ;  /* 0x000c840001727983 */ /* 0x000f280000300800 */
[----:B------:R-:W4:Y:S01]  /*b1680*/  LDL.LU R115, [R1+0xc8c] ;  /* 0x000c8c0001737983 */ /* 0x000f220000300800 */
[----:B------:R-:W-:Y:S01]  /*b1690*/  IMAD.MOV.U32 R116, RZ, RZ, R165 ;  /* 0x000000ffff747224 */ /* 0x000fe200078e00a5 */
[----:B------:R-:W-:Y:S01]  /*b16a0*/  MOV R117, R167 ;  /* 0x000000a700757202 */ /* 0x000fe20000000f00 */
[----:B------:R-:W-:Y:S01]  /*b16b0*/  NOP ;  /* 0x0000000000007918 */ /* 0x000fe20000000000 */
[----:B------:R-:W-:-:S03]  /*b16c0*/  IMAD.MOV.U32 R79, RZ, RZ, R80 ;  /* 0x000000ffff4f7224 */ /* 0x000fc600078e0050 */
[----:B---3--:R-:W-:Y:S01]  /*b16d0*/  STSM.16.M88.4 [R0], R116 ;  /* 0x0000007400007844 */ /* 0x008fe20000000200 */
[----:B------:R-:W-:-:S03]  /*b16e0*/  NOP ;  /* 0x0000000000007918 */ /* 0x000fc60000000000 */
[----:B------:R-:W1:Y:S01]  /*b16f0*/  LDS.128 R80, [R0] ;  /* 0x0000000000507984 */ /* 0x000e620000000c00 */
[----:B------:R-:W-:-:S03]  /*b1700*/  NOP ;  /* 0x0000000000007918 */ /* 0x000fc60000000000 */
[----:B----4-:R2:W-:Y:S01]  /*b1710*/  STSM.16.M88.4 [R0], R112 ;  /* 0x0000007000007844 */ /* 0x0105e20000000200 */
[----:B------:R-:W-:-:S03]  /*b1720*/  NOP ;  /* 0x0000000000007918 */ /* 0x000fc60000000000 */
[----:B------:R-:W3:Y:S04]  /*b1730*/  LDS.128 R84, [R0] ;  /* 0x0000000000547984 */ /* 0x000ee80000000c00 */
[----:B-1----:R1:W-:Y:S04]  /*b1740*/  STL.64 [R1+0x90], R80 ;  /* 0x0000905001007387 */ /* 0x0023e80000100a00 */
[----:B------:R-:W-:Y:S04]  /*b1750*/  STL.64 [R1+0x98], R82 ;  /* 0x0000985201007387 */ /* 0x000fe80000100a00 */
[----:B--2---:R-:W2:Y:S04]  /*b1760*/  LDL.LU R112, [R1+0x1030] ;  /* 0x0010300001707983 */ /* 0x004ea80000300800 */
[----:B---3--:R-:W-:Y:S04]  /*b1770*/  STL [R1+0x8c], R87 ;  /* 0x00008c5701007387 */ /* 0x008fe80000100800 */
[----:B------:R-:W2:Y:S04]  /*b1780*/  LDL.LU R113, [R1+0x1038] ;  /* 0x0010380001717983 */ /* 0x000ea80000300800 */
[----:B------:R-:W2:Y:S04]  /*b1790*/  LDL.LU R114, [R1+0x9e0] ;  /* 0x0009e00001727983 */ /* 0x000ea80000300800 */
[----:B------:R-:W2:Y:S01]  /*b17a0*/  LDL.LU R115, [R1+0x9e8] ;  /* 0x0009e80001737983 */ /* 0x000ea20000300800 */
[----:B------:R-:W-:Y:S01]  /*b17b0*/  IMAD.MOV.U32 R116, RZ, RZ, R189 ;  /* 0x000000ffff747224 */ /* 0x000fe200078e00bd */
[----:B------:R-:W-:Y:S01]  /*b17c0*/  MOV R117, R191 ;  /* 0x000000bf00757202 */ /* 0x000fe20000000f00 */
[----:B------:R-:W-:Y:S01]  /*b17d0*/  IMAD.MOV.U32 R118, RZ, RZ, R201 ;  /* 0x000000ffff767224 */ /* 0x000fe200078e00c9 */
[----:B------:R-:W-:Y:S01]  /*b17e0*/  NOP ;  /* 0x0000000000007918 */ /* 0x000fe20000000000 */
[----:B------:R-:W-:-:S05]  /*b17f0*/  IMAD.MOV.U32 R119, RZ, RZ, R203 ;  /* 0x000000ffff777224 */ /* 0x000fca00078e00cb */
[----:B------:R3:W-:Y:S01]  /*b1800*/  STSM.16.M88.4 [R0], R116 ;  /* 0x0000007400007844 */ /* 0x0007e20000000200 */
[----:B------:R-:W-:-:S03]  /*b1810*/  NOP ;  /* 0x0000000000007918 */ /* 0x000fc60000000000 */
[----:B------:R-:W4:Y:S01]  /*b1820*/  LDS.128 R120, [R0] ;  /* 0x0000000000787984 */ /* 0x000f220000000c00 */
[----:B------:R-:W-:Y:S01]  /*b1830*/  NOP ;  /* 0x0000000000007918 */ /* 0x000fe20000000000 */
[----:B-1----:R-:W-:Y:S02]  /*b1840*/  MOV R81, R84 ;  /* 0x0000005400517202 */ /* 0x002fe40000000f00 */
[----:B---3--:R-:W3:Y:S04]  /*b1850*/  LDL.LU R116, [R1+0x780] ;  /* 0x0007800001747983 */ /* 0x008ee80000300800 */
[----:B----4-:R-:W-:Y:S01]  /*b1860*/  STL [R1+0x6c], R123 ;  /* 0x00006c7b01007387 */ /* 0x010fe20000100800 */
[----:B------:R-:W-:Y:S01]  /*b1870*/  MOV R80, R120 ;  /* 0x0000007800507202 */ /* 0x000fe20000000f00 */
[----:B------:R-:W-:-:S02]  /*b1880*/  IMAD.MOV.U32 R82, RZ, RZ, R121 ;  /* 0x000000ffff527224 */ /* 0x000fc400078e0079 */
[----:B------:R-:W-:Y:S01]  /*b1890*/  IMAD.MOV.U32 R84, RZ, RZ, R122 ;  /* 0x000000ffff547224 */ /* 0x000fe200078e007a */
[----:B------:R-:W3:Y:S04]  /*b18a0*/  LDL.LU R117, [R1+0x788] ;  /* 0x0007880001757983 */ /* 0x000ee80000300800 */
[----:B------:R-:W3:Y:S04]  /*b18b0*/  LDL.LU R118, [R1+0x16c0] ;  /* 0x0016c00001767983 */ /* 0x000ee80000300800 */
[----:B------:R-:W3:Y:S04]  /*b18c0*/  LDL.LU R119, [R1+0x16c8] ;  /* 0x0016c80001777983 */ /* 0x000ee80000300800 */
[----:B--2---:R1:W-:Y:S01]  /*b18d0*/  STSM.16.M88.4 [R0], R112 ;  /* 0x0000007000007844 */ /* 0x0043e20000000200 */
        /* <DEDUP_REMOVED lines=33> */
[----:B-1----:R-:W-:Y:S04]  /*b1af0*/  STL [R1+0x1c], R123 ;  /* 0x00001c7b01007387 */ /* 0x002fe80000100800 */
[----:B------:R-:W2:Y:S04]  /*b1b00*/  LDL.LU R118, [R1+0x16a0] ;  /* 0x0016a00001767983 */ /* 0x000ea80000300800 */
[----:B------:R-:W2:Y:S04]  /*b1b10*/  LDL.LU R119, [R1+0x16a8] ;  /* 0x0016a80001777983 */ /* 0x000ea80000300800 */
[----:B----4-:R1:W-:Y:S04]  /*b1b20*/  STSM.16.M88.4 [R0], R112 ;  /* 0x0000007000007844 */ /* 0x0103e80000000200 */
[----:B-1----:R-:W3:Y:S04]  /*b1b30*/  LDL.LU R112, [R1+0xef0] ;  /* 0x000ef00001707983 */ /* 0x002ee80000300800 */
[----:B------:R-:W3:Y:S04]  /*b1b40*/  LDL.LU R113, [R1+0xef8] ;  /* 0x000ef80001717983 */ /* 0x000ee80000300800 */
[----:B------:R-:W3:Y:S04]  /*b1b50*/  LDL.LU R114, [R1+0x8d0] ;  /* 0x0008d00001727983 */ /* 0x000ee80000300800 */
[----:B------:R-:W3:Y:S01]  /*b1b60*/  LDL.LU R115, [R1+0x8d8] ;  /* 0x0008d80001737983 */ /* 0x000ee20000300800 */
[----:B------:R-:W-:Y:S01]  /*b1b70*/  IMAD.MOV.U32 R83, RZ, RZ, R85 ;  /* 0x000000ffff537224 */ /* 0x000fe200078e0055 */
[----:B------:R-:W-:Y:S01]  /*b1b80*/  MOV R117, R234 ;  /* 0x000000ea00757202 */ /* 0x000fe20000000f00 */
[----:B------:R-:W-:Y:S01]  /*b1b90*/  IMAD.MOV.U32 R116, RZ, RZ, R232 ;  /* 0x000000ffff747224 */ /* 0x000fe200078e00e8 */
[----:B------:R-:W-:Y:S01]  /*b1ba0*/  NOP ;  /* 0x0000000000007918 */ /* 0x000fe20000000000 */
[----:B------:R-:W-:Y:S01]  /*b1bb0*/  IMAD.MOV.U32 R85, RZ, RZ, R86 ;  /* 0x000000ffff557224 */ /* 0x000fe200078e0056 */
[----:B------:R-:W-:Y:S01]  /*b1bc0*/  MOV R86, R120 ;  /* 0x0000007800567202 */ /* 0x000fe20000000f00 */
[----:B------:R-:W-:-:S02]  /*b1bd0*/  IMAD.MOV.U32 R207, RZ, RZ, R121 ;  /* 0x000000ffffcf7224 */ /* 0x000fc400078e0079 */
[----:B------:R-:W-:Y:S02]  /*b1be0*/  IMAD.MOV.U32 R88, RZ, RZ, R122 ;  /* 0x000000ffff587224 */ /* 0x000fe400078e007a */
[----:B------:R-:W1:Y:S01]  /*b1bf0*/  LDS.128 R120, [R0] ;  /* 0x0000000000787984 */ /* 0x000e620000000c00 */
[----:B------:R-:W-:-:S03]  /*b1c00*/  NOP ;  /* 0x0000000000007918 */ /* 0x000fc60000000000 */
[----:B--2---:R2:W-:Y:S01]  /*b1c10*/  STSM.16.M88.4 [R0], R116 ;  /* 0x0000007400007844 */ /* 0x0045e20000000200 */
[----:B------:R-:W-:-:S03]  /*b1c20*/  NOP ;  /* 0x0000000000007918 */ /* 0x000fc60000000000 */
[----:B------:R-:W4:Y:S01]  /*b1c30*/  LDS.128 R248, [R0] ;  /* 0x0000000000f87984 */ /* 0x000f220000000c00 */
[----:B------:R-:W-:-:S03]  /*b1c40*/  NOP ;  /* 0x0000000000007918 */ /* 0x000fc60000000000 */
[----:B--2---:R-:W2:Y:S04]  /*b1c50*/  LDL.LU R118, [R1+0x1680] ;  /* 0x0016800001767983 */ /* 0x004ea80000300800 */
[----:B------:R-:W2:Y:S04]  /*b1c60*/  LDL.LU R119, [R1+0x1688] ;  /* 0x0016880001777983 */ /* 0x000ea80000300800 */
[----:B---3--:R3:W-:Y:S01]  /*b1c70*/  STSM.16.M88.4 [R0], R112 ;  /* 0x0000007000007844 */ /* 0x0087e20000000200 */
[----:B------:R-:W-:Y:S01]  /*b1c80*/  IMAD.MOV.U32 R116, RZ, RZ, R228 ;  /* 0x000000ffff747224 */ /* 0x000fe200078e00e4 */
[----:B------:R-:W-:Y:S01]  /*b1c90*/  MOV R117, R230 ;  /* 0x000000e600757202 */ /* 0x000fe20000000f00 */
[----:B------:R-:W-:Y:S01]  /*b1ca0*/  NOP ;  /* 0x0000000000007918 */ /* 0x000fe20000000000 */
[----:B------:R-:W4:Y:S01]  /*b1cb0*/  LDS.128 R244, [R0] ;  /* 0x0000000000f47984 */ /* 0x000f220000000c00 */
[----:B------:R-:W-:-:S03]  /*b1cc0*/  NOP ;  /* 0x0000000000007918 */ /* 0x000fc60000000000 */
[----:B---3--:R-:W3:Y:S04]  /*b1cd0*/  LDL.LU R112, [R1+0xe70] ;  /* 0x000e700001707983 */ /* 0x008ee80000300800 */
[----:B------:R-:W3:Y:S04]  /*b1ce0*/  LDL.LU R113, [R1+0xe78] ;  /* 0x000e780001717983 */ /* 0x000ee80000300800 */
[----:B------:R-:W3:Y:S04]  /*b1cf0*/  LDL.LU R114, [R1+0x840] ;  /* 0x0008400001727983 */ /* 0x000ee80000300800 */
[----:B------:R-:W3:Y:S04]  /*b1d00*/  LDL.LU R115, [R1+0x848] ;  /* 0x0008480001737983 */ /* 0x000ee80000300800 */
        /* <DEDUP_REMOVED lines=8> */
[----:B------:R-:W-:Y:S01]  /*b1d90*/  NOP ;  /* 0x0000000000007918 */ /* 0x000fe20000000000 */
[----:B------:R-:W-:Y:S01]  /*b1da0*/  IMAD.MOV.U32 R117, RZ, RZ, R226 ;  /* 0x000000ffff757224 */ /* 0x000fe200078e00e2 */
        /* <DEDUP_REMOVED lines=12> */
[----:B------:R-:W2:Y:S04]  /*b1e70*/  LDL.LU R118, [R1+0x1110] ;  /* 0x0011100001767983 */ /* 0x000ea80000300800 */
[----:B------:R-:W2:Y:S04]  /*b1e80*/  LDL.LU R119, [R1+0x1118] ;  /* 0x0011180001777983 */ /* 0x000ea80000300800 */
[----:B---3--:R3:W-:Y:S01]  /*b1e90*/  STSM.16.M88.4 [R0], R112 ;  /* 0x0000007000007844 */ /* 0x0087e20000000200 */
[----:B------:R-:W-:-:S03]  /*b1ea0*/  NOP ;  /* 0x0000000000007918 */ /* 0x000fc60000000000 */
        /* <DEDUP_REMOVED lines=13> */
[----:B------:R-:W-:Y:S01]  /*b1f80*/  MOV R116, R168 ;  /* 0x000000a800747202 */ /* 0x000fe20000000f00 */
[----:B------:R-:W-:Y:S01]  /*b1f90*/  IMAD.MOV.U32 R117, RZ, RZ, R170 ;  /* 0x000000ffff757224 */ /* 0x000fe200078e00aa */
        /* <DEDUP_REMOVED lines=11> */
[----:B---3--:R3:W-:Y:S01]  /*b2050*/  STSM.16.M88.4 [R0], R112 ;  /* 0x0000007000007844 */ /* 0x0087e20000000200 */
[----:B--2---:R-:W-:Y:S01]  /*b2060*/  IMAD.MOV.U32 R116, RZ, RZ, R192 ;  /* 0x000000ffff747224 */ /* 0x004fe200078e00c0 */
[----:B------:R-:W-:Y:S01]  /*b2070*/  MOV R117, R194 ;  /* 0x000000c200757202 */ /* 0x000fe20000000f00 */
[----:B------:R-:W-:Y:S01]  /*b2080*/  IMAD.MOV.U32 R118, RZ, RZ, R208 ;  /* 0x000000ffff767224 */ /* 0x000fe200078e00d0 */
[----:B------:R-:W-:Y:S01]  /*b2090*/  NOP ;  /* 0x0000000000007918 */ /* 0x000fe20000000000 */
[----:B------:R-:W-:Y:S01]  /*b20a0*/  IMAD.MOV.U32 R119, RZ, RZ, R210 ;  /* 0x000000ffff777224 */ /* 0x000fe200078e00d2 */
[----:B------:R-:W2:Y:S01]  /*b20b0*/  LDS.128 R184, [R0] ;  /* 0x0000000000b87984 */ /* 0x000ea20000000c00 */
[----:B------:R-:W-:-:S03]  /*b20c0*/  NOP ;  /* 0x0000000000007918 */ /* 0x000fc60000000000 */
[----:B---3--:R-:W3:Y:S04]  /*b20d0*/  LDL.LU R112, [R1+0x1034] ;  /* 0x0010340001707983 */ /* 0x008ee80000300800 */
[----:B------:R-:W3:Y:S04]  /*b20e0*/  LDL.LU R113, [R1+0x103c] ;  /* 0x00103c0001717983 */ /* 0x000ee80000300800 */
[----:B------:R-:W3:Y:S04]  /*b20f0*/  LDL.LU R114, [R1+0x9e4] ;  /* 0x0009e40001727983 */ /* 0x000ee80000300800 */
[----:B------:R-:W3:Y:S04]  /*b2100*/  LDL.LU R115, [R1+0x9ec] ;  /* 0x0009ec0001737983 */ /* 0x000ee80000300800 */
[----:B------:R1:W-:Y:S01]  /*b2110*/  STSM.16.M88.4 [R0], R116 ;  /* 0x0000007400007844 */ /* 0x0003e20000000200 */
[----:B------:R-:W-:-:S03]  /*b2120*/  NOP ;  /* 0x0000000000007918 */ /* 0x000fc60000000000 */
[----:B------:R-:W2:Y:S01]  /*b2130*/  LDS.128 R180, [R0] ;  /* 0x0000000000b47984 */ /* 0x000ea20000000c00 */
[----:B------:R-:W-:-:S03]  /*b2140*/  NOP ;  /* 0x0000000000007918 */ /* 0x000fc60000000000 */
[----:B-1----:R-:W4:Y:S04]  /*b2150*/  LDL.LU R116, [R1+0x784] ;  /* 0x0007840001747983 */ /* 0x002f280000300800 */
[----:B------:R-:W4:Y:S04]  /*b2160*/  LDL.LU R117, [R1+0x78c] ;  /* 0x00078c0001757983 */ /* 0x000f280000300800 */
[----:B------:R-:W4:Y:S04]  /*b2170*/  LDL.LU R118, [R1+0x16c4] ;  /* 0x0016c40001767983 */ /* 0x000f280000300800 */
[----:B------:R-:W4:Y:S04]  /*b2180*/  LDL.LU R119, [R1+0x16cc] ;  /* 0x0016cc0001777983 */ /* 0x000f280000300800 */
[----:B---3--:R1:W-:Y:S01]  /*b2190*/  STSM.16.M88.4 [R0], R112 ;  /* 0x0000007000007844 */ /* 0x0083e20000000200 */
[----:B------:R-:W-:-:S03]  /*b21a0*/  NOP ;  /* 0x0000000000007918 */ /* 0x000fc60000000000 */
[----:B------:R-:W3:Y:S01]  /*b21b0*/  LDS.128 R176, [R0] ;  /* 0x0000000000b07984 */ /* 0x000ee20000000c00 */
[----:B------:R-:W-:-:S03]  /*b21c0*/  NOP ;  /* 0x0000000000007918 */ /* 0x000fc60000000000 */
[----:B-1----:R-:W2:Y:S04]  /*b21d0*/  LDL.LU R112, [R1+0xfb4] ;  /* 0x000fb40001707983 */ /* 0x002ea80000300800 */
[----:B------:R-:W2:Y:S04]  /*b21e0*/  LDL.LU R113, [R1+0xfbc] ;  /* 0x000fbc0001717983 */ /* 0x000ea80000300800 */
[----:B------:R-:W2:Y:S04]  /*b21f0*/  LDL.LU R114, [R1+0x964] ;  /* 0x0009640001727983 */ /* 0x000ea80000300800 */
[----:B------:R-:W2:Y:S04]  /*b2200*/  LDL.LU R115, [R1+0x96c] ;  /* 0x00096c0001737983 */ /* 0x000ea80000300800 */
[----:B----4-:R1:W-:Y:S01]  /*b2210*/  STSM.16.M88.4 [R0], R116 ;  /* 0x0000007400007844 */ /* 0x0103e20000000200 */
[----:B------:R-:W-:-:S03]  /*b2220*/  NOP ;  /* 0x0000000000007918 */ /* 0x000fc60000000000 */
[----:B------:R-:W4:Y:S01]  /*b2230*/  LDS.128 R172, [R0] ;  /* 0x0000000000ac7984 */ /* 0x000f220000000c00 */
[----:B------:R-:W-:-:S03]  /*b2240*/  NOP ;  /* 0x0000000000007918 */ /* 0x000fc60000000000 */
[----:B-1----:R-:W3:Y:S04]  /*b2250*/  LDL.LU R118, [R1+0x16b4] ;  /* 0x0016b40001767983 */ /* 0x002ee80000300800 */
[----:B------:R-:W3:Y:S04]  /*b2260*/  LDL.LU R119, [R1+0x16bc] ;  /* 0x0016bc0001777983 */ /* 0x000ee80000300800 */
[----:B--2---:R1:W-:Y:S01]  /*b2270*/  STSM.16.M88.4 [R0], R112 ;  /* 0x0000007000007844 */ /* 0x0043e20000000200 */
[----:B------:R-:W-:Y:S01]  /*b2280*/  MOV R116, R237 ;  /* 0x000000ed00747202 */ /* 0x000fe20000000f00 */
[----:B------:R-:W-:Y:S01]  /*b2290*/  IMAD.MOV.U32 R117, RZ, RZ, R239 ;  /* 0x000000ffff757224 */ /* 0x000fe200078e00ef */
[----:B------:R-:W-:Y:S01]  /*b22a0*/  NOP ;  /* 0x0000000000007918 */ /* 0x000fe20000000000 */
        /* <DEDUP_REMOVED lines=12> */
[----:B----4-:R1:W-:Y:S01]  /*b2370*/  STSM.16.M88.4 [R0], R112 ;  /* 0x0000007000007844 */ /* 0x0103e20000000200 */
[----:B------:R-:W-:Y:S01]  /*b2380*/  IMAD.MOV.U32 R116, RZ, RZ, R233 ;  /* 0x000000ffff747224 */ /* 0x000fe200078e00e9 */
[----:B------:R-:W-:Y:S01]  /*b2390*/  MOV R117, R235 ;  /* 0x000000eb00757202 */ /* 0x000fe20000000f00 */
[----:B------:R-:W-:Y:S01]  /*b23a0*/  NOP ;  /* 0x0000000000007918 */ /* 0x000fe20000000000 */
[----:B------:R-:W4:Y:S01]  /*b23b0*/  LDS.128 R156, [R0] ;  /* 0x00000000009c7984 */ /* 0x000f220000000c00 */
[----:B------:R-:W-:-:S03]  /*b23c0*/  NOP ;  /* 0x0000000000007918 */ /* 0x000fc60000000000 */
[----:B-1----:R-:W3:Y:S04]  /*b23d0*/  LDL.LU R112, [R1+0xef4] ;  /* 0x000ef40001707983 */ /* 0x002ee80000300800 */
        /* <DEDUP_REMOVED lines=8> */
[----:B------:R-:W4:Y:S04]  /*b2460*/  LDL.LU R119, [R1+0x168c] ;  /* 0x00168c0001777983 */ /* 0x000f280000300800 */
[----:B---3--:R1:W-:Y:S01]  /*b2470*/  STSM.16.M88.4 [R0], R112 ;  /* 0x0000007000007844 */ /* 0x0083e20000000200 */
[----:B------:R-:W-:Y:S01]  /*b2480*/  IMAD.MOV.U32 R116, RZ, RZ, R229 ;  /* 0x000000ffff747224 */ /* 0x000fe200078e00e5 */
[----:B------:R-:W-:Y:S01]  /*b2490*/  NOP ;  /* 0x0000000000007918 */ /* 0x000fe20000000000 */
[----:B------:R-:W-:Y:S01]  /*b24a0*/  IMAD.MOV.U32 R117, RZ, RZ, R231 ;  /* 0x000000ffff757224 */ /* 0x000fe200078e00e7 */
        /* <DEDUP_REMOVED lines=44> */
[----:B------:R-:W2:Y:S04]  /*b2770*/  LDL.LU R208, [R1+0x310] ;  /* 0x0003100001d07983 */ /* 0x000ea80000300800 */
[----:B------:R-:W2:Y:S04]  /*b2780*/  LDL.LU R194, [R1+0x300] ;  /* 0x0003000001c27983 */ /* 0x000ea80000300800 */
[----:B---3--:R1:W-:Y:S01]  /*b2790*/  STSM.16.M88.4 [R0], R112 ;  /* 0x0000007000007844 */ /* 0x0083e20000000200 */
[----:B------:R-:W-:Y:S01]  /*b27a0*/  IMAD.MOV.U32 R116, RZ, RZ, R169 ;  /* 0x000000ffff747224 */ /* 0x000fe200078e00a9 */
[----:B------:R-:W-:Y:S01]  /*b27b0*/  MOV R117, R171 ;  /* 0x000000ab00757202 */ /* 0x000fe20000000f00 */
[----:B------:R-:W-:Y:S01]  /*b27c0*/  NOP ;  /* 0x0000000000007918 */ /* 0x000fe20000000000 */
[----:B------:R-:W3:Y:S01]  /*b27d0*/  LDS.128 R124, [R0] ;  /* 0x00000000007c7984 */ /* 0x000ee20000000c00 */
[----:B------:R-:W-:-:S03]  /*b27e0*/  NOP ;  /* 0x0000000000007918 */ /* 0x000fc60000000000 */
[----:B-1----:R-:W2:Y:S04]  /*b27f0*/  LDL.LU R112, [R1+0xd34] ;  /* 0x000d340001707983 */ /* 0x002ea80000300800 */
[----:B------:R-:W2:Y:S04]  /*b2800*/  LDL.LU R113, [R1+0xd3c] ;  /* 0x000d3c0001717983 */ /* 0x000ea80000300800 */
[----:B------:R-:W3:Y:S04]  /*b2810*/  LDL.LU R192, [R1+0x2f0] ;  /* 0x0002f00001c07983 */ /* 0x000ee80000300800 */
        /* <DEDUP_REMOVED lines=14> */
[----:B----4-:R1:W-:Y:S01]  /*b2900*/  STSM.16.M88.4 [R0], R116 ;  /* 0x0000007400007844 */ /* 0x0103e20000000200 */
[----:B------:R-:W-:Y:S01]  /*b2910*/  IMAD.MOV.U32 R90, RZ, RZ, R123 ;  /* 0x000000ffff5a7224 */ /* 0x000fe200078e007b */
[----:B------:R-:W-:-:S02]  /*b2920*/  NOP ;  /* 0x0000000000007918 */ /* 0x000fc40000000000 */
[----:B------:R-:W4:Y:S01]  /*b2930*/  LDS.128 R120, [R0] ;  /* 0x0000000000787984 */ /* 0x000f220000000c00 */
[----:B------:R-:W-:Y:S01]  /*b2940*/  NOP ;  /* 0x0000000000007918 */ /* 0x000fe20000000000 */
[----:B-1----:R-:W-:Y:S01]  /*b2950*/  IMAD.MOV.U32 R116, RZ, RZ, R193 ;  /* 0x000000ffff747224 */ /* 0x002fe200078e00c1 */
[----:B------:R-:W-:Y:S01]  /*b2960*/  MOV R118, R209 ;  /* 0x000000d100767202 */ /* 0x000fe20000000f00 */
[----:B------:R-:W-:Y:S02]  /*b2970*/  IMAD.MOV.U32 R117, RZ, RZ, R195 ;  /* 0x000000ffff757224 */ /* 0x000fe400078e00c3 */
[----:B------:R-:W-:Y:S02]  /*b2980*/  IMAD.MOV.U32 R119, RZ, RZ, R211 ;  /* 0x000000ffff777224 */ /* 0x000fe400078e00d3 */
[----:B------:R-:W-:Y:S01]  /*b2990*/  IMAD.WIDE R168, R205, 0x4, R48 ;  /* 0x00000004cda87825 */ /* 0x000fe200078e0230 */
[----:B--2---:R-:W-:Y:S01]  /*b29a0*/  STSM.16.M88.4 [R0], R112 ;  /* 0x0000007000007844 */ /* 0x004fe20000000200 */
[----:B------:R-:W-:-:S03]  /*b29b0*/  NOP ;  /* 0x0000000000007918 */ /* 0x000fc60000000000 */
[----:B------:R-:W1:Y:S01]  /*b29c0*/  LDS.128 R112, [R0] ;  /* 0x0000000000707984 */ /* 0x000e620000000c00 */
[----:B------:R-:W-:-:S03]  /*b29d0*/  NOP ;  /* 0x0000000000007918 */ /* 0x000fc60000000000 */
[----:B------:R2:W-:Y:S01]  /*b29e0*/  STSM.16.M88.4 [R0], R116 ;  /* 0x0000007400007844 */ /* 0x0005e20000000200 */
[----:B------:R-:W-:-:S03]  /*b29f0*/  NOP ;  /* 0x0000000000007918 */ /* 0x000fc60000000000 */
[----:B------:R-:W-:Y:S01]  /*b2a00*/  @P6 STG.E desc[UR10][R168.64], R208 ;  /* 0x000000d0a8006986 */ /* 0x000fe2000c10190a */
[----:B------:R-:W-:Y:S01]  /*b2a10*/  LOP3.LUT P6, RZ, R93, 0x4000000, RZ, 0xc0, !PT ;  /* 0x040000005dff7812 */ /* 0x000fe200078cc0ff */
[----:B--2---:R-:W-:-:S12]  /*b2a20*/  IMAD.WIDE R116, R205, 0x4, R46 ;  /* 0x00000004cd747825 */ /* 0x004fd800078e022e */
[----:B------:R2:W-:Y:S01]  /*b2a30*/  @P6 STG.E desc[UR10][R116.64], R194 ;  /* 0x000000c274006986 */ /* 0x0005e2000c10190a */
[----:B------:R-:W-:Y:S01]  /*b2a40*/  LOP3.LUT P6, RZ, R93, 0x2000000, RZ, 0xc0, !PT ;  /* 0x020000005dff7812 */ /* 0x000fe200078cc0ff */
[----:B--2---:R-:W-:-:S12]  /*b2a50*/  IMAD.WIDE R116, R205, 0x4, R44 ;  /* 0x00000004cd747825 */ /* 0x004fd800078e022c */
[----:B---3--:R2:W-:Y:S01]  /*b2a60*/  @P6 STG.E desc[UR10][R116.64], R192 ;  /* 0x000000c074006986 */ /* 0x0085e2000c10190a */
[----:B------:R-:W-:Y:S01]  /*b2a70*/  LOP3.LUT P6, RZ, R93, 0x1000000, RZ, 0xc0, !PT ;  /* 0x010000005dff7812 */ /* 0x000fe200078cc0ff */
[----:B--2---:R-:W-:-:S12]  /*b2a80*/  IMAD.WIDE R116, R205, 0x4, R42 ;  /* 0x00000004cd747825 */ /* 0x004fd800078e022a */
[----:B------:R2:W-:Y:S01]  /*b2a90*/  @P6 STG.E desc[UR10][R116.64], R170 ;  /* 0x000000aa74006986 */ /* 0x0005e2000c10190a */
[----:B------:R-:W-:Y:S01]  /*b2aa0*/  LOP3.LUT P6, RZ, R93, 0x800000, RZ, 0xc0, !PT ;  /* 0x008000005dff7812 */ /* 0x000fe200078cc0ff */
[----:B--2---:R-:W-:-:S12]  /*b2ab0*/  IMAD.WIDE R116, R205, 0x4, R40 ;  /* 0x00000004cd747825 */ /* 0x004fd800078e0228 */
[----:B------:R2:W-:Y:S01]  /*b2ac0*/  @P6 STG.E desc[UR10][R116.64], R226 ;  /* 0x000000e274006986 */ /* 0x0005e2000c10190a */
[----:B------:R-:W-:Y:S01]  /*b2ad0*/  LOP3.LUT P6, RZ, R93, 0x400000, RZ, 0xc0, !PT ;  /* 0x004000005dff7812 */ /* 0x000fe200078cc0ff */
[----:B--2---:R-:W-:-:S12]  /*b2ae0*/  IMAD.WIDE R116, R205, 0x4, R38 ;  /* 0x00000004cd747825 */ /* 0x004fd800078e0226 */
[----:B------:R2:W-:Y:S02]  /*b2af0*/  @P6 STG.E desc[UR10][R116.64], R224 ;  /* 0x000000e074006986 */ /* 0x0005e4000c10190a */
[----:B--2---:R-:W-:-:S05]  /*b2b00*/  IMAD.WIDE R116, R205, 0x4, R36 ;  /* 0x00000004cd747825 */ /* 0x004fca00078e0224 */
        /* <DEDUP_REMOVED lines=10> */
[----:B------:R2:W-:Y:S04]  /*b2bb0*/  @P0 STG.E desc[UR10][R116.64], R236 ;  /* 0x000000ec74000986 */ /* 0x0005e8000c10190a */
[----:B--2---:R-:W2:Y:S04]  /*b2bc0*/  LDL.LU R236, [R1+0x250] ;  /* 0x0002500001ec7983 */ /* 0x004ea80000300800 */
[----:B------:R-:W3:Y:S04]  /*b2bd0*/  LDL.LU R230, [R1+0x240] ;  /* 0x0002400001e67983 */ /* 0x000ee80000300800 */
[----:B------:R-:W4:Y:S04]  /*b2be0*/  LDL.LU R228, [R1+0x230] ;  /* 0x0002300001e47983 */ /* 0x000f280000300800 */
[----:B------:R-:W4:Y:S04]  /*b2bf0*/  LDL.LU R234, [R1+0x220] ;  /* 0x0002200001ea7983 */ /* 0x000f280000300800 */
[----:B------:R-:W4:Y:S01]  /*b2c00*/  LDL.LU R232, [R1+0x210] ;  /* 0x0002100001e87983 */ /* 0x000f220000300800 */
[----:B------:R-:W-:-:S03]  /*b2c10*/  LOP3.LUT P3, RZ, R94, 0x8, RZ, 0xc0, !PT ;  /* 0x000000085eff7812 */ /* 0x000fc6000786c0ff */
[----:B------:R-:W4:Y:S01]  /*b2c20*/  LDL.LU R238, [R1+0x200] ;  /* 0x0002000001ee7983 */ /* 0x000f220000300800 */
[----:B------:R-:W-:Y:S01]  /*b2c30*/  IMAD.WIDE R116, R205, 0x4, R24 ;  /* 0x00000004cd747825 */ /* 0x000fe200078e0218 */
[----:B------:R-:W-:Y:S02]  /*b2c40*/  LOP3.LUT P6, RZ, R94, 0x8000, RZ, 0xc0, !PT ;  /* 0x000080005eff7812 */ /* 0x000fe400078cc0ff */
[----:B------:R-:W-:-:S11]  /*b2c50*/  LOP3.LUT R93, R93, 0xffffbfff, RZ, 0xc0, !PT ;  /* 0xffffbfff5d5d7812 */ /* 0x000fd600078ec0ff */
[----:B------:R-:W-:Y:S02]  /*b2c60*/  @P6 LOP3.LUT R93, R93, 0x4000, RZ, 0xfc, !PT ;  /* 0x000040005d5d6812 */ /* 0x000fe400078efcff */
        /* <DEDUP_REMOVED lines=10> */
[----:B------:R-:W-:Y:S01]  /*b2d10*/  LOP3.LUT R93, R93, 0xfffbffff, RZ, 0xc0, !PT ;  /* 0xfffbffff5d5d7812 */ /* 0x000fe200078ec0ff */
[----:B--2---:R2:W-:Y:S04]  /*b2d20*/  @P3 STG.E desc[UR10][R116.64], R236 ;  /* 0x000000ec74003986 */ /* 0x0045e8000c10190a */
[----:B--2---:R-:W2:Y:S04]  /*b2d30*/  LDL.LU R236, [R1+0x1f0] ;  /* 0x0001f00001ec7983 */ /* 0x004ea80000300800 */
[----:B------:R-:W2:Y:S04]  /*b2d40*/  LDL.LU R208, [R1+0x1e0] ;  /* 0x0001e00001d07983 */ /* 0x000ea80000300800 */
[----:B------:R-:W2:Y:S01]  /*b2d50*/  LDL.LU R194, [R1+0x1d0] ;  /* 0x0001d00001c27983 */ /* 0x000ea20000300800 */
[----:B------:R-:W-:-:S02]  /*b2d60*/  @P6 LOP3.LUT R93, R93, 0x40000, RZ, 0xfc, !PT ;  /* 0x000400005d5d6812 */ /* 0x000fc400078efcff */
[----:B------:R-:W-:Y:S01]  /*b2d70*/  LOP3.LUT P6, RZ, R94, 0x400, RZ, 0xc0, !PT ;  /* 0x000004005eff7812 */ /* 0x000fe200078cc0ff */
[----:B------:R-:W2:Y:S01]  /*b2d80*/  LDL.LU R192, [R1+0x1c0] ;  /* 0x0001c00001c07983 */ /* 0x000ea20000300800 */
[----:B------:R-:W-:-:S03]  /*b2d90*/  LOP3.LUT R93, R93, 0xfff7ffff, RZ, 0xc0, !PT ;  /* 0xfff7ffff5d5d7812 */ /* 0x000fc600078ec0ff */
[----:B------:R-:W2:Y:S01]  /*b2da0*/  LDL.LU R170, [R1+0x1b0] ;  /* 0x0001b00001aa7983 */ /* 0x000ea20000300800 */
[C---:B------:R-:W-:Y:S02]  /*b2db0*/  LOP3.LUT P2, RZ, R94.reuse, 0x10, RZ, 0xc0, !PT ;  /* 0x000000105eff7812 */ /* 0x040fe4000784c0ff */
[C---:B------:R-:W-:Y:S01]  /*b2dc0*/  LOP3.LUT P1, RZ, R94.reuse, 0x20, RZ, 0xc0, !PT ;  /* 0x000000205eff7812 */ /* 0x040fe2000782c0ff */
[----:B------:R-:W-:Y:S01]  /*b2dd0*/  IMAD.WIDE R116, R205, 0x4, R22 ;  /* 0x00000004cd747825 */ /* 0x000fe200078e0216 */
[----:B------:R-:W2:Y:S03]  /*b2de0*/  LDL.LU R226, [R1+0x1a0] ;  /* 0x0001a00001e27983 */ /* 0x000ea60000300800 */
[----:B------:R-:W-:Y:S01]  /*b2df0*/  @P6 LOP3.LUT R93, R93, 0x80000, RZ, 0xfc, !PT ;  /* 0x000800005d5d6812 */ /* 0x000fe200078efcff */
[----:B------:R-:W2:Y:S01]  /*b2e00*/  LDL.LU R224, [R1+0x190] ;  /* 0x0001900001e07983 */ /* 0x000ea20000300800 */
[----:B------:R-:W-:-:S02]  /*b2e10*/  LOP3.LUT P6, RZ, R94, 0x200, RZ, 0xc0, !PT ;  /* 0x000002005eff7812 */ /* 0x000fc400078cc0ff */
[----:B------:R-:W-:Y:S02]  /*b2e20*/  LOP3.LUT R93, R93, 0xffefffff, RZ, 0xc0, !PT ;  /* 0xffefffff5d5d7812 */ /* 0x000fe400078ec0ff */
[----:B------:R-:W-:-:S09]  /*b2e30*/  LOP3.LUT P0, RZ, R94, 0x40, RZ, 0xc0, !PT ;  /* 0x000000405eff7812 */ /* 0x000fd2000780c0ff */
[----:B------:R-:W-:Y:S02]  /*b2e40*/  @P6 LOP3.LUT R93, R93, 0x100000, RZ, 0xfc, !PT ;  /* 0x001000005d5d6812 */ /* 0x000fe400078efcff */
[----:B------:R-:W-:Y:S01]  /*b2e50*/  LOP3.LUT P6, RZ, R94, 0x100, RZ, 0xc0, !PT ;  /* 0x000001005eff7812 */ /* 0x000fe200078cc0ff */
[----:B---3--:R3:W-:Y:S01]  /*b2e60*/  @P2 STG.E desc[UR10][R116.64], R230 ;  /* 0x000000e674002986 */ /* 0x0087e2000c10190a */
[----:B------:R-:W-:Y:S01]  /*b2e70*/  LOP3.LUT R93, R93, 0xffdfffff, RZ, 0xc0, !PT ;  /* 0xffdfffff5d5d7812 */ /* 0x000fe200078ec0ff */
[----:B---3--:R-:W-:-:S10]  /*b2e80*/  IMAD.WIDE R116, R205, 0x4, R20 ;  /* 0x00000004cd747825 */ /* 0x008fd400078e0214 */
[----:B------:R-:W-:Y:S01]  /*b2e90*/  @P6 LOP3.LUT R93, R93, 0x200000, RZ, 0xfc, !PT ;  /* 0x002000005d5d6812 */ /* 0x000fe200078efcff */
[----:B------:R-:W3:Y:S01]  /*b2ea0*/  LDL.LU R230, [R1+0x180] ;  /* 0x0001800001e67983 */ /* 0x000ee20000300800 */
[----:B------:R-:W-:-:S03]  /*b2eb0*/  LOP3.LUT P6, RZ, R94, 0x80, RZ, 0xc0, !PT ;  /* 0x000000805eff7812 */ /* 0x000fc600078cc0ff */
[----:B----4-:R4:W-:Y:S02]  /*b2ec0*/  @P1 STG.E desc[UR10][R116.64], R228 ;  /* 0x000000e474001986 */ /* 0x0109e4000c10190a */
[----:B----4-:R-:W-:Y:S02]  /*b2ed0*/  IMAD.WIDE R116, R205, 0x4, R18 ;  /* 0x00000004cd747825 */ /* 0x010fe400078e0212 */
[----:B------:R-:W4:Y:S04]  /*b2ee0*/  LDL.LU R228, [R1+0x170] ;  /* 0x0001700001e47983 */ /* 0x000f280000300800 */
[----:B------:R1:W-:Y:S02]  /*b2ef0*/  @P0 STG.E desc[UR10][R116.64], R234 ;  /* 0x000000ea74000986 */ /* 0x0003e4000c10190a */
[----:B-1----:R-:W-:-:S02]  /*b2f00*/  IMAD.WIDE R116, R204, 0x4, R48 ;  /* 0x00000004cc747825 */ /* 0x002fc400078e0230 */
[----:B------:R-:W4:Y:S04]  /*b2f10*/  LDL.LU R234, [R1+0x160] ;  /* 0x0001600001ea7983 */ /* 0x000f280000300800 */
[----:B------:R1:W-:Y:S01]  /*b2f20*/  @P6 STG.E desc[UR10][R116.64], R232 ;  /* 0x000000e874006986 */ /* 0x0003e2000c10190a */
[C---:B------:R-:W-:Y:S01]  /*b2f30*/  LOP3.LUT P6, RZ, R93.reuse, 0x200000, RZ, 0xc0, !PT ;  /* 0x002000005dff7812 */ /* 0x040fe200078cc0ff */
[----:B-1----:R-:W-:Y:S02]  /*b2f40*/  IMAD.WIDE R116, R204, 0x4, R46 ;  /* 0x00000004cc747825 */ /* 0x002fe400078e022e */
[----:B------:R-:W4:Y:S10]  /*b2f50*/  LDL.LU R232, [R1+0x150] ;  /* 0x0001500001e87983 */ /* 0x000f340000300800 */
[----:B------:R1:W-:Y:S01]  /*b2f60*/  @P6 STG.E desc[UR10][R116.64], R238 ;  /* 0x000000ee74006986 */ /* 0x0003e2000c10190a */
[----:B------:R-:W-:-:S03]  /*b2f70*/  LOP3.LUT P6, RZ, R93, 0x100000, RZ, 0xc0, !PT ;  /* 0x001000005dff7812 */ /* 0x000fc600078cc0ff */
[----:B-1----:R-:W4:Y:S01]  /*b2f80*/  LDL.LU R238, [R1+0x140] ;  /* 0x0001400001ee7983 */ /* 0x002f220000300800 */
[----:B------:R-:W-:-:S09]  /*b2f90*/  IMAD.WIDE R116, R204, 0x4, R44 ;  /* 0x00000004cc747825 */ /* 0x000fd200078e022c */
[----:B--2---:R1:W-:Y:S04]  /*b2fa0*/  @P6 STG.E desc[UR10][R116.64], R236 ;  /* 0x000000ec74006986 */ /* 0x0043e8000c10190a */
[----:B-1----:R-:W2:Y:S01]  /*b2fb0*/  LDL.LU R236, [R1+0xf0] ;  /* 0x0000f00001ec7983 */ /* 0x002ea20000300800 */
[----:B------:R-:W-:Y:S01]  /*b2fc0*/  LOP3.LUT P6, RZ, R93, 0x80000, RZ, 0xc0, !PT ;  /* 0x000800005dff7812 */ /* 0x000fe200078cc0ff */
[----:B------:R-:W-:-:S12]  /*b2fd0*/  IMAD.WIDE R116, R204, 0x4, R42 ;  /* 0x00000004cc747825 */ /* 0x000fd800078e022a */
[----:B------:R1:W-:Y:S01]  /*b2fe0*/  @P6 STG.E desc[UR10][R116.64], R208 ;  /* 0x000000d074006986 */ /* 0x0003e2000c10190a */
[----:B------:R-:W-:Y:S01]  /*b2ff0*/  LOP3.LUT P6, RZ, R93, 0x40000, RZ, 0xc0, !PT ;  /* 0x000400005dff7812 */ /* 0x000fe200078cc0ff */
[----:B-1----:R-:W-:-:S12]  /*b3000*/  IMAD.WIDE R116, R204, 0x4, R40 ;  /* 0x00000004cc747825 */ /* 0x002fd800078e0228 */
        /* <DEDUP_REMOVED lines=10> */
[----:B------:R-:W-:Y:S02]  /*b30b0*/  LOP3.LUT P6, RZ, R93, 0x4000, RZ, 0xc0, !PT ;  /* 0x000040005dff7812 */ /* 0x000fe400078cc0ff */
[C---:B------:R-:W-:Y:S02]  /*b30c0*/  LOP3.LUT P5, RZ, R94.reuse, 0x10000, RZ, 0xc0, !PT ;  /* 0x000100005eff7812 */ /* 0x040fe400078ac0ff */
[----:B------:R-:W-:Y:S01]  /*b30d0*/  LOP3.LUT P4, RZ, R94, 0x20000, RZ, 0xc0, !PT ;  /* 0x000200005eff7812 */ /* 0x000fe2000788c0ff */
[----:B-1----:R-:W-:-:S08]  /*b30e0*/  IMAD.WIDE R116, R204, 0x4, R32 ;  /* 0x00000004cc747825 */ /* 0x002fd000078e0220 */
[----:B------:R1:W-:Y:S01]  /*b30f0*/  @P6 STG.E desc[UR10][R116.64], R224 ;  /* 0x000000e074006986 */ /* 0x0003e2000c10190a */
[----:B------:R-:W-:Y:S01]  /*b3100*/  LOP3.LUT P3, RZ, R94, 0x40000, RZ, 0xc0, !PT ;  /* 0x000400005eff7812 */ /* 0x000fe2000786c0ff */
[----:B-1----:R-:W-:-:S05]  /*b3110*/  IMAD.WIDE R116, R204, 0x4, R30 ;  /* 0x00000004cc747825 */ /* 0x002fca00078e021e */
[----:B---3--:R1:W-:Y:S01]  /*b3120*/  @P5 STG.E desc[UR10][R116.64], R230 ;  /* 0x000000e674005986 */ /* 0x0083e2000c10190a */
[----:B------:R-:W-:Y:S01]  /*b3130*/  LOP3.LUT P2, RZ, R94, 0x80000, RZ, 0xc0, !PT ;  /* 0x000800005eff7812 */ /* 0x000fe2000784c0ff */
[----:B-1----:R-:W-:-:S05]  /*b3140*/  IMAD.WIDE R116, R204, 0x4, R28 ;  /* 0x00000004cc747825 */ /* 0x002fca00078e021c */
[----:B----4-:R1:W-:Y:S01]  /*b3150*/  @P4 STG.E desc[UR10][R116.64], R228 ;  /* 0x000000e474004986 */ /* 0x0103e2000c10190a */
[----:B------:R-:W-:Y:S01]  /*b3160*/  LOP3.LUT P1, RZ, R94, 0x100000, RZ, 0xc0, !PT ;  /* 0x001000005eff7812 */ /* 0x000fe2000782c0ff */
[----:B-1----:R-:W-:-:S05]  /*b3170*/  IMAD.WIDE R116, R204, 0x4, R26 ;  /* 0x00000004cc747825 */ /* 0x002fca00078e021a */
[----:B------:R1:W-:Y:S01]  /*b3180*/  @P3 STG.E desc[UR10][R116.64], R234 ;  /* 0x000000ea74003986 */ /* 0x0003e2000c10190a */
[----:B------:R-:W-:Y:S01]  /*b3190*/  LOP3.LUT P0, RZ, R94, 0x200000, RZ, 0xc0, !PT ;  /* 0x002000005eff7812 */ /* 0x000fe2000780c0ff */
[----:B-1----:R-:W-:-:S05]  /*b31a0*/  IMAD.WIDE R116, R204, 0x4, R24 ;  /* 0x00000004cc747825 */ /* 0x002fca00078e0218 */
[----:B------:R1:W-:Y:S02]  /*b31b0*/  @P2 STG.E desc[UR10][R116.64], R232 ;  /* 0x000000e874002986 */ /* 0x0003e4000c10190a */
[----:B-1----:R-:W-:-:S05]  /*b31c0*/  IMAD.WIDE R116, R204, 0x4, R22 ;  /* 0x00000004cc747825 */ /* 0x002fca00078e0216 */
[----:B------:R1:W-:Y:S02]  /*b31d0*/  @P1 STG.E desc[UR10][R116.64], R238 ;  /* 0x000000ee74001986 */ /* 0x0003e4000c10190a */
[----:B-1----:R-:W-:-:S05]  /*b31e0*/  IMAD.WIDE R116, R204, 0x4, R20 ;  /* 0x00000004cc747825 */ /* 0x002fca00078e0214 */
[----:B--2---:R1:W-:Y:S04]  /*b31f0*/  @P0 STG.E desc[UR10][R116.64], R236 ;  /* 0x000000ec74000986 */ /* 0x0043e8000c10190a */
[----:B-1----:R-:W2:Y:S04]  /*b3200*/  LDL.LU R236, [R1+0xd0] ;  /* 0x0000d00001ec7983 */ /* 0x002ea80000300800 */
        /* <DEDUP_REMOVED lines=22> */
[----:B-1----:R-:W2:Y:S04]  /*b3370*/  LDL.LU R236, [R1+0x2c4] ;  /* 0x0002c40001ec7983 */ /* 0x002ea80000300800 */
        /* <DEDUP_REMOVED lines=20> */
[----:B-1----:R-:W-:-:S10]  /*b34c0*/  IMAD.WIDE R116, R111, 0x4, R46 ;  /* 0x000000046f747825 */ /* 0x002fd400078e022e */
[----:B------:R-:W-:Y:S01]  /*b34d0*/  @P6 LOP3.LUT R93, R93, 0x2000, RZ, 0xfc, !PT ;  /* 0x000020005d5d6812 */ /* 0x000fe200078efcff */
[----:B------:R-:W3:Y:S01]  /*b34e0*/  LDL.LU R230, [R1+0x254] ;  /* 0x0002540001e67983 */ /* 0x000ee20000300800 */
[----:B------:R-:W-:-:S03]  /*b34f0*/  LOP3.LUT P6, RZ, R94, 0x4000000, RZ, 0xc0, !PT ;  /* 0x040000005eff7812 */ /* 0x000fc600078cc0ff */
[----:B----4-:R1:W-:Y:S02]  /*b3500*/  @P1 STG.E desc[UR10][R116.64], R228 ;  /* 0x000000e474001986 */ /* 0x0103e4000c10190a */
[C---:B-1----:R-:W-:Y:S02]  /*b3510*/  IMAD.WIDE R116, R111.reuse, 0x4, R44 ;  /* 0x000000046f747825 */ /* 0x042fe400078e022c */
[----:B------:R-:W4:Y:S04]  /*b3520*/  LDL.LU R228, [R1+0x244] ;  /* 0x0002440001e47983 */ /* 0x000f280000300800 */
[----:B------:R1:W-:Y:S02]  /*b3530*/  @P0 STG.E desc[UR10][R116.64], R234 ;  /* 0x000000ea74000986 */ /* 0x0003e4000c10190a */
[----:B-1----:R-:W-:-:S02]  /*b3540*/  IMAD.WIDE R116, R111, 0x4, R42 ;  /* 0x000000046f747825 */ /* 0x002fc400078e022a */
[----:B------:R-:W4:Y:S04]  /*b3550*/  LDL.LU R234, [R1+0x234] ;  /* 0x0002340001ea7983 */ /* 0x000f280000300800 */
[----:B------:R1:W-:Y:S01]  /*b3560*/  @P6 STG.E desc[UR10][R116.64], R232 ;  /* 0x000000e874006986 */ /* 0x0003e2000c10190a */
[----:B------:R-:W-:Y:S01]  /*b3570*/  LOP3.LUT P6, RZ, R93, 0x2000, RZ, 0xc0, !PT ;  /* 0x000020005dff7812 */ /* 0x000fe200078cc0ff */
        /* <DEDUP_REMOVED lines=68> */
[----:B------:R-:W2:Y:S02]  /*b39c0*/  LDL.LU R208, [R1+0x184] ;  /* 0x0001840001d07983 */ /* 0x000ea40000300800 */
[----:B------:R-:W-:-:S02]  /*b39d0*/  @P6 LOP3.LUT R93, R93, 0x4, RZ, 0xfc, !PT ;  /* 0x000000045d5d6812 */ /* 0x000fc400078efcff */
[----:B------:R-:W2:Y:S01]  /*b39e0*/  LDL.LU R194, [R1+0x174] ;  /* 0x0001740001c27983 */ /* 0x000ea20000300800 */
[----:B------:R-:W-:Y:S02]  /*b39f0*/  LOP3.LUT P6, RZ, R95, 0x10000, RZ, 0xc0, !PT ;  /* 0x000100005fff7812 */ /* 0x000fe400078cc0ff */
[----:B------:R-:W-:Y:S01]  /*b3a00*/  LOP3.LUT R93, R93, 0xfffffff7, RZ, 0xc0, !PT ;  /* 0xfffffff75d5d7812 */ /* 0x000fe200078ec0ff */
[----:B------:R-:W2:Y:S01]  /*b3a10*/  LDL.LU R192, [R1+0x164] ;  /* 0x0001640001c07983 */ /* 0x000ea20000300800 */
[----:B------:R-:W-:-:S03]  /*b3a20*/  LOP3.LUT P2, RZ, R95, 0x400, RZ, 0xc0, !PT ;  /* 0x000004005fff7812 */ /* 0x000fc6000784c0ff */
[----:B------:R-:W2:Y:S01]  /*b3a30*/  LDL.LU R170, [R1+0x154] ;  /* 0x0001540001aa7983 */ /* 0x000ea20000300800 */
[C---:B------:R-:W-:Y:S01]  /*b3a40*/  LOP3.LUT P1, RZ, R95.reuse, 0x800, RZ, 0xc0, !PT ;  /* 0x000008005fff7812 */ /* 0x040fe2000782c0ff */
[----:B------:R-:W-:Y:S01]  /*b3a50*/  IMAD.WIDE R116, R110, 0x4, R42 ;  /* 0x000000046e747825 */ /* 0x000fe200078e022a */
[----:B------:R-:W-:Y:S01]  /*b3a60*/  LOP3.LUT P0, RZ, R95, 0x1000, RZ, 0xc0, !PT ;  /* 0x000010005fff7812 */ /* 0x000fe2000780c0ff */
[----:B------:R-:W2:Y:S02]  /*b3a70*/  LDL.LU R226, [R1+0x144] ;  /* 0x0001440001e27983 */ /* 0x000ea40000300800 */
[----:B------:R-:W-:Y:S02]  /*b3a80*/  @P6 LOP3.LUT R93, R93, 0x8, RZ, 0xfc, !PT ;  /* 0x000000085d5d6812 */ /* 0x000fe400078efcff */
[----:B------:R-:W-:Y:S01]  /*b3a90*/  LOP3.LUT P6, RZ, R95, 0x8000, RZ, 0xc0, !PT ;  /* 0x000080005fff7812 */ /* 0x000fe200078cc0ff */
[----:B------:R-:W2:Y:S01]  /*b3aa0*/  LDL.LU R224, [R1+0xf4] ;  /* 0x0000f40001e07983 */ /* 0x000ea20000300800 */
[----:B------:R-:W-:-:S11]  /*b3ab0*/  LOP3.LUT R93, R93, 0xffffffef, RZ, 0xc0, !PT ;  /* 0xffffffef5d5d7812 */ /* 0x000fd600078ec0ff */
        /* <DEDUP_REMOVED lines=37> */
[----:B------:R-:W-:Y:S01]  /*b3d10*/  LOP3.LUT P5, RZ, R95, 0x400000, RZ, 0xc0, !PT ;  /* 0x004000005fff7812 */ /* 0x000fe200078ac0ff */
[----:B-1----:R-:W-:-:S10]  /*b3d20*/  IMAD.WIDE R116, R110, 0x4, R22 ;  /* 0x000000046e747825 */ /* 0x002fd400078e0216 */
[----:B------:R1:W-:Y:S01]  /*b3d30*/  @P6 STG.E desc[UR10][R116.64], R226 ;  /* 0x000000e274006986 */ /* 0x0003e2000c10190a */
[----:B------:R-:W-:Y:S02]  /*b3d40*/  LOP3.LUT P6, RZ, R94, 0x40000000, RZ, 0xc0, !PT ;  /* 0x400000005eff7812 */ /* 0x000fe400078cc0ff */
[C---:B------:R-:W-:Y:S02]  /*b3d50*/  LOP3.LUT P4, RZ, R95.reuse, 0x800000, RZ, 0xc0, !PT ;  /* 0x008000005fff7812 */ /* 0x040fe4000788c0ff */
[----:B------:R-:W-:Y:S01]  /*b3d60*/  LOP3.LUT P3, RZ, R95, 0x1000000, RZ, 0xc0, !PT ;  /* 0x010000005fff7812 */ /* 0x000fe2000786c0ff */
[----:B-1----:R-:W-:-:S04]  /*b3d70*/  IMAD.WIDE R116, R110, 0x4, R20 ;  /* 0x000000046e747825 */ /* 0x002fc800078e0214 */
[----:B------:R-:W-:-:S04]  /*b3d80*/  IMAD.WIDE R110, R110, 0x4, R18 ;  /* 0x000000046e6e7825 */ /* 0x000fc800078e0212 */
[----:B------:R-:W-:Y:S04]  /*b3d90*/  @P6 STG.E desc[UR10][R116.64], R224 ;  /* 0x000000e074006986 */ /* 0x000fe8000c10190a */
        /* <DEDUP_REMOVED lines=46> */
[----:B------:R-:W-:Y:S01]  /*b4080*/  LOP3.LUT P1, RZ, R95, 0x40000000, RZ, 0xc0, !PT ;  /* 0x400000005fff7812 */ /* 0x000fe2000782c0ff */
        /* <DEDUP_REMOVED lines=267> */
[----:B-1----:R-:W2:Y:S01]  /*b5140*/  LDL.LU R236, [R1+0xfc] ;  /* 0x0000fc0001ec7983 */ /* 0x002ea20000300800 */
[----:B------:R-:W-:Y:S02]  /*b5150*/  LOP3.LUT P6, RZ, R98, 0x2, RZ, 0xc0, !PT ;  /* 0x0000000262ff7812 */ /* 0x000fe400078cc0ff */
[----:B------:R-:W-:Y:S01]  /*b5160*/  LOP3.LUT R9, R9, 0xbfffffff, RZ, 0xc0, !PT ;  /* 0xbfffffff09097812 */ /* 0x000fe200078ec0ff */
[----:B------:R-:W3:Y:S01]  /*b5170*/  LDL.LU R230, [R1+0xdc] ;  /* 0x0000dc0001e67983 */ /* 0x000ee20000300800 */
[----:B------:R-:W-:-:S03]  /*b5180*/  LOP3.LUT R94, R94, 0xfffffffe, RZ, 0xc0, !PT ;  /* 0xfffffffe5e5e7812 */ /* 0x000fc600078ec0ff */
[----:B------:R-:W4:Y:S04]  /*b5190*/  LDL.LU R228, [R1+0x510] ;  /* 0x0005100001e47983 */ /* 0x000f280000300800 */
[----:B------:R-:W4:Y:S02]  /*b51a0*/  LDL.LU R234, [R1+0x500] ;  /* 0x0005000001ea7983 */ /* 0x000f240000300800 */
[----:B------:R-:W-:Y:S02]  /*b51b0*/  @P6 LOP3.LUT R9, R9, 0x40000000, RZ, 0xfc, !PT ;  /* 0x4000000009096812 */ /* 0x000fe400078efcff */
[----:B------:R-:W-:Y:S01]  /*b51c0*/  LOP3.LUT P6, RZ, R98, 0x1, RZ, 0xc0, !PT ;  /* 0x0000000162ff7812 */ /* 0x000fe200078cc0ff */
[----:B------:R-:W4:Y:S01]  /*b51d0*/  LDL.LU R232, [R1+0x4f0] ;  /* 0x0004f00001e87983 */ /* 0x000f220000300800 */
[----:B------:R-:W-:-:S02]  /*b51e0*/  LOP3.LUT R9, R9, 0x7fffffff, RZ, 0xc0, !PT ;  /* 0x7fffffff09097812 */ /* 0x000fc400078ec0ff */
[----:B------:R-:W-:Y:S01]  /*b51f0*/  LOP3.LUT P3, RZ, R97, 0x200000, RZ, 0xc0, !PT ;  /* 0x0020000061ff7812 */ /* 0x000fe2000786c0ff */
[----:B------:R-:W4:Y:S08]  /*b5200*/  LDL.LU R238, [R1+0x4e0] ;  /* 0x0004e00001ee7983 */ /* 0x000f300000300800 */
[----:B------:R-:W-:Y:S02]  /*b5210*/  @P6 LOP3.LUT R9, R9, 0x80000000, RZ, 0xfc, !PT ;  /* 0x8000000009096812 */ /* 0x000fe400078efcff */
[----:B------:R-:W-:-:S13]  /*b5220*/  LOP3.LUT P6, RZ, R97, 0x80000000, RZ, 0xc0, !PT ;  /* 0x8000000061ff7812 */ /* 0x000fda00078cc0ff */
        /* <DEDUP_REMOVED lines=13> */
[C---:B------:R-:W-:Y:S02]  /*b5300*/  LOP3.LUT P6, RZ, R97.reuse, 0x4000000, RZ, 0xc0, !PT ;  /* 0x0400000061ff7812 */ /* 0x040fe400078cc0ff */
[----:B------:R-:W-:Y:S02]  /*b5310*/  LOP3.LUT R94, R94, 0xffffffdf, RZ, 0xc0, !PT ;  /* 0xffffffdf5e5e7812 */ /* 0x000fe400078ec0ff */
[C---:B------:R-:W-:Y:S02]  /*b5320*/  LOP3.LUT P2, RZ, R97.reuse, 0x400000, RZ, 0xc0, !PT ;  /* 0x0040000061ff7812 */ /* 0x040fe4000784c0ff */
[C---:B------:R-:W-:Y:S02]  /*b5330*/  LOP3.LUT P1, RZ, R97.reuse, 0x800000, RZ, 0xc0, !PT ;  /* 0x0080000061ff7812 */ /* 0x040fe4000782c0ff */
[----:B------:R-:W-:-:S05]  /*b5340*/  LOP3.LUT P0, RZ, R97, 0x1000000, RZ, 0xc0, !PT ;  /* 0x0100000061ff7812 */ /* 0x000fca000780c0ff */
[----:B------:R-:W-:Y:S02]  /*b5350*/  @P6 LOP3.LUT R94, R94, 0x20, RZ, 0xfc, !PT ;  /* 0x000000205e5e6812 */ /* 0x000fe400078efcff */
[----:B------:R-:W-:Y:S01]  /*b5360*/  LOP3.LUT P6, RZ, R97, 0x2000000, RZ, 0xc0, !PT ;  /* 0x0200000061ff7812 */ /* 0x000fe200078cc0ff */
[----:B------:R-:W-:-:S05]  /*b5370*/  IMAD.WIDE R96, R8, 0x4, R20 ;  /* 0x0000000408607825 */ /* 0x000fca00078e0214 */
[----:B--2---:R1:W-:Y:S04]  /*b5380*/  @P3 STG.E desc[UR10][R96.64], R236 ;  /* 0x000000ec60003986 */ /* 0x0043e8000c10190a */
[----:B-1----:R-:W2:Y:S04]  /*b5390*/  LDL.LU R236, [R1+0x4d0] ;  /* 0x0004d00001ec7983 */ /* 0x002ea80000300800 */
[----:B------:R-:W2:Y:S04]  /*b53a0*/  LDL.LU R208, [R1+0x4c0] ;  /* 0x0004c00001d07983 */ /* 0x000ea80000300800 */
[----:B------:R-:W2:Y:S04]  /*b53b0*/  LDL.LU R194, [R1+0x4b0] ;  /* 0x0004b00001c27983 */ /* 0x000ea80000300800 */
[----:B------:R-:W2:Y:S04]  /*b53c0*/  LDL.LU R192, [R1+0x4a0] ;  /* 0x0004a00001c07983 */ /* 0x000ea80000300800 */
[----:B------:R-:W2:Y:S01]  /*b53d0*/  LDL.LU R170, [R1+0x490] ;  /* 0x0004900001aa7983 */ /* 0x000ea20000300800 */
[----:B------:R-:W-:-:S03]  /*b53e0*/  IMAD.WIDE R96, R8, 0x4, R18 ;  /* 0x0000000408607825 */ /* 0x000fc600078e0212 */
[----:B------:R-:W2:Y:S04]  /*b53f0*/  LDL.LU R226, [R1+0x480] ;  /* 0x0004800001e27983 */ /* 0x000ea80000300800 */
[----:B---3--:R1:W-:Y:S04]  /*b5400*/  @P2 STG.E desc[UR10][R96.64], R230 ;  /* 0x000000e660002986 */ /* 0x0083e8000c10190a */
[----:B------:R-:W3:Y:S01]  /*b5410*/  LDL.LU R224, [R1+0x470] ;  /* 0x0004700001e07983 */ /* 0x000ee20000300800 */
[----:B-1----:R-:W-:-:S03]  /*b5420*/  IMAD.WIDE R96, R7, 0x4, R48 ;  /* 0x0000000407607825 */ /* 0x002fc600078e0230 */
[----:B------:R-:W3:Y:S04]  /*b5430*/  LDL.LU R230, [R1+0x460] ;  /* 0x0004600001e67983 */ /* 0x000ee80000300800 */
        /* <DEDUP_REMOVED lines=24> */
[----:B------:R-:W-:Y:S01]  /*b55c0*/  @P6 STG.E desc[UR10][R96.64], R192 ;  /* 0x000000c060006986 */ /* 0x000fe2000c10190a */
[----:B------:R-:W-:Y:S01]  /*b55d0*/  LOP3.LUT P6, RZ, R94, 0x1, RZ, 0xc0, !PT ;  /* 0x000000015eff7812 */ /* 0x000fe200078cc0ff */
[----:B------:R-:W-:-:S12]  /*b55e0*/  IMAD.WIDE R94, R7, 0x4, R32 ;  /* 0x00000004075e7825 */ /* 0x000fd800078e0220 */
        /* <DEDUP_REMOVED lines=8> */
[----:B---3--:R1:W-:Y:S01]  /*b5670*/  @P6 STG.E desc[UR10][R94.64], R224 ;  /* 0x000000e05e006986 */ /* 0x0083e2000c10190a */
[----:B------:R-:W-:Y:S01]  /*b5680*/  LOP3.LUT P3, RZ, R98, 0x10, RZ, 0xc0, !PT ;  /* 0x0000001062ff7812 */ /* 0x000fe2000786c0ff */
[----:B-1----:R-:W-:-:S05]  /*b5690*/  IMAD.WIDE R94, R7, 0x4, R26 ;  /* 0x00000004075e7825 */ /* 0x002fca00078e021a */
[----:B------:R1:W-:Y:S01]  /*b56a0*/  @P5 STG.E desc[UR10][R94.64], R230 ;  /* 0x000000e65e005986 */ /* 0x0003e2000c10190a */
        /* <DEDUP_REMOVED lines=40> */
[C---:B------:R-:W-:Y:S02]  /*b5930*/  LOP3.LUT P6, RZ, R98.reuse, 0x8000, RZ, 0xc0, !PT ;  /* 0x0000800062ff7812 */ /* 0x040fe400078cc0ff */
[----:B------:R-:W-:Y:S01]  /*b5940*/  LOP3.LUT R9, R9, 0xf7ffffff, RZ, 0xc0, !PT ;  /* 0xf7ffffff09097812 */ /* 0x000fe200078ec0ff */
[----:B------:R-:W2:Y:S01]  /*b5950*/  LDL.LU R192, [R1+0x370] ;  /* 0x0003700001c07983 */ /* 0x000ea20000300800 */
[----:B------:R-:W-:-:S03]  /*b5960*/  LOP3.LUT P2, RZ, R98, 0x200, RZ, 0xc0, !PT ;  /* 0x0000020062ff7812 */ /* 0x000fc6000784c0ff */
[----:B------:R-:W2:Y:S01]  /*b5970*/  LDL.LU R170, [R1+0x360] ;  /* 0x0003600001aa7983 */ /* 0x000ea20000300800 */
[----:B------:R-:W-:Y:S01]  /*b5980*/  LOP3.LUT P1, RZ, R98, 0x400, RZ, 0xc0, !PT ;  /* 0x0000040062ff7812 */ /* 0x000fe2000782c0ff */
[----:B------:R-:W-:Y:S01]  /*b5990*/  IMAD.WIDE R94, R6, 0x4, R44 ;  /* 0x00000004065e7825 */ /* 0x000fe200078e022c */
[C---:B------:R-:W-:Y:S01]  /*b59a0*/  LOP3.LUT P0, RZ, R98.reuse, 0x800, RZ, 0xc0, !PT ;  /* 0x0000080062ff7812 */ /* 0x040fe2000780c0ff */
        /* <DEDUP_REMOVED lines=46> */
[C---:B------:R-:W-:Y:S02]  /*b5c90*/  LOP3.LUT P4, RZ, R98.reuse, 0x400000, RZ, 0xc0, !PT ;  /* 0x0040000062ff7812 */ /* 0x040fe4000788c0ff */
[----:B------:R-:W-:Y:S01]  /*b5ca0*/  LOP3.LUT P3, RZ, R98, 0x800000, RZ, 0xc0, !PT ;  /* 0x0080000062ff7812 */ /* 0x000fe2000786c0ff */
[----:B-1----:R-:W-:-:S06]  /*b5cb0*/  IMAD.WIDE R94, R6, 0x4, R22 ;  /* 0x00000004065e7825 */ /* 0x002fcc00078e0216 */
[----:B------:R1:W-:Y:S01]  /*b5cc0*/  @P6 STG.E desc[UR10][R94.64], R224 ;  /* 0x000000e05e006986 */ /* 0x0003e2000c10190a */
[----:B------:R-:W-:Y:S01]  /*b5cd0*/  LOP3.LUT P2, RZ, R98, 0x1000000, RZ, 0xc0, !PT ;  /* 0x0100000062ff7812 */ /* 0x000fe2000784c0ff */
[----:B-1----:R-:W-:-:S04]  /*b5ce0*/  IMAD.WIDE R94, R6, 0x4, R20 ;  /* 0x00000004065e7825 */ /* 0x002fc800078e0214 */
[----:B------:R-:W-:Y:S01]  /*b5cf0*/  IMAD.WIDE R6, R6, 0x4, R18 ;  /* 0x0000000406067825 */ /* 0x000fe200078e0212 */
[----:B---3--:R-:W-:Y:S04]  /*b5d00*/  @P5 STG.E desc[UR10][R94.64], R230 ;  /* 0x000000e65e005986 */ /* 0x008fe8000c10190a */
        /* <DEDUP_REMOVED lines=860> */
[----:B-1----:R-:W-:Y:S02]  /*b92d0*/  IMAD.WIDE R6, R16, 0x4, R18 ;  /* 0x0000000410067825 */ /* 0x002fe400078e0212 */
        /* <DEDUP_REMOVED lines=530> */
[----:B------:R-:W-:Y:S02]  /*bb400*/  LOP3.LUT P5, RZ, R106, 0x80000000, RZ, 0xc0, !PT ;  /* 0x800000006aff7812 */ /* 0x000fe400078ac0ff */
        /* <DEDUP_REMOVED lines=344> */
[----:B------:R-:W2:Y:S04]  /*bc990*/  LDL.LU R194, [R1+0x95c] ;  /* 0x00095c0001c27983 */ /* 0x000ea80000300800 */
[----:B------:R-:W2:Y:S01]  /*bc9a0*/  LDL.LU R192, [R1+0x94c] ;  /* 0x00094c0001c07983 */ /* 0x000ea20000300800 */
[----:B------:R-:W-:-:S02]  /*bc9b0*/  @P6 LOP3.LUT R5, R5, 0x400, RZ, 0xfc, !PT ;  /* 0x0000040005056812 */ /* 0x000fc400078efcff */
[----:B------:R-:W-:Y:S01]  /*bc9c0*/  LOP3.LUT P6, RZ, R91, 0x20, RZ, 0xc0, !PT ;  /* 0x000000205bff7812 */ /* 0x000fe200078cc0ff */
[----:B------:R-:W2:Y:S01]  /*bc9d0*/  LDL.LU R170, [R1+0x93c] ;  /* 0x00093c0001aa7983 */ /* 0x000ea20000300800 */
[----:B------:R-:W-:-:S03]  /*bc9e0*/  LOP3.LUT R5, R5, 0xfffff7ff, RZ, 0xc0, !PT ;  /* 0xfffff7ff05057812 */ /* 0x000fc600078ec0ff */
[----:B------:R-:W2:Y:S01]  /*bc9f0*/  LDL.LU R226, [R1+0x8cc] ;  /* 0x0008cc0001e27983 */ /* 0x000ea20000300800 */
[----:B------:R-:W-:Y:S02]  /*bca00*/  LOP3.LUT P2, RZ, R108, 0x80000000, RZ, 0xc0, !PT ;  /* 0x800000006cff7812 */ /* 0x000fe4000784c0ff */
[----:B------:R-:W-:Y:S01]  /*bca10*/  LOP3.LUT P1, RZ, R91, 0x1, RZ, 0xc0, !PT ;  /* 0x000000015bff7812 */ /* 0x000fe2000782c0ff */
[----:B------:R-:W-:Y:S01]  /*bca20*/  IMAD.WIDE R2, R59, 0x4, R32 ;  /* 0x000000043b027825 */ /* 0x000fe200078e0220 */
[----:B------:R-:W2:Y:S03]  /*bca30*/  LDL.LU R224, [R1+0x8bc] ;  /* 0x0008bc0001e07983 */ /* 0x000ea60000300800 */
[----:B------:R-:W-:Y:S02]  /*bca40*/  @P6 LOP3.LUT R5, R5, 0x800, RZ, 0xfc, !PT ;  /* 0x0000080005056812 */ /* 0x000fe400078efcff */
[----:B------:R-:W-:-:S02]  /*bca50*/  LOP3.LUT P6, RZ, R91, 0x10, RZ, 0xc0, !PT ;  /* 0x000000105bff7812 */ /* 0x000fc400078cc0ff */
[----:B------:R-:W-:Y:S02]  /*bca60*/  LOP3.LUT R5, R5, 0xffffefff, RZ, 0xc0, !PT ;  /* 0xffffefff05057812 */ /* 0x000fe400078ec0ff */
[----:B------:R-:W-:-:S09]  /*bca70*/  LOP3.LUT P0, RZ, R91, 0x2, RZ, 0xc0, !PT ;  /* 0x000000025bff7812 */ /* 0x000fd2000780c0ff */
[----:B------:R-:W-:Y:S02]  /*bca80*/  @P6 LOP3.LUT R5, R5, 0x1000, RZ, 0xfc, !PT ;  /* 0x0000100005056812 */ /* 0x000fe400078efcff */
[----:B------:R-:W-:Y:S01]  /*bca90*/  LOP3.LUT P6, RZ, R91, 0x8, RZ, 0xc0, !PT ;  /* 0x000000085bff7812 */ /* 0x000fe200078cc0ff */
[----:B---3--:R1:W-:Y:S01]  /*bcaa0*/  @P2 STG.E desc[UR10][R2.64], R230 ;  /* 0x000000e602002986 */ /* 0x0083e2000c10190a */
[----:B------:R-:W-:Y:S01]  /*bcab0*/  LOP3.LUT R5, R5, 0xffffdfff, RZ, 0xc0, !PT ;  /* 0xffffdfff05057812 */ /* 0x000fe200078ec0ff */
[----:B-1----:R-:W-:Y:S02]  /*bcac0*/  IMAD.WIDE R2, R59, 0x4, R30 ;  /* 0x000000043b027825 */ /* 0x002fe400078e021e */
[----:B------:R-:W3:Y:S08]  /*bcad0*/  LDL.LU R230, [R1+0x88c] ;  /* 0x00088c0001e67983 */ /* 0x000ef00000300800 */
[----:B------:R-:W-:-:S02]  /*bcae0*/  @P6 LOP3.LUT R5, R5, 0x2000, RZ, 0xfc, !PT ;  /* 0x0000200005056812 */ /* 0x000fc400078efcff */
[----:B------:R-:W-:Y:S01]  /*bcaf0*/  LOP3.LUT P6, RZ, R91, 0x4, RZ, 0xc0, !PT ;  /* 0x000000045bff7812 */ /* 0x000fe200078cc0ff */
[----:B----4-:R1:W-:Y:S02]  /*bcb00*/  @P1 STG.E desc[UR10][R2.64], R228 ;  /* 0x000000e402001986 */ /* 0x0103e4000c10190a */
[C---:B-1----:R-:W-:Y:S02]  /*bcb10*/  IMAD.WIDE R2, R59.reuse, 0x4, R28 ;  /* 0x000000043b027825 */ /* 0x042fe400078e021c */
[----:B------:R-:W4:Y:S04]  /*bcb20*/  LDL.LU R228, [R1+0x85c] ;  /* 0x00085c0001e47983 */ /* 0x000f280000300800 */
[----:B------:R1:W-:Y:S02]  /*bcb30*/  @P0 STG.E desc[UR10][R2.64], R234 ;  /* 0x000000ea02000986 */ /* 0x0003e4000c10190a */
[----:B-1----:R-:W-:-:S02]  /*bcb40*/  IMAD.WIDE R2, R59, 0x4, R26 ;  /* 0x000000043b027825 */ /* 0x002fc400078e021a */
[----:B------:R-:W4:Y:S04]  /*bcb50*/  LDL.LU R234, [R1+0x83c] ;  /* 0x00083c0001ea7983 */ /* 0x000f280000300800 */
[----:B------:R1:W-:Y:S01]  /*bcb60*/  @P6 STG.E desc[UR10][R2.64], R232 ;  /* 0x000000e802006986 */ /* 0x0003e2000c10190a */
[----:B------:R-:W-:-:S03]  /*bcb70*/  LOP3.LUT P6, RZ, R5, 0x2000, RZ, 0xc0, !PT ;  /* 0x0000200005ff7812 */ /* 0x000fc600078cc0ff */
[----:B-1----:R-:W4:Y:S01]  /*bcb80*/  LDL.LU R232, [R1+0x82c] ;  /* 0x00082c0001e87983 */ /* 0x002f220000300800 */
[----:B------:R-:W-:-:S09]  /*bcb90*/  IMAD.WIDE R2, R59, 0x4, R24 ;  /* 0x000000043b027825 */ /* 0x000fd200078e0218 */
        /* <DEDUP_REMOVED lines=30> */
[C---:B-1----:R-:W-:Y:S02]  /*bcd80*/  IMAD.WIDE R2, R60.reuse, 0x4, R38 ;  /* 0x000000043c027825 */ /* 0x042fe400078e0226 */
[----:B------:R-:W3:Y:S04]  /*bcd90*/  LDL.LU R230, [R1+0x77c] ;  /* 0x00077c0001e67983 */ /* 0x000ee80000300800 */
[----:B----4-:R1:W-:Y:S02]  /*bcda0*/  @P4 STG.E desc[UR10][R2.64], R228 ;  /* 0x000000e402004986 */ /* 0x0103e4000c10190a */
[----:B-1----:R-:W-:-:S02]  /*bcdb0*/  IMAD.WIDE R2, R60, 0x4, R36 ;  /* 0x000000043c027825 */ /* 0x002fc400078e0224 */
[----:B------:R-:W4:Y:S04]  /*bcdc0*/  LDL.LU R228, [R1+0x76c] ;  /* 0x00076c0001e47983 */ /* 0x000f280000300800 */
[----:B------:R1:W-:Y:S01]  /*bcdd0*/  @P3 STG.E desc[UR10][R2.64], R234 ;  /* 0x000000ea02003986 */ /* 0x0003e2000c10190a */
[C---:B------:R-:W-:Y:S01]  /*bcde0*/  LOP3.LUT P1, RZ, R91.reuse, 0x8000, RZ, 0xc0, !PT ;  /* 0x000080005bff7812 */ /* 0x040fe2000782c0ff */
[C---:B-1----:R-:W-:Y:S02]  /*bcdf0*/  IMAD.WIDE R2, R60.reuse, 0x4, R34 ;  /* 0x000000043c027825 */ /* 0x042fe400078e0222 */
[----:B------:R-:W4:Y:S04]  /*bce00*/  LDL.LU R234, [R1+0x75c] ;  /* 0x00075c0001ea7983 */ /* 0x000f280000300800 */
[----:B------:R1:W-:Y:S04]  /*bce10*/  @P2 STG.E desc[UR10][R2.64], R232 ;  /* 0x000000e802002986 */ /* 0x0003e8000c10190a */
[----:B-1----:R-:W4:Y:S01]  /*bce20*/  LDL.LU R232, [R1+0x74c] ;  /* 0x00074c0001e87983 */ /* 0x002f220000300800 */
[----:B------:R-:W-:Y:S01]  /*bce30*/  IMAD.WIDE R2, R60, 0x4, R32 ;  /* 0x000000043c027825 */ /* 0x000fe200078e0220 */
[----:B------:R-:W-:-:S04]  /*bce40*/  LOP3.LUT P0, RZ, R91, 0x10000, RZ, 0xc0, !PT ;  /* 0x000100005bff7812 */ /* 0x000fc8000780c0ff */
[----:B------:R1:W-:Y:S04]  /*bce50*/  @P1 STG.E desc[UR10][R2.64], R238 ;  /* 0x000000ee02001986 */ /* 0x0003e8000c10190a */
[----:B-1----:R-:W4:Y:S01]  /*bce60*/  LDL.LU R238, [R1+0x73c] ;  /* 0x00073c0001ee7983 */ /* 0x002f220000300800 */
[----:B------:R-:W-:-:S05]  /*bce70*/  IMAD.WIDE R2, R60, 0x4, R30 ;  /* 0x000000043c027825 */ /* 0x000fca00078e021e */
[----:B--2---:R1:W-:Y:S04]  /*bce80*/  @P0 STG.E desc[UR10][R2.64], R236 ;  /* 0x000000ec02000986 */ /* 0x0043e8000c10190a */
        /* <DEDUP_REMOVED lines=9> */
[----:B------:R-:W-:-:S02]  /*bcf20*/  LOP3.LUT P4, RZ, R92, 0x800000, RZ, 0xc0, !PT ;  /* 0x008000005cff7812 */ /* 0x000fc4000788c0ff */
[----:B------:R-:W-:Y:S02]  /*bcf30*/  LOP3.LUT R5, R5, 0xfffffffe, RZ, 0xc0, !PT ;  /* 0xfffffffe05057812 */ /* 0x000fe400078ec0ff */
[C---:B------:R-:W-:Y:S02]  /*bcf40*/  LOP3.LUT P1, RZ, R91.reuse, 0x20000, RZ, 0xc0, !PT ;  /* 0x000200005bff7812 */ /* 0x040fe4000782c0ff */
[C---:B------:R-:W-:Y:S01]  /*bcf50*/  LOP3.LUT P3, RZ, R91.reuse, 0x40000, RZ, 0xc0, !PT ;  /* 0x000400005bff7812 */ /* 0x040fe2000786c0ff */
[----:B------:R-:W-:Y:S01]  /*bcf60*/  IMAD.WIDE R2, R60, 0x4, R28 ;  /* 0x000000043c027825 */ /* 0x000fe200078e021c */
[----:B------:R-:W-:Y:S01]  /*bcf70*/  LOP3.LUT P5, RZ, R91, 0x80000, RZ, 0xc0, !PT ;  /* 0x000800005bff7812 */ /* 0x000fe200078ac0ff */
[----:B------:R-:W2:Y:S04]  /*bcf80*/  LDL.LU R239, [R1+0x2724] ;  /* 0x0027240001ef7983 */ /* 0x000ea80000300800 */
[----:B------:R-:W-:Y:S01]  /*bcf90*/  @P4 LOP3.LUT R5, R5, 0x1, RZ, 0xfc, !PT ;  /* 0x0000000105054812 */ /* 0x000fe200078efcff */
[----:B------:R-:W2:Y:S01]  /*bcfa0*/  LDL.LU R237, [R1+0x2728] ;  /* 0x0027280001ed7983 */ /* 0x000ea20000300800 */
[----:B------:R-:W-:-:S02]  /*bcfb0*/  LOP3.LUT P4, RZ, R92, 0x400000, RZ, 0xc0, !PT ;  /* 0x004000005cff7812 */ /* 0x000fc4000788c0ff */
[----:B------:R-:W-:Y:S01]  /*bcfc0*/  LOP3.LUT R5, R5, 0xfffffffd, RZ, 0xc0, !PT ;  /* 0xfffffffd05057812 */ /* 0x000fe200078ec0ff */
[----:B------:R-:W2:Y:S04]  /*bcfd0*/  LDL.LU R210, [R1+0x2748] ;  /* 0x0027480001d27983 */ /* 0x000ea80000300800 */
[----:B------:R-:W2:Y:S04]  /*bcfe0*/  LDL.LU R208, [R1+0x2744] ;  /* 0x0027440001d07983 */ /* 0x000ea80000300800 */
[----:B------:R-:W2:Y:S02]  /*bcff0*/  LDL.LU R194, [R1+0x2740] ;  /* 0x0027400001c27983 */ /* 0x000ea40000300800 */
[----:B------:R-:W-:-:S02]  /*bd000*/  @P4 LOP3.LUT R5, R5, 0x2, RZ, 0xfc, !PT ;  /* 0x0000000205054812 */ /* 0x000fc400078efcff */
[----:B------:R-:W-:Y:S01]  /*bd010*/  LOP3.LUT P4, RZ, R92, 0x200000, RZ, 0xc0, !PT ;  /* 0x002000005cff7812 */ /* 0x000fe2000788c0ff */
[----:B------:R-:W2:Y:S01]  /*bd020*/  LDL.LU R192, [R1+0x273c] ;  /* 0x00273c0001c07983 */ /* 0x000ea20000300800 */
[----:B------:R-:W-:-:S03]  /*bd030*/  LOP3.LUT R5, R5, 0xfffffffb, RZ, 0xc0, !PT ;  /* 0xfffffffb05057812 */ /* 0x000fc600078ec0ff */
[----:B------:R-:W2:Y:S04]  /*bd040*/  LDL.LU R170, [R1+0x2738] ;  /* 0x0027380001aa7983 */ /* 0x000ea80000300800 */
[----:B------:R-:W2:Y:S04]  /*bd050*/  LDL.LU R226, [R1+0x2734] ;  /* 0x0027340001e27983 */ /* 0x000ea80000300800 */
[----:B------:R-:W-:Y:S01]  /*bd060*/  @P4 LOP3.LUT R5, R5, 0x4, RZ, 0xfc, !PT ;  /* 0x0000000405054812 */ /* 0x000fe200078efcff */
[----:B------:R-:W2:Y:S01]  /*bd070*/  LDL.LU R224, [R1+0x2730] ;  /* 0x0027300001e07983 */ /* 0x000ea20000300800 */
[----:B------:R-:W-:-:S02]  /*bd080*/  LOP3.LUT P4, RZ, R92, 0x100000, RZ, 0xc0, !PT ;  /* 0x001000005cff7812 */ /* 0x000fc4000788c0ff */
[----:B------:R-:W-:-:S11]  /*bd090*/  LOP3.LUT R5, R5, 0xfffffff7, RZ, 0xc0, !PT ;  /* 0xfffffff705057812 */ /* 0x000fd600078ec0ff */
[----:B------:R-:W-:Y:S02]  /*bd0a0*/  @P4 LOP3.LUT R5, R5, 0x8, RZ, 0xfc, !PT ;  /* 0x0000000805054812 */ /* 0x000fe400078efcff */
[----:B------:R-:W-:Y:S02]  /*bd0b0*/  LOP3.LUT P4, RZ, R91, 0x400000, RZ, 0xc0, !PT ;  /* 0x004000005bff7812 */ /* 0x000fe4000788c0ff */
[----:B------:R-:W-:-:S11]  /*bd0c0*/  LOP3.LUT R5, R5, 0xffffffef, RZ, 0xc0, !PT ;  /* 0xffffffef05057812 */ /* 0x000fd600078ec0ff */
[----:B------:R-:W-:Y:S02]  /*bd0d0*/  @P4 LOP3.LUT R5, R5, 0x10, RZ, 0xfc, !PT ;  /* 0x0000001005054812 */ /* 0x000fe400078efcff */
[----:B------:R-:W-:Y:S02]  /*bd0e0*/  LOP3.LUT P4, RZ, R91, 0x200000, RZ, 0xc0, !PT ;  /* 0x002000005bff7812 */ /* 0x000fe4000788c0ff */
[----:B------:R-:W-:Y:S01]  /*bd0f0*/  LOP3.LUT R5, R5, 0xffffffdf, RZ, 0xc0, !PT ;  /* 0xffffffdf05057812 */ /* 0x000fe200078ec0ff */
[----:B---3--:R1:W-:Y:S10]  /*bd100*/  @P1 STG.E desc[UR10][R2.64], R230 ;  /* 0x000000e602001986 */ /* 0x0083f4000c10190a */
[----:B------:R-:W-:-:S02]  /*bd110*/  @P4 LOP3.LUT R5, R5, 0x20, RZ, 0xfc, !PT ;  /* 0x0000002005054812 */ /* 0x000fc400078efcff */
[----:B------:R-:W-:Y:S01]  /*bd120*/  LOP3.LUT P4, RZ, R91, 0x100000, RZ, 0xc0, !PT ;  /* 0x001000005bff7812 */ /* 0x000fe2000788c0ff */
[C---:B-1----:R-:W-:Y:S01]  /*bd130*/  IMAD.WIDE R2, R60.reuse, 0x4, R26 ;  /* 0x000000043c027825 */ /* 0x042fe200078e021a */
[----:B------:R-:W3:Y:S04]  /*bd140*/  LDL.LU R230, [R1+0x272c] ;  /* 0x00272c0001e67983 */ /* 0x000ee80000300800 */
[----:B----4-:R1:W-:Y:S02]  /*bd150*/  @P3 STG.E desc[UR10][R2.64], R228 ;  /* 0x000000e402003986 */ /* 0x0103e4000c10190a */
[C---:B-1----:R-:W-:Y:S02]  /*bd160*/  IMAD.WIDE R2, R60.reuse, 0x4, R24 ;  /* 0x000000043c027825 */ /* 0x042fe400078e0218 */
[----:B------:R-:W4:Y:S04]  /*bd170*/  LDL.LU R228, [R1+0x274c] ;  /* 0x00274c0001e47983 */ /* 0x000f280000300800 */
[----:B------:R1:W-:Y:S02]  /*bd180*/  @P5 STG.E desc[UR10][R2.64], R234 ;  /* 0x000000ea02005986 */ /* 0x0003e4000c10190a */
[----:B-1----:R-:W-:-:S02]  /*bd190*/  IMAD.WIDE R2, R60, 0x4, R22 ;  /* 0x000000043c027825 */ /* 0x002fc400078e0216 */
[----:B------:R-:W3:Y:S04]  /*bd1a0*/  LDL.LU R234, [R1+0x2f2c] ;  /* 0x002f2c0001ea7983 */ /* 0x000ee80000300800 */
[----:B------:R1:W-:Y:S01]  /*bd1b0*/  @P4 STG.E desc[UR10][R2.64], R232 ;  /* 0x000000e802004986 */ /* 0x0003e2000c10190a */
[C---:B------:R-:W-:Y:S01]  /*bd1c0*/  LOP3.LUT P4, RZ, R5.reuse, 0x20, RZ, 0xc0, !PT ;  /* 0x0000002005ff7812 */ /* 0x040fe2000788c0ff */
[C---:B-1----:R-:W-:Y:S02]  /*bd1d0*/  IMAD.WIDE R2, R60.reuse, 0x4, R20 ;  /* 0x000000043c027825 */ /* 0x042fe400078e0214 */
[----:B------:R-:W4:Y:S10]  /*bd1e0*/  LDL.LU R232, [R1+0x2f28] ;  /* 0x002f280001e87983 */ /* 0x000f340000300800 */
[----:B------:R1:W-:Y:S01]  /*bd1f0*/  @P4 STG.E desc[UR10][R2.64], R238 ;  /* 0x000000ee02004986 */ /* 0x0003e2000c10190a */
[----:B------:R-:W-:Y:S01]  /*bd200*/  LOP3.LUT P4, RZ, R5, 0x10, RZ, 0xc0, !PT ;  /* 0x0000001005ff7812 */ /* 0x000fe2000788c0ff */
[----:B-1----:R-:W-:-:S02]  /*bd210*/  IMAD.WIDE R2, R60, 0x4, R18 ;  /* 0x000000043c027825 */ /* 0x002fc400078e0212 */
[----:B------:R-:W4:Y:S01]  /*bd220*/  LDL.LU R238, [R1+0x37cc] ;  /* 0x0037cc0001ee7983 */ /* 0x000f220000300800 */
[----:B------:R-:W-:Y:S02]  /*bd230*/  LOP3.LUT P0, RZ, R92, 0x4000000, RZ, 0xc0, !PT ;  /* 0x040000005cff7812 */ /* 0x000fe4000780c0ff */
[----:B------:R-:W-:-:S11]  /*bd240*/  LOP3.LUT R91, R91, 0xbfffffff, RZ, 0xc0, !PT ;  /* 0xbfffffff5b5b7812 */ /* 0x000fd600078ec0ff */
[----:B------:R-:W-:Y:S02]  /*bd250*/  @P0 LOP3.LUT R91, R91, 0x40000000, RZ, 0xfc, !PT ;  /* 0x400000005b5b0812 */ /* 0x000fe400078efcff */
[----:B------:R-:W-:Y:S02]  /*bd260*/  LOP3.LUT P0, RZ, R92, 0x2000000, RZ, 0xc0, !PT ;  /* 0x020000005cff7812 */ /* 0x000fe4000780c0ff */
[----:B------:R-:W-:-:S11]  /*bd270*/  LOP3.LUT R91, R91, 0x7fffffff, RZ, 0xc0, !PT ;  /* 0x7fffffff5b5b7812 */ /* 0x000fd600078ec0ff */
[----:B------:R-:W-:Y:S02]  /*bd280*/  @P0 LOP3.LUT R91, R91, 0x80000000, RZ, 0xfc, !PT ;  /* 0x800000005b5b0812 */ /* 0x000fe400078efcff */
[----:B------:R-:W-:Y:S01]  /*bd290*/  LOP3.LUT P0, RZ, R92, 0x1000000, RZ, 0xc0, !PT ;  /* 0x010000005cff7812 */ /* 0x000fe2000780c0ff */
[----:B--2---:R1:W-:Y:S01]  /*bd2a0*/  @P4 STG.E desc[UR10][R2.64], R236 ;  /* 0x000000ec02004986 */ /* 0x0043e2000c10190a */
[----:B------:R-:W-:Y:S01]  /*bd2b0*/  LOP3.LUT P4, RZ, R5, 0x8, RZ, 0xc0, !PT ;  /* 0x0000000805ff7812 */ /* 0x000fe2000788c0ff */
[----:B-1----:R-:W-:Y:S02]  /*bd2c0*/  IMAD.WIDE R2, R61, 0x4, R48 ;  /* 0x000000043d027825 */ /* 0x002fe400078e0230 */
[----:B------:R-:W2:Y:S10]  /*bd2d0*/  LDL.LU R236, [R1+0x3848] ;  /* 0x0038480001ec7983 */ /* 0x000eb40000300800 */
[----:B------:R1:W-:Y:S01]  /*bd2e0*/  @P4 STG.E desc[UR10][R2.64], R171 ;  /* 0x000000ab02004986 */ /* 0x0003e2000c10190a */
[----:B------:R-:W-:-:S03]  /*bd2f0*/  LOP3.LUT P4, RZ, R5, 0x4, RZ, 0xc0, !PT ;  /* 0x0000000405ff7812 */ /* 0x000fc6000788c0ff */
[----:B-1----:R-:W3:Y:S01]  /*bd300*/  LDL.LU R171, [R1+0xba0] ;  /* 0x000ba00001ab7983 */ /* 0x002ee20000300800 */
[----:B------:R-:W-:-:S09]  /*bd310*/  IMAD.WIDE R2, R61, 0x4, R46 ;  /* 0x000000043d027825 */ /* 0x000fd200078e022e */
[----:B------:R1:W-:Y:S01]  /*bd320*/  @P4 STG.E desc[UR10][R2.64], R227 ;  /* 0x000000e302004986 */ /* 0x0003e2000c10190a */
[----:B------:R-:W-:-:S03]  /*bd330*/  LOP3.LUT P4, RZ, R5, 0x2, RZ, 0xc0, !PT ;  /* 0x0000000205ff7812 */ /* 0x000fc6000788c0ff */
[----:B-1----:R-:W4:Y:S01]  /*bd340*/  LDL.LU R227, [R1+0xb90] ;  /* 0x000b900001e37983 */ /* 0x002f220000300800 */
[----:B------:R-:W-:-:S09]  /*bd350*/  IMAD.WIDE R2, R61, 0x4, R44 ;  /* 0x000000043d027825 */ /* 0x000fd200078e022c */
[----:B------:R1:W-:Y:S01]  /*bd360*/  @P4 STG.E desc[UR10][R2.64], R233 ;  /* 0x000000e902004986 */ /* 0x0003e2000c10190a */
[----:B------:R-:W-:-:S03]  /*bd370*/  LOP3.LUT P4, RZ, R5, 0x1, RZ, 0xc0, !PT ;  /* 0x0000000105ff7812 */ /* 0x000fc6000788c0ff */
[----:B-1----:R-:W2:Y:S01]  /*bd380*/  LDL.LU R233, [R1+0xb80] ;  /* 0x000b800001e97983 */ /* 0x002ea20000300800 */
[----:B------:R-:W-:-:S09]  /*bd390*/  IMAD.WIDE R2, R61, 0x4, R42 ;  /* 0x000000043d027825 */ /* 0x000fd200078e022a */
[----:B------:R1:W-:Y:S04]  /*bd3a0*/  @P4 STG.E desc[UR10][R2.64], R225 ;  /* 0x000000e102004986 */ /* 0x0003e8000c10190a */
[----:B-1----:R-:W2:Y:S01]  /*bd3b0*/  LDL.LU R225, [R1+0xb70] ;  /* 0x000b700001e17983 */ /* 0x002ea20000300800 */
[----:B------:R-:W-:-:S05]  /*bd3c0*/  IMAD.WIDE R2, R61, 0x4, R40 ;  /* 0x000000043d027825 */ /* 0x000fca00078e0228 */
[----:B------:R1:W-:Y:S01]  /*bd3d0*/  @P0 STG.E desc[UR10][R2.64], R231 ;  /* 0x000000e702000986 */ /* 0x0003e2000c10190a */
[----:B------:R-:W-:-:S03]  /*bd3e0*/  LOP3.LUT P0, RZ, R91, 0x80000000, RZ, 0xc0, !PT ;  /* 0x800000005bff7812 */ /* 0x000fc6000780c0ff */
[----:B-1----:R-:W2:Y:S01]  /*bd3f0*/  LDL.LU R231, [R1+0xb60] ;  /* 0x000b600001e77983 */ /* 0x002ea20000300800 */
[----:B------:R-:W-:-:S09]  /*bd400*/  IMAD.WIDE R2, R61, 0x4, R38 ;  /* 0x000000043d027825 */ /* 0x000fd200078e0226 */
[----:B------:R1:W-:Y:S01]  /*bd410*/  @P0 STG.E desc[UR10][R2.64], R229 ;  /* 0x000000e502000986 */ /* 0x0003e2000c10190a */
[----:B------:R-:W-:-:S03]  /*bd420*/  LOP3.LUT P0, RZ, R91, 0x40000000, RZ, 0xc0, !PT ;  /* 0x400000005bff7812 */ /* 0x000fc6000780c0ff */
[----:B-1----:R-:W2:Y:S01]  /*bd430*/  LDL.LU R229, [R1+0xb50] ;  /* 0x000b500001e57983 */ /* 0x002ea20000300800 */
[----:B------:R-:W-:Y:S01]  /*bd440*/  IMAD.WIDE R2, R61, 0x4, R36 ;  /* 0x000000043d027825 */ /* 0x000fe200078e0224 */
[----:B------:R-:W-:-:S08]  /*bd450*/  LOP3.LUT P1, RZ, R92, 0x8000000, RZ, 0xc0, !PT ;  /* 0x080000005cff7812 */ /* 0x000fd0000782c0ff */
[----:B------:R1:W-:Y:S04]  /*bd460*/  @P0 STG.E desc[UR10][R2.64], R193 ;  /* 0x000000c102000986 */ /* 0x0003e8000c10190a */
[----:B-1----:R-:W2:Y:S01]  /*bd470*/  LDL.LU R193, [R1+0xb40] ;  /* 0x000b400001c17983 */ /* 0x002ea20000300800 */
[----:B------:R-:W-:-:S05]  /*bd480*/  IMAD.WIDE R2, R61, 0x4, R34 ;  /* 0x000000043d027825 */ /* 0x000fca00078e0222 */
[----:B------:R1:W-:Y:S04]  /*bd490*/  @P1 STG.E desc[UR10][R2.64], R235 ;  /* 0x000000eb02001986 */ /* 0x0003e8000c10190a */
[----:B-1----:R-:W2:Y:S01]  /*bd4a0*/  LDL.LU R235, [R1+0xb30] ;  /* 0x000b300001eb7983 */ /* 0x002ea20000300800 */
[C---:B------:R-:W-:Y:S01]  /*bd4b0*/  LOP3.LUT P2, RZ, R92.reuse, 0x10000000, RZ, 0xc0, !PT ;  /* 0x100000005cff7812 */ /* 0x040fe2000784c0ff */
[----:B------:R-:W-:Y:S01]  /*bd4c0*/  IMAD.WIDE R2, R61, 0x4, R32 ;  /* 0x000000043d027825 */ /* 0x000fe200078e0220 */
[C---:B------:R-:W-:Y:S02]  /*bd4d0*/  LOP3.LUT P3, RZ, R92.reuse, 0x20000000, RZ, 0xc0, !PT ;  /* 0x200000005cff7812 */ /* 0x040fe4000786c0ff */
[C---:B------:R-:W-:Y:S02]  /*bd4e0*/  LOP3.LUT P6, RZ, R92.reuse, 0x40000000, RZ, 0xc0, !PT ;  /* 0x400000005cff7812 */ /* 0x040fe400078cc0ff */
[----:B------:R-:W-:-:S07]  /*bd4f0*/  LOP3.LUT P5, RZ, R92, 0x8, RZ, 0xc0, !PT ;  /* 0x000000085cff7812 */ /* 0x000fce00078ac0ff */
[----:B---3--:R1:W-:Y:S04]  /*bd500*/  @P2 STG.E desc[UR10][R2.64], R171 ;  /* 0x000000ab02002986 */ /* 0x0083e8000c10190a */
[----:B-1----:R-:W3:Y:S01]  /*bd510*/  LDL.LU R171, [R1+0xb20] ;  /* 0x000b200001ab7983 */ /* 0x002ee20000300800 */
[----:B------:R-:W-:-:S05]  /*bd520*/  IMAD.WIDE R2, R61, 0x4, R30 ;  /* 0x000000043d027825 */ /* 0x000fca00078e021e */
[----:B----4-:R1:W-:Y:S04]  /*bd530*/  @P3 STG.E desc[UR10][R2.64], R227 ;  /* 0x000000e302003986 */ /* 0x0103e8000c10190a */
[----:B-1----:R-:W4:Y:S01]  /*bd540*/  LDL.LU R227, [R1+0xb10] ;  /* 0x000b100001e37983 */ /* 0x002f220000300800 */
[----:B------:R-:W-:-:S05]  /*bd550*/  IMAD.WIDE R2, R61, 0x4, R28 ;  /* 0x000000043d027825 */ /* 0x000fca00078e021c */
[----:B--2---:R1:W-:Y:S01]  /*bd560*/  @P6 STG.E desc[UR10][R2.64], R233 ;  /* 0x000000e902006986 */ /* 0x0043e2000c10190a */
[----:B------:R-:W-:-:S03]  /*bd570*/  ISETP.LT.AND P6, PT, R234, UR6, !P5 ;  /* 0x00000006ea007c0c */ /* 0x000fc6000efc1270 */
[----:B-1----:R-:W2:Y:S01]  /*bd580*/  LDL.LU R233, [R1+0xb00] ;  /* 0x000b000001e97983 */ /* 0x002ea20000300800 */
[----:B------:R-:W-:-:S09]  /*bd590*/  IMAD.WIDE R2, R61, 0x4, R26 ;  /* 0x000000043d027825 */ /* 0x000fd200078e021a */
[----:B------:R1:W-:Y:S01]  /*bd5a0*/  @P6 STG.E desc[UR10][R2.64], R225 ;  /* 0x000000e102006986 */ /* 0x0003e2000c10190a */
        /* <DEDUP_REMOVED lines=10> */
[----:B------:R-:W-:Y:S01]  /*bd650*/  IMAD.WIDE R2, R61, 0x4, R20 ;  /* 0x000000043d027825 */ /* 0x000fe200078e0214 */
[----:B------:R-:W-:-:S08]  /*bd660*/  ISETP.LT.AND P5, PT, R252, UR6, !P5 ;  /* 0x00000006fc007c0c */ /* 0x000fd0000efa1270 */
[----:B------:R1:W-:Y:S04]  /*bd670*/  @P6 STG.E desc[UR10][R2.64], R193 ;  /* 0x000000c102006986 */ /* 0x0003e8000c10190a */
[----:B-1----:R-:W2:Y:S01]  /*bd680*/  LDL.LU R193, [R1+0x9a0] ;  /* 0x0009a00001c17983 */ /* 0x002ea20000300800 */
[----:B------:R-:W-:-:S05]  /*bd690*/  IMAD.WIDE R2, R61, 0x4, R18 ;  /* 0x000000043d027825 */ /* 0x000fca00078e0212 */
[----:B------:R1:W-:Y:S04]  /*bd6a0*/  @P5 STG.E desc[UR10][R2.64], R235 ;  /* 0x000000eb02005986 */ /* 0x0003e8000c10190a */
[----:B-1----:R-:W2:Y:S01]  /*bd6b0*/  LDL.LU R235, [R1+0x990] ;  /* 0x0009900001eb7983 */ /* 0x002ea20000300800 */
[----:B------:R-:W-:-:S04]  /*bd6c0*/  LOP3.LUT P4, RZ, R92, 0x4, RZ, 0xc0, !PT ;  /* 0x000000045cff7812 */ /* 0x000fc8000788c0ff */
[----:B------:R-:W-:Y:S01]  /*bd6d0*/  ISETP.LT.AND P5, PT, R239, UR6, !P4 ;  /* 0x00000006ef007c0c */ /* 0x000fe2000e7a1270 */
[----:B------:R-:W-:-:S12]  /*bd6e0*/  IMAD.WIDE R2, R62, 0x4, R48 ;  /* 0x000000043e027825 */ /* 0x000fd800078e0230 */
[----:B---3--:R1:W-:Y:S01]  /*bd6f0*/  @P5 STG.E desc[UR10][R2.64], R171 ;  /* 0x000000ab02005986 */ /* 0x0083e2000c10190a */
[----:B------:R-:W-:-:S03]  /*bd700*/  ISETP.LT.AND P5, PT, R237, UR6, !P4 ;  /* 0x00000006ed007c0c */ /* 0x000fc6000e7a1270 */
[----:B-1----:R-:W3:Y:S01]  /*bd710*/  LDL.LU R171, [R1+0x920] ;  /* 0x0009200001ab7983 */ /* 0x002ee20000300800 */
[----:B------:R-:W-:-:S09]  /*bd720*/  IMAD.WIDE R2, R62, 0x4, R46 ;  /* 0x000000043e027825 */ /* 0x000fd200078e022e */
[----:B----4-:R1:W-:Y:S01]  /*bd730*/  @P5 STG.E desc[UR10][R2.64], R227 ;  /* 0x000000e302005986 */ /* 0x0103e2000c10190a */
[----:B------:R-:W-:-:S03]  /*bd740*/  ISETP.LT.AND P5, PT, R210, UR6, !P4 ;  /* 0x00000006d2007c0c */ /* 0x000fc6000e7a1270 */
[----:B-1----:R-:W4:Y:S01]  /*bd750*/  LDL.LU R227, [R1+0x910] ;  /* 0x0009100001e37983 */ /* 0x002f220000300800 */
[----:B------:R-:W-:-:S09]  /*bd760*/  IMAD.WIDE R2, R62, 0x4, R44 ;  /* 0x000000043e027825 */ /* 0x000fd200078e022c */
        /* <DEDUP_REMOVED lines=20> */
[----:B------:R1:W-:Y:S04]  /*bd8b0*/  @P5 STG.E desc[UR10][R2.64], R235 ;  /* 0x000000eb02005986 */ /* 0x0003e8000c10190a */
[----:B-1----:R-:W2:Y:S01]  /*bd8c0*/  LDL.LU R235, [R1+0x120] ;  /* 0x0001200001eb7983 */ /* 0x002ea20000300800 */
        /* <DEDUP_REMOVED lines=164> */
[----:B------:R-:W-:Y:S01]  /*be310*/  IMAD.WIDE R2, R65, 0x4, R48 ;  /* 0x0000000441027825 */ /* 0x000fe200078e0230 */
[----:B------:R-:W-:-:S11]  /*be320*/  ISETP.LT.AND P6, PT, R170, UR6, !P0 ;  /* 0x00000006aa007c0c */ /* 0x000fd6000c7c1270 */
        /* <DEDUP_REMOVED lines=22> */
[----:B------:R-:W-:-:S05]  /*be490*/  IMAD.WIDE R2, R65, 0x4, R36 ;  /* 0x0000000441027825 */ /* 0x000fca00078e0224 */
        /* <DEDUP_REMOVED lines=594> */
[----:B------:R-:W-:Y:S01]  /*c09c0*/  ISETP.LT.AND P0, PT, R230, UR6, !P1 ;  /* 0x00000006e6007c0c */ /* 0x000fe2000cf01270 */
[----:B-1----:R-:W-:Y:S02]  /*c09d0*/  IMAD.WIDE R2, R74, 0x4, R30 ;  /* 0x000000044a027825 */ /* 0x002fe400078e021e */
[----:B------:R-:W3:Y:S10]  /*c09e0*/  LDL.LU R171, [R1+0xddc] ;  /* 0x000ddc0001ab7983 */ /* 0x000ef40000300800 */
[----:B----4-:R1:W-:Y:S01]  /*c09f0*/  @P0 STG.E desc[UR10][R2.64], R227 ;  /* 0x000000e302000986 */ /* 0x0103e2000c10190a */
[----:B------:R-:W-:Y:S01]  /*c0a00*/  ISETP.LT.AND P0, PT, R228, UR6, !P1 ;  /* 0x00000006e4007c0c */ /* 0x000fe2000cf01270 */
[----:B-1----:R-:W-:-:S02]  /*c0a10*/  IMAD.WIDE R2, R74, 0x4, R28 ;  /* 0x000000044a027825 */ /* 0x002fc400078e021c */
[----:B------:R-:W4:Y:S10]  /*c0a20*/  LDL.LU R227, [R1+0xeac] ;  /* 0x000eac0001e37983 */ /* 0x000f340000300800 */
[----:B--2---:R1:W-:Y:S01]  /*c0a30*/  @P0 STG.E desc[UR10][R2.64], R233 ;  /* 0x000000e902000986 */ /* 0x0043e2000c10190a */
[----:B------:R-:W-:Y:S01]  /*c0a40*/  ISETP.LT.AND P0, PT, R234, UR6, !P1 ;  /* 0x00000006ea007c0c */ /* 0x000fe2000cf01270 */
[----:B-1----:R-:W-:-:S02]  /*c0a50*/  IMAD.WIDE R2, R74, 0x4, R26 ;  /* 0x000000044a027825 */ /* 0x002fc400078e021a */
[----:B------:R-:W2:Y:S10]  /*c0a60*/  LDL.LU R233, [R1+0xdcc] ;  /* 0x000dcc0001e97983 */ /* 0x000eb40000300800 */
[----:B------:R1:W-:Y:S01]  /*c0a70*/  @P0 STG.E desc[UR10][R2.64], R225 ;  /* 0x000000e102000986 */ /* 0x0003e2000c10190a */
[----:B------:R-:W-:Y:S01]  /*c0a80*/  ISETP.LT.AND P0, PT, R232, UR6, !P1 ;  /* 0x00000006e8007c0c */ /* 0x000fe2000cf01270 */
[----:B-1----:R-:W-:-:S02]  /*c0a90*/  IMAD.WIDE R2, R74, 0x4, R24 ;  /* 0x000000044a027825 */ /* 0x002fc400078e0218 */
[----:B------:R-:W2:Y:S04]  /*c0aa0*/  LDL.LU R225, [R1+0xe6c] ;  /* 0x000e6c0001e17983 */ /* 0x000ea80000300800 */
[----:B------:R-:W2:Y:S06]  /*c0ab0*/  LDL.LU R195, [R1+0xdbc] ;  /* 0x000dbc0001c37983 */ /* 0x000eac0000300800 */
[----:B------:R1:W-:Y:S01]  /*c0ac0*/  @P0 STG.E desc[UR10][R2.64], R231 ;  /* 0x000000e702000986 */ /* 0x0003e2000c10190a */
[----:B------:R-:W-:Y:S01]  /*c0ad0*/  ISETP.LT.AND P0, PT, R238, UR6, !P1 ;  /* 0x00000006ee007c0c */ /* 0x000fe2000cf01270 */
[----:B-1----:R-:W-:-:S02]  /*c0ae0*/  IMAD.WIDE R2, R74, 0x4, R22 ;  /* 0x000000044a027825 */ /* 0x002fc400078e0216 */
[----:B------:R-:W2:Y:S10]  /*c0af0*/  LDL.LU R231, [R1+0xe5c] ;  /* 0x000e5c0001e77983 */ /* 0x000eb40000300800 */
[----:B------:R1:W-:Y:S01]  /*c0b00*/  @P0 STG.E desc[UR10][R2.64], R229 ;  /* 0x000000e502000986 */ /* 0x0003e2000c10190a */
[----:B------:R-:W-:-:S02]  /*c0b10*/  ISETP.LT.AND P0, PT, R236, UR6, !P1 ;  /* 0x00000006ec007c0c */ /* 0x000fc4000cf01270 */
[----:B------:R-:W-:Y:S01]  /*c0b20*/  ISETP.LT.AND P1, PT, R252, UR6, !P1 ;  /* 0x00000006fc007c0c */ /* 0x000fe2000cf21270 */
[C---:B-1----:R-:W-:Y:S01]  /*c0b30*/  IMAD.WIDE R2, R74.reuse, 0x4, R20 ;  /* 0x000000044a027825 */ /* 0x042fe200078e0214 */
[----:B------:R-:W2:Y:S09]  /*c0b40*/  LDL.LU R229, [R1+0xdac] ;  /* 0x000dac0001e57983 */ /* 0x000eb20000300800 */
[----:B------:R1:W-:Y:S02]  /*c0b50*/  @P0 STG.E desc[UR10][R2.64], R193 ;  /* 0x000000c102000986 */ /* 0x0003e4000c10190a */
[----:B-1----:R-:W-:-:S05]  /*c0b60*/  IMAD.WIDE R2, R74, 0x4, R18 ;  /* 0x000000044a027825 */ /* 0x002fca00078e0212 */
[----:B------:R1:W-:Y:S04]  /*c0b70*/  @P1 STG.E desc[UR10][R2.64], R235 ;  /* 0x000000eb02001986 */ /* 0x0003e8000c10190a */
[----:B-1----:R-:W2:Y:S01]  /*c0b80*/  LDL.LU R235, [R1+0xe4c] ;  /* 0x000e4c0001eb7983 */ /* 0x002ea20000300800 */
[----:B------:R-:W-:-:S04]  /*c0b90*/  LOP3.LUT P2, RZ, R91, 0x8000000, RZ, 0xc0, !PT ;  /* 0x080000005bff7812 */ /* 0x000fc8000784c0ff */
[----:B------:R-:W-:Y:S02]  /*c0ba0*/  ISETP.LT.AND P0, PT, R239, UR6, !P2 ;  /* 0x00000006ef007c0c */ /* 0x000fe4000d701270 */
[----:B------:R-:W-:Y:S01]  /*c0bb0*/  ISETP.LT.AND P1, PT, R237, UR6, !P2 ;  /* 0x00000006ed007c0c */ /* 0x000fe2000d721270 */
[----:B------:R-:W-:-:S04]  /*c0bc0*/  IMAD.WIDE R4, R75, 0x4, R48 ;  /* 0x000000044b047825 */ /* 0x000fc800078e0230 */
[----:B------:R-:W-:-:S06]  /*c0bd0*/  IMAD.WIDE R2, R75, 0x4, R46 ;  /* 0x000000044b027825 */ /* 0x000fcc00078e022e */
[----:B---3--:R1:W-:Y:S01]  /*c0be0*/  @P0 STG.E desc[UR10][R4.64], R171 ;  /* 0x000000ab04000986 */ /* 0x0083e2000c10190a */
[----:B------:R-:W-:-:S03]  /*c0bf0*/  ISETP.LT.AND P0, PT, R210, UR6, !P2 ;  /* 0x00000006d2007c0c */ /* 0x000fc6000d701270 */
[----:B-1----:R-:W3:Y:S04]  /*c0c00*/  LDL.LU R171, [R1+0xd8c] ;  /* 0x000d8c0001ab7983 */ /* 0x002ee80000300800 */
[----:B----4-:R1:W-:Y:S01]  /*c0c10*/  @P1 STG.E desc[UR10][R2.64], R227 ;  /* 0x000000e302001986 */ /* 0x0103e2000c10190a */
[----:B------:R-:W-:Y:S01]  /*c0c20*/  ISETP.LT.AND P1, PT, R208, UR6, !P2 ;  /* 0x00000006d0007c0c */ /* 0x000fe2000d721270 */
[C---:B------:R-:W-:Y:S02]  /*c0c30*/  IMAD.WIDE R4, R75.reuse, 0x4, R44 ;  /* 0x000000044b047825 */ /* 0x040fe400078e022c */
[----:B-1----:R-:W4:Y:S02]  /*c0c40*/  LDL.LU R227, [R1+0xe3c] ;  /* 0x000e3c0001e37983 */ /* 0x002f240000300800 */
[----:B------:R-:W-:-:S02]  /*c0c50*/  IMAD.WIDE R2, R75, 0x4, R42 ;  /* 0x000000044b027825 */ /* 0x000fc400078e022a */
[----:B--2---:R1:W-:Y:S01]  /*c0c60*/  @P0 STG.E desc[UR10][R4.64], R233 ;  /* 0x000000e904000986 */ /* 0x0043e2000c10190a */
[----:B------:R-:W-:-:S03]  /*c0c70*/  ISETP.LT.AND P0, PT, R194, UR6, !P2 ;  /* 0x00000006c2007c0c */ /* 0x000fc6000d701270 */
[----:B-1----:R-:W2:Y:S01]  /*c0c80*/  LDL.LU R233, [R1+0xd7c] ;  /* 0x000d7c0001e97983 */ /* 0x002ea20000300800 */
[----:B------:R-:W-:-:S03]  /*c0c90*/  IMAD.WIDE R4, R75, 0x4, R40 ;  /* 0x000000044b047825 */ /* 0x000fc600078e0228 */
[----:B------:R-:W2:Y:S04]  /*c0ca0*/  LDL.LU R193, [R1+0xe2c] ;  /* 0x000e2c0001c17983 */ /* 0x000ea80000300800 */
[----:B------:R1:W-:Y:S01]  /*c0cb0*/  @P1 STG.E desc[UR10][R2.64], R225 ;  /* 0x000000e102001986 */ /* 0x0003e2000c10190a */
[----:B------:R-:W-:-:S03]  /*c0cc0*/  ISETP.LT.AND P1, PT, R192, UR6, !P2 ;  /* 0x00000006c0007c0c */ /* 0x000fc6000d721270 */
[----:B------:R1:W-:Y:S01]  /*c0cd0*/  @P0 STG.E desc[UR10][R4.64], R195 ;  /* 0x000000c304000986 */ /* 0x0003e2000c10190a */
[----:B------:R-:W-:Y:S01]  /*c0ce0*/  ISETP.LT.AND P0, PT, R170, UR6, !P2 ;  /* 0x00000006aa007c0c */ /* 0x000fe2000d701270 */
[C---:B-1----:R-:W-:Y:S02]  /*c0cf0*/  IMAD.WIDE R2, R75.reuse, 0x4, R38 ;  /* 0x000000044b027825 */ /* 0x042fe400078e0226 */
[----:B------:R-:W2:Y:S06]  /*c0d00*/  LDL.LU R225, [R1+0xd6c] ;  /* 0x000d6c0001e17983 */ /* 0x000eac0000300800 */
[----:B------:R1:W-:Y:S01]  /*c0d10*/  @P1 STG.E desc[UR10][R2.64], R231 ;  /* 0x000000e702001986 */ /* 0x0003e2000c10190a */
[----:B------:R-:W-:Y:S01]  /*c0d20*/  ISETP.LT.AND P1, PT, R226, UR6, !P2 ;  /* 0x00000006e2007c0c */ /* 0x000fe2000d721270 */
[----:B------:R-:W-:-:S02]  /*c0d30*/  IMAD.WIDE R4, R75, 0x4, R36 ;  /* 0x000000044b047825 */ /* 0x000fc400078e0224 */
[----:B-1----:R-:W2:Y:S02]  /*c0d40*/  LDL.LU R231, [R1+0xdec] ;  /* 0x000dec0001e77983 */ /* 0x002ea40000300800 */
[C---:B------:R-:W-:Y:S02]  /*c0d50*/  IMAD.WIDE R2, R75.reuse, 0x4, R34 ;  /* 0x000000044b027825 */ /* 0x040fe400078e0222 */
[----:B------:R1:W-:Y:S04]  /*c0d60*/  @P0 STG.E desc[UR10][R4.64], R229 ;  /* 0x000000e504000986 */ /* 0x0003e8000c10190a */
[----:B-1----:R-:W2:Y:S04]  /*c0d70*/  LDL.LU R229, [R1+0xd5c] ;  /* 0x000d5c0001e57983 */ /* 0x002ea80000300800 */
[----:B------:R1:W-:Y:S04]  /*c0d80*/  @P1 STG.E desc[UR10][R2.64], R235 ;  /* 0x000000eb02001986 */ /* 0x0003e8000c10190a */
[----:B-1----:R-:W2:Y:S01]  /*c0d90*/  LDL.LU R235, [R1+0xd4c] ;  /* 0x000d4c0001eb7983 */ /* 0x002ea20000300800 */
[----:B------:R-:W-:Y:S01]  /*c0da0*/  ISETP.LT.AND P0, PT, R224, UR6, !P2 ;  /* 0x00000006e0007c0c */ /* 0x000fe2000d701270 */
[----:B------:R-:W-:Y:S01]  /*c0db0*/  IMAD.WIDE R4, R75, 0x4, R32 ;  /* 0x000000044b047825 */ /* 0x000fe200078e0220 */
[----:B------:R-:W-:-:S03]  /*c0dc0*/  ISETP.LT.AND P1, PT, R230, UR6, !P2 ;  /* 0x00000006e6007c0c */ /* 0x000fc6000d721270 */
[----:B------:R-:W-:-:S08]  /*c0dd0*/  IMAD.WIDE R2, R75, 0x4, R30 ;  /* 0x000000044b027825 */ /* 0x000fd000078e021e */
[----:B---3--:R1:W-:Y:S01]  /*c0de0*/  @P0 STG.E desc[UR10][R4.64], R171 ;  /* 0x000000ab04000986 */ /* 0x0083e2000c10190a */
[----:B------:R-:W-:-:S03]  /*c0df0*/  ISETP.LT.AND P0, PT, R228, UR6, !P2 ;  /* 0x00000006e4007c0c */ /* 0x000fc6000d701270 */
[----:B-1----:R-:W3:Y:S01]  /*c0e00*/  LDL.LU R171, [R1+0xd2c] ;  /* 0x000d2c0001ab7983 */ /* 0x002ee20000300800 */
[----:B------:R-:W-:-:S03]  /*c0e10*/  IMAD.WIDE R4, R75, 0x4, R28 ;  /* 0x000000044b047825 */ /* 0x000fc600078e021c */
[----:B----4-:R1:W-:Y:S01]  /*c0e20*/  @P1 STG.E desc[UR10][R2.64], R227 ;  /* 0x000000e302001986 */ /* 0x0103e2000c10190a */
[----:B------:R-:W-:-:S03]  /*c0e30*/  ISETP.LT.AND P1, PT, R234, UR6, !P2 ;  /* 0x00000006ea007c0c */ /* 0x000fc6000d721270 */
[----:B-1----:R-:W4:Y:S01]  /*c0e40*/  LDL.LU R227, [R1+0xd1c] ;  /* 0x000d1c0001e37983 */ /* 0x002f220000300800 */
[----:B------:R-:W-:-:S03]  /*c0e50*/  IMAD.WIDE R2, R75, 0x4, R26 ;  /* 0x000000044b027825 */ /* 0x000fc600078e021a */
[----:B--2---:R1:W-:Y:S01]  /*c0e60*/  @P0 STG.E desc[UR10][R4.64], R233 ;  /* 0x000000e904000986 */ /* 0x0043e2000c10190a */
[----:B------:R-:W-:-:S05]  /*c0e70*/  ISETP.LT.AND P0, PT, R232, UR6, !P2 ;  /* 0x00000006e8007c0c */ /* 0x000fca000d701270 */
[----:B------:R2:W-:Y:S01]  /*c0e80*/  @P1 STG.E desc[UR10][R2.64], R193 ;  /* 0x000000c102001986 */ /* 0x0005e2000c10190a */
[----:B------:R-:W-:-:S03]  /*c0e90*/  ISETP.LT.AND P1, PT, R238, UR6, !P2 ;  /* 0x00000006ee007c0c */ /* 0x000fc6000d721270 */
[----:B-1----:R-:W4:Y:S01]  /*c0ea0*/  LDL.LU R233, [R1+0xd0c] ;  /* 0x000d0c0001e97983 */ /* 0x002f220000300800 */
[----:B------:R-:W-:-:S03]  /*c0eb0*/  IMAD.WIDE R4, R75, 0x4, R24 ;  /* 0x000000044b047825 */ /* 0x000fc600078e0218 */
[----:B------:R-:W4:Y:S01]  /*c0ec0*/  LDL.LU R195, [R1+0xcec] ;  /* 0x000cec0001c37983 */ /* 0x000f220000300800 */
[----:B--2---:R-:W-:-:S03]  /*c0ed0*/  IMAD.WIDE R2, R75, 0x4, R22 ;  /* 0x000000044b027825 */ /* 0x004fc600078e0216 */
[----:B------:R1:W-:Y:S01]  /*c0ee0*/  @P0 STG.E desc[UR10][R4.64], R225 ;  /* 0x000000e104000986 */ /* 0x0003e2000c10190a */
[----:B------:R-:W-:Y:S02]  /*c0ef0*/  ISETP.LT.AND P0, PT, R236, UR6, !P2 ;  /* 0x00000006ec007c0c */ /* 0x000fe4000d701270 */
[----:B------:R-:W-:Y:S01]  /*c0f00*/  ISETP.LT.AND P2, PT, R252, UR6, !P2 ;  /* 0x00000006fc007c0c */ /* 0x000fe2000d741270 */
[----:B-1----:R-:W2:Y:S04]  /*c0f10*/  LDL.LU R225, [R1+0xccc] ;  /* 0x000ccc0001e17983 */ /* 0x002ea80000300800 */
[----:B------:R-:W2:Y:S01]  /*c0f20*/  LDL.LU R193, [R1+0xcbc] ;  /* 0x000cbc0001c17983 */ /* 0x000ea20000300800 */
[----:B------:R-:W-:-:S03]  /*c0f30*/  IMAD.WIDE R4, R75, 0x4, R20 ;  /* 0x000000044b047825 */ /* 0x000fc600078e0214 */
[----:B------:R1:W-:Y:S04]  /*c0f40*/  @P1 STG.E desc[UR10][R2.64], R231 ;  /* 0x000000e702001986 */ /* 0x0003e8000c10190a */
[----:B-1----:R-:W2:Y:S01]  /*c0f50*/  LDL.LU R231, [R1+0xc7c] ;  /* 0x000c7c0001e77983 */ /* 0x002ea20000300800 */
[----:B------:R-:W-:-:S03]  /*c0f60*/  IMAD.WIDE R2, R75, 0x4, R18 ;  /* 0x000000044b027825 */ /* 0x000fc600078e0212 */
[----:B------:R1:W-:Y:S04]  /*c0f70*/  @P0 STG.E desc[UR10][R4.64], R229 ;  /* 0x000000e504000986 */ /* 0x0003e8000c10190a */
[----:B-1----:R-:W2:Y:S04]  /*c0f80*/  LDL.LU R229, [R1+0xc6c] ;  /* 0x000c6c0001e57983 */ /* 0x002ea80000300800 */
[----:B------:R1:W-:Y:S04]  /*c0f90*/  @P2 STG.E desc[UR10][R2.64], R235 ;  /* 0x000000eb02002986 */ /* 0x0003e8000c10190a */
[----:B-1----:R-:W2:Y:S01]  /*c0fa0*/  LDL.LU R235, [R1+0xc5c] ;  /* 0x000c5c0001eb7983 */ /* 0x002ea20000300800 */
[----:B------:R-:W-:-:S04]  /*c0fb0*/  LOP3.LUT P3, RZ, R91, 0x4000000, RZ, 0xc0, !PT ;  /* 0x040000005bff7812 */ /* 0x000fc8000786c0ff */
[----:B------:R-:W-:Y:S01]  /*c0fc0*/  ISETP.LT.AND P1, PT, R239, UR6, !P3 ;  /* 0x00000006ef007c0c */ /* 0x000fe2000df21270 */
[----:B------:R-:W-:Y:S01]  /*c0fd0*/  IMAD.WIDE R2, R76, 0x4, R48 ;  /* 0x000000044c027825 */ /* 0x000fe200078e0230 */
[----:B------:R-:W-:Y:S02]  /*c0fe0*/  ISETP.LT.AND P0, PT, R237, UR6, !P3 ;  /* 0x00000006ed007c0c */ /* 0x000fe4000df01270 */
[----:B------:R-:W-:Y:S01]  /*c0ff0*/  ISETP.LT.AND P2, PT, R210, UR6, !P3 ;  /* 0x00000006d2007c0c */ /* 0x000fe2000df41270 */
[----:B------:R-:W-:-:S08]  /*c1000*/  IMAD.WIDE R4, R76, 0x4, R46 ;  /* 0x000000044c047825 */ /* 0x000fd000078e022e */
[----:B---3--:R1:W-:Y:S01]  /*c1010*/  @P1 STG.E desc[UR10][R2.64], R171 ;  /* 0x000000ab02001986 */ /* 0x0083e2000c10190a */
[----:B------:R-:W-:Y:S01]  /*c1020*/  ISETP.LT.AND P1, PT, R208, UR6, !P3 ;  /* 0x00000006d0007c0c */ /* 0x000fe2000df21270 */
[----:B-1----:R-:W-:Y:S02]  /*c1030*/  IMAD.WIDE R2, R76, 0x4, R44 ;  /* 0x000000044c027825 */ /* 0x002fe400078e022c */
[----:B------:R-:W3:Y:S04]  /*c1040*/  LDL.LU R171, [R1+0xc4c] ;  /* 0x000c4c0001ab7983 */ /* 0x000ee80000300800 */
[----:B----4-:R1:W-:Y:S01]  /*c1050*/  @P0 STG.E desc[UR10][R4.64], R227 ;  /* 0x000000e304000986 */ /* 0x0103e2000c10190a */
[----:B------:R-:W-:-:S03]  /*c1060*/  ISETP.LT.AND P0, PT, R194, UR6, !P3 ;  /* 0x00000006c2007c0c */ /* 0x000fc6000df01270 */
[----:B-1----:R-:W4:Y:S04]  /*c1070*/  LDL.LU R227, [R1+0xc3c] ;  /* 0x000c3c0001e37983 */ /* 0x002f280000300800 */
[----:B------:R1:W-:Y:S01]  /*c1080*/  @P2 STG.E desc[UR10][R2.64], R233 ;  /* 0x000000e902002986 */ /* 0x0003e2000c10190a */
[----:B------:R-:W-:Y:S01]  /*c1090*/  ISETP.LT.AND P2, PT, R192, UR6, !P3 ;  /* 0x00000006c0007c0c */ /* 0x000fe2000df41270 */
[----:B------:R-:W-:-:S04]  /*c10a0*/  IMAD.WIDE R4, R76, 0x4, R40 ;  /* 0x000000044c047825 */ /* 0x000fc800078e0228 */
[----:B-1----:R-:W-:Y:S01]  /*c10b0*/  IMAD.WIDE R2, R76, 0x4, R42 ;  /* 0x000000044c027825 */ /* 0x002fe200078e022a */
[----:B------:R-:W4:Y:S04]  /*c10c0*/  LDL.LU R233, [R1+0xa2c] ;  /* 0x000a2c0001e97983 */ /* 0x000f280000300800 */
[----:B------:R1:W-:Y:S01]  /*c10d0*/  @P1 STG.E desc[UR10][R2.64], R195 ;  /* 0x000000c302001986 */ /* 0x0003e2000c10190a */
[----:B------:R-:W-:-:S03]  /*c10e0*/  ISETP.LT.AND P1, PT, R170, UR6, !P3 ;  /* 0x00000006aa007c0c */ /* 0x000fc6000df21270 */
[----:B--2---:R2:W-:Y:S01]  /*c10f0*/  @P0 STG.E desc[UR10][R4.64], R225 ;  /* 0x000000e104000986 */ /* 0x0045e2000c10190a */
[----:B------:R-:W-:Y:S01]  /*c1100*/  ISETP.LT.AND P0, PT, R226, UR6, !P3 ;  /* 0x00000006e2007c0c */ /* 0x000fe2000df01270 */
[----:B-1----:R-:W-:Y:S02]  /*c1110*/  IMAD.WIDE R2, R76, 0x4, R38 ;  /* 0x000000044c027825 */ /* 0x002fe400078e0226 */
[----:B--2---:R-:W2:Y:S04]  /*c1120*/  LDL.LU R225, [R1+0x98c] ;  /* 0x00098c0001e17983 */ /* 0x004ea80000300800 */
[----:B------:R1:W-:Y:S01]  /*c1130*/  @P2 STG.E desc[UR10][R2.64], R193 ;  /* 0x000000c102002986 */ /* 0x0003e2000c10190a */
[----:B------:R-:W-:Y:S01]  /*c1140*/  ISETP.LT.AND P2, PT, R224, UR6, !P3 ;  /* 0x00000006e0007c0c */ /* 0x000fe2000df41270 */
[----:B------:R-:W-:-:S02]  /*c1150*/  IMAD.WIDE R4, R76, 0x4, R34 ;  /* 0x000000044c047825 */ /* 0x000fc400078e0222 */
[----:B------:R-:W2:Y:S02]  /*c1160*/  LDL.LU R195, [R1+0x90c] ;  /* 0x00090c0001c37983 */ /* 0x000ea40000300800 */
[----:B-1----:R-:W-:-:S05]  /*c1170*/  IMAD.WIDE R2, R76, 0x4, R36 ;  /* 0x000000044c027825 */ /* 0x002fca00078e0224 */
[----:B------:R1:W-:Y:S04]  /*c1180*/  @P1 STG.E desc[UR10][R2.64], R231 ;  /* 0x000000e702001986 */ /* 0x0003e8000c10190a */
[----:B------:R1:W-:Y:S04]  /*c1190*/  @P0 STG.E desc[UR10][R4.64], R229 ;  /* 0x000000e504000986 */ /* 0x0003e8000c10190a */
[----:B-1----:R-:W2:Y:S01]  /*c11a0*/  LDL.LU R231, [R1+0x7dc] ;  /* 0x0007dc0001e77983 */ /* 0x002ea20000300800 */
[----:B------:R-:W-:-:S03]  /*c11b0*/  IMAD.WIDE R2, R76, 0x4, R32 ;  /* 0x000000044c027825 */ /* 0x000fc600078e0220 */
[----:B------:R-:W2:Y:S04]  /*c11c0*/  LDL.LU R229, [R1+0x87c] ;  /* 0x00087c0001e57983 */ /* 0x000ea80000300800 */
[----:B------:R1:W-:Y:S04]  /*c11d0*/  @P2 STG.E desc[UR10][R2.64], R235 ;  /* 0x000000eb02002986 */ /* 0x0003e8000c10190a */
[----:B-1----:R-:W2:Y:S01]  /*c11e0*/  LDL.LU R235, [R1+0xf20] ;  /* 0x000f200001eb7983 */ /* 0x002ea20000300800 */
[----:B------:R-:W-:Y:S02]  /*c11f0*/  ISETP.LT.AND P1, PT, R230, UR6, !P3 ;  /* 0x00000006e6007c0c */ /* 0x000fe4000df21270 */
[----:B------:R-:W-:Y:S01]  /*c1200*/  ISETP.LT.AND P0, PT, R228, UR6, !P3 ;  /* 0x00000006e4007c0c */ /* 0x000fe2000df01270 */
[----:B------:R-:W-:Y:S01]  /*c1210*/  IMAD.WIDE R2, R76, 0x4, R30 ;  /* 0x000000044c027825 */ /* 0x000fe200078e021e */
[----:B------:R-:W-:Y:S01]  /*c1220*/  ISETP.LT.AND P2, PT, R234, UR6, !P3 ;  /* 0x00000006ea007c0c */ /* 0x000fe2000df41270 */
[----:B------:R-:W2:Y:S02]  /*c1230*/  LDL.LU R193, [R1+0xf80] ;  /* 0x000f800001c17983 */ /* 0x000ea40000300800 */
[----:B------:R-:W-:Y:S01]  /*c1240*/  IMAD.WIDE R4, R76, 0x4, R28 ;  /* 0x000000044c047825 */ /* 0x000fe200078e021c */
[----:B------:R-:W-:-:S05]  /*c1250*/  LOP3.LUT P4, RZ, R91, 0x2000000, RZ, 0xc0, !PT ;  /* 0x020000005bff7812 */ /* 0x000fca000788c0ff */
        /* <DEDUP_REMOVED lines=9> */
[----:B------:R-:W-:Y:S01]  /*c12f0*/  IMAD.WIDE R4, R76, 0x4, R22 ;  /* 0x000000044c047825 */ /* 0x000fe200078e0216 */
[----:B------:R-:W-:Y:S01]  /*c1300*/  ISETP.LT.AND P3, PT, R252, UR6, !P3 ;  /* 0x00000006fc007c0c */ /* 0x000fe2000df61270 */
[----:B-1----:R-:W4:Y:S02]  /*c1310*/  LDL.LU R233, [R1+0xfa0] ;  /* 0x000fa00001e97983 */ /* 0x002f240000300800 */
[----:B------:R-:W-:-:S05]  /*c1320*/  IMAD.WIDE R2, R76, 0x4, R24 ;  /* 0x000000044c027825 */ /* 0x000fca00078e0218 */
[----:B--2---:R1:W-:Y:S01]  /*c1330*/  @P1 STG.E desc[UR10][R2.64], R225 ;  /* 0x000000e102001986 */ /* 0x0043e2000c10190a */
[----:B------:R-:W-:-:S03]  /*c1340*/  ISETP.LT.AND P1, PT, R239, UR6, !P4 ;  /* 0x00000006ef007c0c */ /* 0x000fc6000e721270 */
[----:B------:R2:W-:Y:S04]  /*c1350*/  @P0 STG.E desc[UR10][R4.64], R195 ;  /* 0x000000c304000986 */ /* 0x0005e8000c10190a */
[----:B-1----:R-:W4:Y:S01]  /*c1360*/  LDL.LU R225, [R1+0xf70] ;  /* 0x000f700001e17983 */ /* 0x002f220000300800 */
[----:B------:R-:W-:-:S04]  /*c1370*/  IMAD.WIDE R2, R76, 0x4, R20 ;  /* 0x000000044c027825 */ /* 0x000fc800078e0214 */
[----:B--2---:R-:W-:Y:S01]  /*c1380*/  IMAD.WIDE R4, R77, 0x4, R48 ;  /* 0x000000044d047825 */ /* 0x004fe200078e0230 */
[----:B------:R1:W-:Y:S04]  /*c1390*/  @P2 STG.E desc[UR10][R2.64], R231 ;  /* 0x000000e702002986 */ /* 0x0003e8000c10190a */
[----:B-1----:R-:W2:Y:S01]  /*c13a0*/  LDL.LU R231, [R1+0xf00] ;  /* 0x000f000001e77983 */ /* 0x002ea20000300800 */
[----:B------:R-:W-:-:S03]  /*c13b0*/  IMAD.WIDE R2, R76, 0x4, R18 ;  /* 0x000000044c027825 */ /* 0x000fc600078e0212 */
[----:B------:R-:W2:Y:S04]  /*c13c0*/  LDL.LU R195, [R1+0xf60] ;  /* 0x000f600001c37983 */ /* 0x000ea80000300800 */
[----:B------:R1:W-:Y:S04]  /*c13d0*/  @P3 STG.E desc[UR10][R2.64], R229 ;  /* 0x000000e502003986 */ /* 0x0003e8000c10190a */
[----:B-1----:R-:W2:Y:S04]  /*c13e0*/  LDL.LU R229, [R1+0xee0] ;  /* 0x000ee00001e57983 */ /* 0x002ea80000300800 */
[----:B------:R1:W-:Y:S04]  /*c13f0*/  @P1 STG.E desc[UR10][R4.64], R235 ;  /* 0x000000eb04001986 */ /* 0x0003e8000c10190a */
[----:B-1----:R-:W2:Y:S01]  /*c1400*/  LDL.LU R235, [R1+0xfd0] ;  /* 0x000fd00001eb7983 */ /* 0x002ea20000300800 */
[----:B------:R-:W-:-:S02]  /*c1410*/  ISETP.LT.AND P0, PT, R237, UR6, !P4 ;  /* 0x00000006ed007c0c */ /* 0x000fc4000e701270 */
[----:B------:R-:W-:Y:S01]  /*c1420*/  ISETP.LT.AND P2, PT, R210, UR6, !P4 ;  /* 0x00000006d2007c0c */ /* 0x000fe2000e741270 */
[C---:B------:R-:W-:Y:S01]  /*c1430*/  IMAD.WIDE R6, R77.reuse, 0x4, R46 ;  /* 0x000000044d067825 */ /* 0x040fe200078e022e */
[----:B------:R-:W-:Y:S02]  /*c1440*/  ISETP.LT.AND P1, PT, R208, UR6, !P4 ;  /* 0x00000006d0007c0c */ /* 0x000fe4000e721270 */
[----:B------:R-:W-:Y:S01]  /*c1450*/  ISETP.LT.AND P3, PT, R194, UR6, !P4 ;  /* 0x00000006c2007c0c */ /* 0x000fe2000e761270 */
[----:B------:R-:W-:-:S06]  /*c1460*/  IMAD.WIDE R2, R77, 0x4, R44 ;  /* 0x000000044d027825 */ /* 0x000fcc00078e022c */
[----:B------:R1:W-:Y:S01]  /*c1470*/  @P0 STG.E desc[UR10][R6.64], R193 ;  /* 0x000000c106000986 */ /* 0x0003e2000c10190a */
[----:B------:R-:W-:Y:S01]  /*c1480*/  ISETP.LT.AND P0, PT, R192, UR6, !P4 ;  /* 0x00000006c0007c0c */ /* 0x000fe2000e701270 */
[C---:B------:R-:W-:Y:S02]  /*c1490*/  IMAD.WIDE R4, R77.reuse, 0x4, R40 ;  /* 0x000000044d047825 */ /* 0x040fe400078e0228 */
[----:B-1----:R-:W2:Y:S02]  /*c14a0*/  LDL.LU R193, [R1+0xf90] ;  /* 0x000f900001c17983 */ /* 0x002ea40000300800 */
[C---:B------:R-:W-:Y:S02]  /*c14b0*/  IMAD.WIDE R6, R77.reuse, 0x4, R38 ;  /* 0x000000044d067825 */ /* 0x040fe400078e0226 */
[----:B---3--:R1:W-:Y:S01]  /*c14c0*/  @P2 STG.E desc[UR10][R2.64], R171 ;  /* 0x000000ab02002986 */ /* 0x0083e2000c10190a */
[----:B------:R-:W-:Y:S01]  /*c14d0*/  ISETP.LT.AND P2, PT, R170, UR6, !P4 ;  /* 0x00000006aa007c0c */ /* 0x000fe2000e741270 */
[----:B-1----:R-:W-:-:S05]  /*c14e0*/  IMAD.WIDE R2, R77, 0x4, R42 ;  /* 0x000000044d027825 */ /* 0x002fca00078e022a */
[----:B----4-:R1:W-:Y:S01]  /*c14f0*/  @P1 STG.E desc[UR10][R2.64], R227 ;  /* 0x000000e302001986 */ /* 0x0103e2000c10190a */
[----:B------:R-:W-:-:S03]  /*c1500*/  ISETP.LT.AND P1, PT, R226, UR6, !P4 ;  /* 0x00000006e2007c0c */ /* 0x000fc6000e721270 */
[----:B------:R3:W-:Y:S01]  /*c1510*/  @P3 STG.E desc[UR10][R4.64], R233 ;  /* 0x000000e904003986 */ /* 0x0007e2000c10190a */
[----:B------:R-:W-:Y:S01]  /*c1520*/  ISETP.LT.AND P3, PT, R224, UR6, !P4 ;  /* 0x00000006e0007c0c */ /* 0x000fe2000e761270 */
[----:B-1----:R-:W-:Y:S02]  /*c1530*/  IMAD.WIDE R2, R77, 0x4, R36 ;  /* 0x000000044d027825 */ /* 0x002fe400078e0224 */
[----:B---3--:R-:W3:Y:S04]  /*c1540*/  LDL.LU R233, [R1+0xf50] ;  /* 0x000f500001e97983 */ /* 0x008ee80000300800 */
[----:B------:R-:W4:Y:S04]  /*c1550*/  LDL.LU R171, [R1+0xed0] ;  /* 0x000ed00001ab7983 */ /* 0x000f280000300800 */
[----:B------:R1:W-:Y:S01]  /*c1560*/  @P0 STG.E desc[UR10][R6.64], R225 ;  /* 0x000000e106000986 */ /* 0x0003e2000c10190a */
[----:B------:R-:W-:-:S03]  /*c1570*/  ISETP.LT.AND P0, PT, R230, UR6, !P4 ;  /* 0x00000006e6007c0c */ /* 0x000fc6000e701270 */
[----:B------:R-:W4:Y:S01]  /*c1580*/  LDL.LU R227, [R1+0xec0] ;  /* 0x000ec00001e37983 */ /* 0x000f220000300800 */
[----:B------:R-:W-:-:S03]  /*c1590*/  IMAD.WIDE R4, R77, 0x4, R32 ;  /* 0x000000044d047825 */ /* 0x000fc600078e0220 */
[----:B-1----:R-:W4:Y:S01]  /*c15a0*/  LDL.LU R225, [R1+0xeb0] ;  /* 0x000eb00001e17983 */ /* 0x002f220000300800 */
[----:B------:R-:W-:-:S03]  /*c15b0*/  IMAD.WIDE R6, R77, 0x4, R30 ;  /* 0x000000044d067825 */ /* 0x000fc600078e021e */
[----:B--2---:R1:W-:Y:S02]  /*c15c0*/  @P2 STG.E desc[UR10][R2.64], R231 ;  /* 0x000000e702002986 */ /* 0x0043e4000c10190a */
[----:B-1----:R-:W-:Y:S02]  /*c15d0*/  IMAD.WIDE R2, R77, 0x4, R34 ;  /* 0x000000044d027825 */ /* 0x002fe400078e0222 */
[----:B------:R-:W2:Y:S04]  /*c15e0*/  LDL.LU R231, [R1+0xe90] ;  /* 0x000e900001e77983 */ /* 0x000ea80000300800 */
[----:B------:R-:W-:Y:S04]  /*c15f0*/  @P1 STG.E desc[UR10][R2.64], R195 ;  /* 0x000000c302001986 */ /* 0x000fe8000c10190a */
[----:B------:R1:W-:Y:S04]  /*c1600*/  @P3 STG.E desc[UR10][R4.64], R229 ;  /* 0x000000e504003986 */ /* 0x0003e8000c10190a */
[----:B------:R-:W2:Y:S04]  /*c1610*/  LDL.LU R209, [R1+0xe10] ;  /* 0x000e100001d17983 */ /* 0x000ea80000300800 */
[----:B-1----:R-:W2:Y:S04]  /*c1620*/  LDL.LU R229, [R1+0xcf0] ;  /* 0x000cf00001e57983 */ /* 0x002ea80000300800 */
[----:B------:R1:W-:Y:S04]  /*c1630*/  @P0 STG.E desc[UR10][R6.64], R235 ;  /* 0x000000eb06000986 */ /* 0x0003e8000c10190a */
[----:B-1----:R-:W2:Y:S01]  /*c1640*/  LDL.LU R235, [R1+0xca0] ;  /* 0x000ca00001eb7983 */ /* 0x002ea20000300800 */
[----:B------:R-:W-:-:S02]  /*c1650*/  ISETP.LT.AND P2, PT, R228, UR6, !P4 ;  /* 0x00000006e4007c0c */ /* 0x000fc4000e741270 */
[----:B------:R-:W-:Y:S01]  /*c1660*/  ISETP.LT.AND P0, PT, R234, UR6, !P4 ;  /* 0x00000006ea007c0c */ /* 0x000fe2000e701270 */
[C---:B------:R-:W-:Y:S01]  /*c1670*/  IMAD.WIDE R2, R77.reuse, 0x4, R28 ;  /* 0x000000044d027825 */ /* 0x040fe200078e021c */
[----:B------:R-:W-:Y:S01]  /*c1680*/  ISETP.LT.AND P3, PT, R232, UR6, !P4 ;  /* 0x00000006e8007c0c */ /* 0x000fe2000e761270 */
[----:B------:R-:W2:Y:S01]  /*c1690*/  LDL.LU R195, [R1+0xc90] ;  /* 0x000c900001c37983 */ /* 0x000ea20000300800 */
[----:B------:R-:W-:Y:S01]  /*c16a0*/  ISETP.LT.AND P1, PT, R238, UR6, !P4 ;  /* 0x00000006ee007c0c */ /* 0x000fe2000e721270 */
[----:B------:R-:W-:-:S06]  /*c16b0*/  IMAD.WIDE R4, R77, 0x4, R24 ;  /* 0x000000044d047825 */ /* 0x000fcc00078e0218 */
[----:B------:R1:W-:Y:S01]  /*c16c0*/  @P2 STG.E desc[UR10][R2.64], R193 ;  /* 0x000000c102002986 */ /* 0x0003e2000c10190a */
[----:B------:R-:W-:Y:S01]  /*c16d0*/  ISETP.LT.AND P2, PT, R236, UR6, !P4 ;  /* 0x00000006ec007c0c */ /* 0x000fe2000e741270 */
[----:B------:R-:W-:Y:S01]  /*c16e0*/  IMAD.WIDE R6, R77, 0x4, R22 ;  /* 0x000000044d067825 */ /* 0x000fe200078e0216 */
[----:B------:R-:W-:Y:S02]  /*c16f0*/  ISETP.LT.AND P4, PT, R252, UR6, !P4 ;  /* 0x00000006fc007c0c */ /* 0x000fe4000e781270 */
[----:B------:R-:W-:Y:S01]  /*c1700*/  LOP3.LUT P5, RZ, R91, 0x1000000, RZ, 0xc0, !PT ;  /* 0x010000005bff7812 */ /* 0x000fe200078ac0ff */
[----:B-1----:R-:W-:-:S05]  /*c1710*/  IMAD.WIDE R2, R77, 0x4, R26 ;  /* 0x000000044d027825 */ /* 0x002fca00078e021a */
[----:B---3--:R1:W-:Y:S01]  /*c1720*/  @P0 STG.E desc[UR10][R2.64], R233 ;  /* 0x000000e902000986 */ /* 0x0083e2000c10190a */
[----:B------:R-:W-:-:S03]  /*c1730*/  ISETP.LT.AND P0, PT, R210, UR6, !P5 ;  /* 0x00000006d2007c0c */ /* 0x000fc6000ef01270 */
[----:B----4-:R3:W-:Y:S01]  /*c1740*/  @P3 STG.E desc[UR10][R4.64], R171 ;  /* 0x000000ab04003986 */ /* 0x0107e2000c10190a */
[----:B------:R-:W-:-:S03]  /*c1750*/  ISETP.LT.AND P3, PT, R239, UR6, !P5 ;  /* 0x00000006ef007c0c */ /* 0x000fc6000ef61270 */
[----:B-1----:R-:W4:Y:S01]  /*c1760*/  LDL.LU R233, [R1+0x970] ;  /* 0x0009700001e97983 */ /* 0x002f220000300800 */
[----:B------:R-:W-:-:S03]  /*c1770*/  IMAD.WIDE R2, R77, 0x4, R20 ;  /* 0x000000044d027825 */ /* 0x000fc600078e0214 */
[----:B------:R1:W-:Y:S01]  /*c1780*/  @P1 STG.E desc[UR10][R6.64], R227 ;  /* 0x000000e306001986 */ /* 0x0003e2000c10190a */
[----:B------:R-:W-:Y:S01]  /*c1790*/  ISETP.LT.AND P1, PT, R237, UR6, !P5 ;  /* 0x00000006ed007c0c */ /* 0x000fe2000ef21270 */
[----:B---3--:R-:W-:Y:S02]  /*c17a0*/  IMAD.WIDE R4, R77, 0x4, R18 ;  /* 0x000000044d047825 */ /* 0x008fe400078e0212 */
[----:B------:R-:W3:Y:S04]  /*c17b0*/  LDL.LU R193, [R1+0x8e0] ;  /* 0x0008e00001c17983 */ /* 0x000ee80000300800 */
[----:B------:R-:W3:Y:S04]  /*c17c0*/  LDL.LU R171, [R1+0x860] ;  /* 0x0008600001ab7983 */ /* 0x000ee80000300800 */
[----:B-1----:R-:W3:Y:S01]  /*c17d0*/  LDL.LU R227, [R1+0x7f0] ;  /* 0x0007f00001e37983 */ /* 0x002ee20000300800 */
[----:B------:R-:W-:-:S03]  /*c17e0*/  IMAD.WIDE R6, R78, 0x4, R44 ;  /* 0x000000044e067825 */ /* 0x000fc600078e022c */
[----:B------:R1:W-:Y:S02]  /*c17f0*/  @P2 STG.E desc[UR10][R2.64], R225 ;  /* 0x000000e102002986 */ /* 0x0003e4000c10190a */
[C---:B-1----:R-:W-:Y:S02]  /*c1800*/  IMAD.WIDE R2, R78.reuse, 0x4, R48 ;  /* 0x000000044e027825 */ /* 0x042fe400078e0230 */
[----:B------:R-:W3:Y:S04]  /*c1810*/  LDL.LU R225, [R1+0x110] ;  /* 0x0001100001e17983 */ /* 0x000ee80000300800 */
[----:B--2---:R1:W-:Y:S02]  /*c1820*/  @P4 STG.E desc[UR10][R4.64], R231 ;  /* 0x000000e704004986 */ /* 0x0043e4000c10190a */
[----:B-1----:R-:W-:-:S02]  /*c1830*/  IMAD.WIDE R4, R78, 0x4, R46 ;  /* 0x000000044e047825 */ /* 0x002fc400078e022e */
[----:B------:R-:W2:Y:S04]  /*c1840*/  LDL.LU R231, [R1+0x100] ;  /* 0x0001000001e77983 */ /* 0x000ea80000300800 */
[----:B------:R-:W-:Y:S04]  /*c1850*/  @P3 STG.E desc[UR10][R2.64], R209 ;  /* 0x000000d102003986 */ /* 0x000fe8000c10190a */
[----:B------:R1:W-:Y:S04]  /*c1860*/  @P1 STG.E desc[UR10][R4.64], R229 ;  /* 0x000000e504001986 */ /* 0x0003e8000c10190a */
[----:B-1----:R-:W2:Y:S04]  /*c1870*/  LDL.LU R229, [R1+0xc0] ;  /* 0x0000c00001e57983 */ /* 0x002ea80000300800 */
[----:B------:R1:W-:Y:S04]  /*c1880*/  @P0 STG.E desc[UR10][R6.64], R235 ;  /* 0x000000eb06000986 */ /* 0x0003e8000c10190a */
[----:B-1----:R-:W2:Y:S01]  /*c1890*/  LDL.LU R235, [R1+0xb0] ;  /* 0x0000b00001eb7983 */ /* 0x002ea20000300800 */
[----:B------:R-:W-:-:S02]  /*c18a0*/  ISETP.LT.AND P4, PT, R208, UR6, !P5 ;  /* 0x00000006d0007c0c */ /* 0x000fc4000ef81270 */
[----:B------:R-:W-:Y:S02]  /*c18b0*/  ISETP.LT.AND P2, PT, R194, UR6, !P5 ;  /* 0x00000006c2007c0c */ /* 0x000fe4000ef41270 */
[----:B------:R-:W-:Y:S01]  /*c18c0*/  ISETP.LT.AND P3, PT, R192, UR6, !P5 ;  /* 0x00000006c0007c0c */ /* 0x000fe2000ef61270 */
[----:B------:R-:W-:Y:S01]  /*c18d0*/  IMAD.WIDE R2, R78, 0x4, R42 ;  /* 0x000000044e027825 */ /* 0x000fe200078e022a */
[----:B------:R-:W-:Y:S02]  /*c18e0*/  ISETP.LT.AND P1, PT, R170, UR6, !P5 ;  /* 0x00000006aa007c0c */ /* 0x000fe4000ef21270 */
[----:B------:R-:W-:Y:S01]  /*c18f0*/  ISETP.LT.AND P0, PT, R226, UR6, !P5 ;  /* 0x00000006e2007c0c */ /* 0x000fe2000ef01270 */
[----:B------:R-:W-:-:S04]  /*c1900*/  IMAD.WIDE R4, R78, 0x4, R40 ;  /* 0x000000044e047825 */ /* 0x000fc800078e0228 */
[----:B------:R1:W-:Y:S01]  /*c1910*/  @P4 STG.E desc[UR10][R2.64], R195 ;  /* 0x000000c302004986 */ /* 0x0003e2000c10190a */
[----:B------:R-:W-:Y:S01]  /*c1920*/  ISETP.LT.AND P4, PT, R224, UR6, !P5 ;  /* 0x00000006e0007c0c */ /* 0x000fe2000ef81270 */
[----:B------:R-:W-:-:S04]  /*c1930*/  IMAD.WIDE R6, R78, 0x4, R34 ;  /* 0x000000044e067825 */ /* 0x000fc800078e0222 */
[----:B-1----:R-:W-:Y:S01]  /*c1940*/  IMAD.WIDE R2, R78, 0x4, R38 ;  /* 0x000000044e027825 */ /* 0x002fe200078e0226 */
[----:B----4-:R1:W-:Y:S01]  /*c1950*/  @P2 STG.E desc[UR10][R4.64], R233 ;  /* 0x000000e904002986 */ /* 0x0103e2000c10190a */
[----:B------:R-:W-:-:S03]  /*c1960*/  ISETP.LT.AND P2, PT, R230, UR6, !P5 ;  /* 0x00000006e6007c0c */ /* 0x000fc6000ef41270 */
[----:B---3--:R3:W-:Y:S01]  /*c1970*/  @P3 STG.E desc[UR10][R2.64], R193 ;  /* 0x000000c102003986 */ /* 0x0087e2000c10190a */
[----:B-1----:R-:W-:Y:S01]  /*c1980*/  IMAD.WIDE R4, R78, 0x4, R36 ;  /* 0x000000044e047825 */ /* 0x002fe200078e0224 */
[----:B------:R-:W-:Y:S02]  /*c1990*/  ISETP.LT.AND P3, PT, R228, UR6, !P5 ;  /* 0x00000006e4007c0c */ /* 0x000fe4000ef61270 */
[----:B------:R-:W4:Y:S04]  /*c19a0*/  LDL.LU R233, [R1+0x90] ;  /* 0x0000900001e97983 */ /* 0x000f280000300800 */
[----:B------:R1:W-:Y:S01]  /*c19b0*/  @P1 STG.E desc[UR10][R4.64], R171 ;  /* 0x000000ab04001986 */ /* 0x0003e2000c10190a */
[----:B------:R-:W-:Y:S01]  /*c19c0*/  ISETP.LT.AND P1, PT, R234, UR6, !P5 ;  /* 0x00000006ea007c0c */ /* 0x000fe2000ef21270 */
[----:B---3--:R-:W-:-:S02]  /*c19d0*/  IMAD.WIDE R2, R78, 0x4, R32 ;  /* 0x000000044e027825 */ /* 0x008fc400078e0220 */
[----:B------:R3:W-:Y:S01]  /*c19e0*/  @P0 STG.E desc[UR10][R6.64], R227 ;  /* 0x000000e306000986 */ /* 0x0007e2000c10190a */
[----:B------:R-:W-:-:S03]  /*c19f0*/  ISETP.LT.AND P0, PT, R232, UR6, !P5 ;  /* 0x00000006e8007c0c */ /* 0x000fc6000ef01270 */
[----:B------:R-:W4:Y:S01]  /*c1a00*/  LDL.LU R193, [R1+0xf24] ;  /* 0x000f240001c17983 */ /* 0x000f220000300800 */
[----:B-1----:R-:W-:-:S03]  /*c1a10*/  IMAD.WIDE R4, R78, 0x4, R30 ;  /* 0x000000044e047825 */ /* 0x002fc600078e021e */
[----:B------:R1:W-:Y:S01]  /*c1a20*/  @P4 STG.E desc[UR10][R2.64], R225 ;  /* 0x000000e102004986 */ /* 0x0003e2000c10190a */
[----:B---3--:R-:W-:-:S04]  /*c1a30*/  IMAD.WIDE R6, R78, 0x4, R24 ;  /* 0x000000044e067825 */ /* 0x008fc800078e0218 */
[C---:B-1----:R-:W-:Y:S01]  /*c1a40*/  IMAD.WIDE R2, R78.reuse, 0x4, R28 ;  /* 0x000000044e027825 */ /* 0x042fe200078e021c */
[----:B------:R-:W3:Y:S04]  /*c1a50*/  LDL.LU R225, [R1+0xf84] ;  /* 0x000f840001e17983 */ /* 0x000ee80000300800 */
[----:B--2---:R1:W-:Y:S02]  /*c1a60*/  @P2 STG.E desc[UR10][R4.64], R231 ;  /* 0x000000e704002986 */ /* 0x0043e4000c10190a */
[----:B-1----:R-:W-:Y:S02]  /*c1a70*/  IMAD.WIDE R4, R78, 0x4, R26 ;  /* 0x000000044e047825 */ /* 0x002fe400078e021a */
[----:B------:R-:W2:Y:S04]  /*c1a80*/  LDL.LU R231, [R1+0xf14] ;  /* 0x000f140001e77983 */ /* 0x000ea80000300800 */
[----:B------:R-:W-:Y:S04]  /*c1a90*/  @P3 STG.E desc[UR10][R2.64], R229 ;  /* 0x000000e502003986 */ /* 0x000fe8000c10190a */
[----:B------:R-:W-:Y:S04]  /*c1aa0*/  @P1 STG.E desc[UR10][R4.64], R235 ;  /* 0x000000eb04001986 */ /* 0x000fe8000c10190a */
[----:B------:R1:W-:Y:S04]  /*c1ab0*/  @P0 STG.E desc[UR10][R6.64], R79 ;  /* 0x0000004f06000986 */ /* 0x0003e8000c10190a */
[----:B-1----:R-:W3:Y:S01]  /*c1ac0*/  LDL.LU R79, [R1+0x4870] ;  /* 0x00487000014f7983 */ /* 0x002ee20000300800 */
[----:B------:R-:W-:-:S02]  /*c1ad0*/  ISETP.LT.AND P4, PT, R238, UR6, !P5 ;  /* 0x00000006ee007c0c */ /* 0x000fc4000ef81270 */
[----:B------:R-:W-:Y:S01]  /*c1ae0*/  ISETP.LT.AND P2, PT, R236, UR6, !P5 ;  /* 0x00000006ec007c0c */ /* 0x000fe2000ef41270 */
[----:B------:R-:W2:Y:S01]  /*c1af0*/  LDL.LU R171, [R1+0xfe4] ;  /* 0x000fe40001ab7983 */ /* 0x000ea20000300800 */
[----:B------:R-:W-:-:S03]  /*c1b00*/  LOP3.LUT P6, RZ, R91, 0x800000, RZ, 0xc0, !PT ;  /* 0x008000005bff7812 */ /* 0x000fc600078cc0ff */
[----:B------:R-:W2:Y:S01]  /*c1b10*/  LDL.LU R229, [R1+0xfa4] ;  /* 0x000fa40001e57983 */ /* 0x000ea20000300800 */
[----:B------:R-:W-:Y:S01]  /*c1b20*/  ISETP.LT.AND P5, PT, R252, UR6, !P5 ;  /* 0x00000006fc007c0c */ /* 0x000fe2000efa1270 */
[C---:B------:R-:W-:Y:S01]  /*c1b30*/  IMAD.WIDE R2, R78.reuse, 0x4, R22 ;  /* 0x000000044e027825 */ /* 0x040fe200078e0216 */
[----:B------:R-:W-:Y:S02]  /*c1b40*/  ISETP.LT.AND P3, PT, R239, UR6, !P6 ;  /* 0x00000006ef007c0c */ /* 0x000fe4000f761270 */
[----:B------:R-:W-:Y:S01]  /*c1b50*/  ISETP.LT.AND P1, PT, R237, UR6, !P6 ;  /* 0x00000006ed007c0c */ /* 0x000fe2000f721270 */
[----:B------:R-:W-:Y:S01]  /*c1b60*/  IMAD.WIDE R4, R78, 0x4, R20 ;  /* 0x000000044e047825 */ /* 0x000fe200078e0214 */
[----:B------:R-:W-:Y:S01]  /*c1b70*/  ISETP.LT.AND P0, PT, R210, UR6, !P6 ;  /* 0x00000006d2007c0c */ /* 0x000fe2000f701270 */
[----:B----4-:R1:W-:Y:S04]  /*c1b80*/  @P4 STG.E desc[UR10][R2.64], R233 ;  /* 0x000000e902004986 */ /* 0x0103e8000c10190a */
[----:B------:R4:W-:Y:S01]  /*c1b90*/  @P2 STG.E desc[UR10][R4.64], R81 ;  /* 0x0000005104002986 */ /* 0x0009e2000c10190a */
[----:B-1----:R-:W-:-:S03]  /*c1ba0*/  IMAD.WIDE R2, R78, 0x4, R18 ;  /* 0x000000044e027825 */ /* 0x002fc600078e0212 */
[----:B----4-:R-:W4:Y:S04]  /*c1bb0*/  LDL.LU R81, [R1+0x486c] ;  /* 0x00486c0001517983 */ /* 0x010f280000300800 */
[----:B------:R-:W4:Y:S04]  /*c1bc0*/  LDL.LU R195, [R1+0xf74] ;  /* 0x000f740001c37983 */ /* 0x000f280000300800 */
[----:B------:R-:W4:Y:S04]  /*c1bd0*/  LDL.LU R227, [R1+0xf04] ;  /* 0x000f040001e37983 */ /* 0x000f280000300800 */
[----:B------:R-:W4:Y:S04]  /*c1be0*/  LDL.LU R235, [R1+0xf64] ;  /* 0x000f640001eb7983 */ /* 0x000f280000300800 */
[----:B------:R-:W4:Y:S04]  /*c1bf0*/  LDL.LU R233, [R1+0xee4] ;  /* 0x000ee40001e97983 */ /* 0x000f280000300800 */
[----:B------:R1:W-:Y:S04]  /*c1c00*/  @P5 STG.E desc[UR10][R2.64], R80 ;  /* 0x0000005002005986 */ /* 0x0003e8000c10190a */
[----:B-1----:R-:W4:Y:S04]  /*c1c10*/  LDL.LU R80, [R1+0x4868] ;  /* 0x0048680001507983 */ /* 0x002f280000300800 */
[----:B------:R-:W4:Y:S01]  /*c1c20*/  LDL.LU R10, [R1+0x3b7c] ;  /* 0x003b7c00010a7983 */ /* 0x000f220000300800 */
[----:B---3--:R-:W-:-:S04]  /*c1c30*/  IMAD.WIDE R4, R79, 0x4, R48 ;  /* 0x000000044f047825 */ /* 0x008fc800078e0230 */
[C---:B------:R-:W-:Y:S01]  /*c1c40*/  IMAD.WIDE R6, R79.reuse, 0x4, R46 ;  /* 0x000000044f067825 */ /* 0x040fe200078e022e */
[----:B------:R-:W-:Y:S03]  /*c1c50*/  @P3 STG.E desc[UR10][R4.64], R193 ;  /* 0x000000c104003986 */ /* 0x000fe6000c10190a */
[----:B------:R-:W-:Y:S01]  /*c1c60*/  IMAD.WIDE R8, R79, 0x4, R44 ;  /* 0x000000044f087825 */ /* 0x000fe200078e022c */
[----:B------:R1:W-:Y:S04]  /*c1c70*/  @P1 STG.E desc[UR10][R6.64], R225 ;  /* 0x000000e106001986 */ /* 0x0003e8000c10190a */
[----:B--2---:R2:W-:Y:S04]  /*c1c80*/  @P0 STG.E desc[UR10][R8.64], R231 ;  /* 0x000000e708000986 */ /* 0x0045e8000c10190a */
[----:B-1----:R-:W3:Y:S04]  /*c1c90*/  LDL.LU R225, [R1+0xfd4] ;  /* 0x000fd40001e17983 */ /* 0x002ee80000300800 */
[----:B--2---:R-:W2:Y:S01]  /*c1ca0*/  LDL.LU R231, [R1+0xf94] ;  /* 0x000f940001e77983 */ /* 0x004ea20000300800 */
[----:B------:R-:W-:-:S02]  /*c1cb0*/  ISETP.LT.AND P4, PT, R208, UR6, !P6 ;  /* 0x00000006d0007c0c */ /* 0x000fc4000f781270 */
[----:B------:R-:W-:Y:S01]  /*c1cc0*/  ISETP.LT.AND P2, PT, R194, UR6, !P6 ;  /* 0x00000006c2007c0c */ /* 0x000fe2000f741270 */
[C---:B------:R-:W-:Y:S01]  /*c1cd0*/  IMAD.WIDE R2, R79.reuse, 0x4, R42 ;  /* 0x000000044f027825 */ /* 0x040fe200078e022a */
[----:B------:R-:W-:Y:S01]  /*c1ce0*/  ISETP.LT.AND P5, PT, R192, UR6, !P6 ;  /* 0x00000006c0007c0c */ /* 0x000fe2000f7a1270 */
[----:B------:R-:W2:Y:S02]  /*c1cf0*/  LDL.LU R193, [R1+0xf54] ;  /* 0x000f540001c17983 */ /* 0x000ea40000300800 */
[----:B------:R-:W-:Y:S01]  /*c1d00*/  IMAD.WIDE R4, R79, 0x4, R40 ;  /* 0x000000044f047825 */ /* 0x000fe200078e0228 */
[----:B------:R-:W-:Y:S02]  /*c1d10*/  ISETP.LT.AND P3, PT, R170, UR6, !P6 ;  /* 0x00000006aa007c0c */ /* 0x000fe4000f761270 */
[----:B------:R-:W-:-:S03]  /*c1d20*/  ISETP.LT.AND P1, PT, R226, UR6, !P6 ;  /* 0x00000006e2007c0c */ /* 0x000fc6000f721270 */
[----:B------:R1:W-:Y:S01]  /*c1d30*/  @P4 STG.E desc[UR10][R2.64], R171 ;  /* 0x000000ab02004986 */ /* 0x0003e2000c10190a */
[----:B------:R-:W-:-:S03]  /*c1d40*/  ISETP.LT.AND P0, PT, R224, UR6, !P6 ;  /* 0x00000006e0007c0c */ /* 0x000fc6000f701270 */
[----:B------:R1:W-:Y:S01]  /*c1d50*/  @P2 STG.E desc[UR10][R4.64], R229 ;  /* 0x000000e504002986 */ /* 0x0003e2000c10190a */
[----:B------:R-:W-:-:S03]  /*c1d60*/  ISETP.LT.AND P4, PT, R230, UR6, !P6 ;  /* 0x00000006e6007c0c */ /* 0x000fc6000f781270 */
[----:B-1----:R-:W2:Y:S04]  /*c1d70*/  LDL.LU R171, [R1+0xed4] ;  /* 0x000ed40001ab7983 */ /* 0x002ea80000300800 */
[----:B------:R-:W2:Y:S01]  /*c1d80*/  LDL.LU R229, [R1+0xec4] ;  /* 0x000ec40001e57983 */ /* 0x000ea20000300800 */
[----:B------:R-:W-:Y:S01]  /*c1d90*/  IMAD.WIDE R2, R79, 0x4, R38 ;  /* 0x000000044f027825 */ /* 0x000fe200078e0226 */
[----:B------:R-:W-:-:S03]  /*c1da0*/  ISETP.LT.AND P2, PT, R228, UR6, !P6 ;  /* 0x00000006e4007c0c */ /* 0x000fc6000f741270 */
[----:B------:R-:W-:-:S04]  /*c1db0*/  IMAD.WIDE R4, R79, 0x4, R36 ;  /* 0x000000044f047825 */ /* 0x000fc800078e0224 */
[----:B------:R-:W-:-:S04]  /*c1dc0*/  IMAD.WIDE R6, R79, 0x4, R34 ;  /* 0x000000044f067825 */ /* 0x000fc800078e0222 */
[C---:B------:R-:W-:Y:S01]  /*c1dd0*/  IMAD.WIDE R8, R79.reuse, 0x4, R32 ;  /* 0x000000044f087825 */ /* 0x040fe200078e0220 */
[----:B----4-:R1:W-:Y:S04]  /*c1de0*/  @P5 STG.E desc[UR10][R2.64], R195 ;  /* 0x000000c302005986 */ /* 0x0103e8000c10190a */
[----:B------:R4:W-:Y:S04]  /*c1df0*/  @P3 STG.E desc[UR10][R4.64], R227 ;  /* 0x000000e304003986 */ /* 0x0009e8000c10190a */
[----:B------:R4:W-:Y:S01]  /*c1e00*/  @P1 STG.E desc[UR10][R6.64], R235 ;  /* 0x000000eb06001986 */ /* 0x0009e2000c10190a */
[----:B-1----:R-:W-:-:S03]  /*c1e10*/  IMAD.WIDE R2, R79, 0x4, R30 ;  /* 0x000000044f027825 */ /* 0x002fc600078e021e */
[----:B------:R1:W-:Y:S01]  /*c1e20*/  @P0 STG.E desc[UR10][R8.64], R233 ;  /* 0x000000e908000986 */ /* 0x0003e2000c10190a */
[----:B----4-:R-:W-:-:S03]  /*c1e30*/  IMAD.WIDE R4, R79, 0x4, R28 ;  /* 0x000000044f047825 */ /* 0x010fc600078e021c */
[----:B------:R-:W4:Y:S04]  /*c1e40*/  LDL.LU R227, [R1+0xeb4] ;  /* 0x000eb40001e37983 */ /* 0x000f280000300800 */
[----:B------:R-:W4:Y:S04]  /*c1e50*/  LDL.LU R235, [R1+0xe94] ;  /* 0x000e940001eb7983 */ /* 0x000f280000300800 */
[----:B-1----:R-:W4:Y:S04]  /*c1e60*/  LDL.LU R233, [R1+0xe14] ;  /* 0x000e140001e97983 */ /* 0x002f280000300800 */
[----:B---3--:R1:W-:Y:S04]  /*c1e70*/  @P4 STG.E desc[UR10][R2.64], R225 ;  /* 0x000000e102004986 */ /* 0x0083e8000c10190a */
[----:B--2---:R2:W-:Y:S04]  /*c1e80*/  @P2 STG.E desc[UR10][R4.64], R231 ;  /* 0x000000e704002986 */ /* 0x0045e8000c10190a */
[----:B-1----:R-:W3:Y:S04]  /*c1e90*/  LDL.LU R225, [R1+0xcf4] ;  /* 0x000cf40001e17983 */ /* 0x002ee80000300800 */
[----:B--2---:R-:W2:Y:S01]  /*c1ea0*/  LDL.LU R231, [R1+0xca4] ;  /* 0x000ca40001e77983 */ /* 0x004ea20000300800 */
[----:B------:R-:W-:-:S02]  /*c1eb0*/  ISETP.LT.AND P1, PT, R234, UR6, !P6 ;  /* 0x00000006ea007c0c */ /* 0x000fc4000f721270 */
[----:B------:R-:W-:Y:S02]  /*c1ec0*/  ISETP.LT.AND P5, PT, R232, UR6, !P6 ;  /* 0x00000006e8007c0c */ /* 0x000fe4000f7a1270 */
[----:B------:R-:W-:Y:S01]  /*c1ed0*/  ISETP.LT.AND P3, PT, R238, UR6, !P6 ;  /* 0x00000006ee007c0c */ /* 0x000fe2000f761270 */
[C---:B------:R-:W-:Y:S01]  /*c1ee0*/  IMAD.WIDE R2, R79.reuse, 0x4, R26 ;  /* 0x000000044f027825 */ /* 0x040fe200078e021a */
[----:B------:R-:W-:Y:S01]  /*c1ef0*/  ISETP.GE.AND P0, PT, R10, UR4, PT ;  /* 0x000000040a007c0c */ /* 0x000fe2000bf06270 */
[----:B------:R-:W2:Y:S02]  /*c1f00*/  LDL.LU R195, [R1+0xc94] ;  /* 0x000c940001c37983 */ /* 0x000ea40000300800 */
[----:B------:R-:W-:-:S04]  /*c1f10*/  IMAD.WIDE R4, R79, 0x4, R24 ;  /* 0x000000044f047825 */ /* 0x000fc800078e0218 */
[----:B------:R-:W-:Y:S01]  /*c1f20*/  IMAD.WIDE R6, R79, 0x4, R22 ;  /* 0x000000044f067825 */ /* 0x000fe200078e0216 */
[----:B------:R1:W-:Y:S01]  /*c1f30*/  @P1 STG.E desc[UR10][R2.64], R193 ;  /* 0x000000c102001986 */ /* 0x0003e2000c10190a */
[----:B------:R-:W-:-:S03]  /*c1f40*/  ISETP.LT.AND P2, PT, R236, UR6, !P6 ;  /* 0x00000006ec007c0c */ /* 0x000fc6000f741270 */
[----:B------:R-:W-:Y:S01]  /*c1f50*/  @P5 STG.E desc[UR10][R4.64], R171 ;  /* 0x000000ab04005986 */ /* 0x000fe2000c10190a */
[----:B------:R-:W-:-:S03]  /*c1f60*/  ISETP.LT.AND P6, PT, R252, UR6, !P6 ;  /* 0x00000006fc007c0c */ /* 0x000fc6000f7c1270 */
[----:B------:R1:W-:Y:S01]  /*c1f70*/  @P3 STG.E desc[UR10][R6.64], R229 ;  /* 0x000000e506003986 */ /* 0x0003e2000c10190a */
[----:B------:R-:W-:-:S03]  /*c1f80*/  ISETP.LT.AND P4, PT, R239, UR6, !P0 ;  /* 0x00000006ef007c0c */ /* 0x000fc6000c781270 */
[----:B-1----:R-:W2:Y:S01]  /*c1f90*/  LDL.LU R193, [R1+0x974] ;  /* 0x0009740001c17983 */ /* 0x002ea20000300800 */
[----:B------:R-:W-:-:S03]  /*c1fa0*/  ISETP.LT.AND P5, PT, R237, UR6, !P0 ;  /* 0x00000006ed007c0c */ /* 0x000fc6000c7a1270 */
[----:B------:R-:W2:Y:S01]  /*c1fb0*/  LDL.LU R229, [R1+0x8e4] ;  /* 0x0008e40001e57983 */ /* 0x000ea20000300800 */
[----:B------:R-:W-:Y:S01]  /*c1fc0*/  ISETP.LT.AND P3, PT, R210, UR6, !P0 ;  /* 0x00000006d2007c0c */ /* 0x000fe2000c761270 */
[C---:B------:R-:W-:Y:S02]  /*c1fd0*/  IMAD.WIDE R2, R79.reuse, 0x4, R20 ;  /* 0x000000044f027825 */ /* 0x040fe400078e0214 */
[----:B------:R-:W2:Y:S02]  /*c1fe0*/  LDL.LU R171, [R1+0x864] ;  /* 0x0008640001ab7983 */ /* 0x000ea40000300800 */
[----:B------:R-:W-:-:S04]  /*c1ff0*/  IMAD.WIDE R4, R79, 0x4, R18 ;  /* 0x000000044f047825 */ /* 0x000fc800078e0212 */
[C---:B------:R-:W-:Y:S01]  /*c2000*/  IMAD.WIDE R6, R80.reuse, 0x4, R48 ;  /* 0x0000000450067825 */ /* 0x040fe200078e0230 */
[----:B----4-:R1:W-:Y:S04]  /*c2010*/  @P2 STG.E desc[UR10][R2.64], R227 ;  /* 0x000000e302002986 */ /* 0x0103e8000c10190a */
[----:B------:R4:W-:Y:S04]  /*c2020*/  @P6 STG.E desc[UR10][R4.64], R235 ;  /* 0x000000eb04006986 */ /* 0x0009e8000c10190a */
[----:B------:R4:W-:Y:S04]  /*c2030*/  @P4 STG.E desc[UR10][R6.64], R233 ;  /* 0x000000e906004986 */ /* 0x0009e8000c10190a */
[----:B-1----:R-:W2:Y:S01]  /*c2040*/  LDL.LU R227, [R1+0x7f4] ;  /* 0x0007f40001e37983 */ /* 0x002ea20000300800 */
[----:B------:R-:W-:-:S03]  /*c2050*/  IMAD.WIDE R2, R80, 0x4, R46 ;  /* 0x0000000450027825 */ /* 0x000fc600078e022e */
[----:B----4-:R-:W4:Y:S01]  /*c2060*/  LDL.LU R235, [R1+0x114] ;  /* 0x0001140001eb7983 */ /* 0x010f220000300800 */
[----:B------:R-:W-:-:S03]  /*c2070*/  IMAD.WIDE R4, R80, 0x4, R44 ;  /* 0x0000000450047825 */ /* 0x000fc600078e022c */
[----:B------:R-:W4:Y:S04]  /*c2080*/  LDL.LU R233, [R1+0x104] ;  /* 0x0001040001e97983 */ /* 0x000f280000300800 */
[----:B------:R-:W4:Y:S04]  /*c2090*/  LDL.LU R8, [R1+0x4800] ;  /* 0x0048000001087983 */ /* 0x000f280000300800 */
[----:B---3--:R1:W-:Y:S04]  /*c20a0*/  @P5 STG.E desc[UR10][R2.64], R225 ;  /* 0x000000e102005986 */ /* 0x0083e8000c10190a */
[----:B--2---:R2:W-:Y:S04]  /*c20b0*/  @P3 STG.E desc[UR10][R4.64], R231 ;  /* 0x000000e704003986 */ /* 0x0045e8000c10190a */
[----:B-1----:R-:W3:Y:S04]  /*c20c0*/  LDL.LU R225, [R1+0xc4] ;  /* 0x0000c40001e17983 */ /* 0x002ee80000300800 */
[----:B--2---:R-:W2:Y:S01]  /*c20d0*/  LDL.LU R231, [R1+0xb4] ;  /* 0x0000b40001e77983 */ /* 0x004ea20000300800 */
[----:B------:R-:W-:-:S02]  /*c20e0*/  ISETP.LT.AND P1, PT, R208, UR6, !P0 ;  /* 0x00000006d0007c0c */ /* 0x000fc4000c721270 */
[----:B------:R-:W-:Y:S02]  /*c20f0*/  ISETP.LT.AND P6, PT, R194, UR6, !P0 ;  /* 0x00000006c2007c0c */ /* 0x000fe4000c7c1270 */
[----:B------:R-:W-:Y:S01]  /*c2100*/  ISETP.LT.AND P4, PT, R192, UR6, !P0 ;  /* 0x00000006c0007c0c */ /* 0x000fe2000c781270 */
[----:B------:R-:W-:Y:S01]  /*c2110*/  IMAD.WIDE R6, R80, 0x4, R42 ;  /* 0x0000000450067825 */ /* 0x000fe200078e022a */
[----:B------:R-:W-:-:S03]  /*c2120*/  ISETP.LT.AND P2, PT, R170, UR6, !P0 ;  /* 0x00000006aa007c0c */ /* 0x000fc6000c741270 */
[----:B------:R-:W-:-:S04]  /*c2130*/  IMAD.WIDE R2, R80, 0x4, R40 ;  /* 0x0000000450027825 */ /* 0x000fc800078e0228 */
[----:B------:R-:W-:Y:S01]  /*c2140*/  IMAD.WIDE R4, R80, 0x4, R38 ;  /* 0x0000000450047825 */ /* 0x000fe200078e0226 */
[----:B------:R1:W-:Y:S01]  /*c2150*/  @P1 STG.E desc[UR10][R6.64], R195 ;  /* 0x000000c306001986 */ /* 0x0003e2000c10190a */
[----:B------:R-:W-:-:S03]  /*c2160*/  ISETP.LT.AND P5, PT, R226, UR6, !P0 ;  /* 0x00000006e2007c0c */ /* 0x000fc6000c7a1270 */
[----:B------:R-:W-:Y:S01]  /*c2170*/  @P6 STG.E desc[UR10][R2.64], R193 ;  /* 0x000000c102006986 */ /* 0x000fe2000c10190a */
[----:B------:R-:W-:-:S03]  /*c2180*/  ISETP.LT.AND P3, PT, R224, UR6, !P0 ;  /* 0x00000006e0007c0c */ /* 0x000fc6000c761270 */
[----:B------:R1:W-:Y:S01]  /*c2190*/  @P4 STG.E desc[UR10][R4.64], R229 ;  /* 0x000000e504004986 */ /* 0x0003e2000c10190a */
[----:B------:R-:W-:Y:S01]  /*c21a0*/  ISETP.LT.AND P1, PT, R230, UR6, !P0 ;  /* 0x00000006e6007c0c */ /* 0x000fe2000c721270 */
[----:B-1----:R-:W-:Y:S01]  /*c21b0*/  IMAD.WIDE R6, R80, 0x4, R36 ;  /* 0x0000000450067825 */ /* 0x002fe200078e0224 */
[----:B------:R-:W-:Y:S01]  /*c21c0*/  ISETP.LT.AND P6, PT, R228, UR6, !P0 ;  /* 0x00000006e4007c0c */ /* 0x000fe2000c7c1270 */
[----:B------:R-:W2:Y:S01]  /*c21d0*/  LDL.LU R229, [R1+0x94] ;  /* 0x0000940001e57983 */ /* 0x000ea20000300800 */
[----:B------:R-:W-:Y:S01]  /*c21e0*/  ISETP.LT.AND P4, PT, R234, UR6, !P0 ;  /* 0x00000006ea007c0c */ /* 0x000fe2000c781270 */
[----:B------:R-:W-:Y:S02]  /*c21f0*/  IMAD.WIDE R2, R80, 0x4, R34 ;  /* 0x0000000450027825 */ /* 0x000fe400078e0222 */
[----:B------:R1:W-:Y:S01]  /*c2200*/  @P2 STG.E desc[UR10][R6.64], R171 ;  /* 0x000000ab06002986 */ /* 0x0003e2000c10190a */
[----:B------:R-:W-:Y:S01]  /*c2210*/  ISETP.LT.AND P2, PT, R232, UR6, !P0 ;  /* 0x00000006e8007c0c */ /* 0x000fe2000c741270 */
[----:B------:R-:W-:-:S04]  /*c2220*/  IMAD.WIDE R4, R80, 0x4, R32 ;  /* 0x0000000450047825 */ /* 0x000fc800078e0220 */
[C---:B-1----:R-:W-:Y:S01]  /*c2230*/  IMAD.WIDE R6, R80.reuse, 0x4, R30 ;  /* 0x0000000450067825 */ /* 0x042fe200078e021e */
[----:B------:R1:W-:Y:S04]  /*c2240*/  @P5 STG.E desc[UR10][R2.64], R227 ;  /* 0x000000e302005986 */ /* 0x0003e8000c10190a */
[----:B----4-:R4:W-:Y:S04]  /*c2250*/  @P3 STG.E desc[UR10][R4.64], R235 ;  /* 0x000000eb04003986 */ /* 0x0109e8000c10190a */
[----:B------:R4:W-:Y:S01]  /*c2260*/  @P1 STG.E desc[UR10][R6.64], R233 ;  /* 0x000000e906001986 */ /* 0x0009e2000c10190a */
[----:B-1----:R-:W-:-:S04]  /*c2270*/  IMAD.WIDE R2, R80, 0x4, R28 ;  /* 0x0000000450027825 */ /* 0x002fc800078e021c */
[C---:B----4-:R-:W-:Y:S01]  /*c2280*/  IMAD.WIDE R4, R80.reuse, 0x4, R26 ;  /* 0x0000000450047825 */ /* 0x050fe200078e021a */
[----:B------:R-:W4:Y:S03]  /*c2290*/  LDL.LU R235, [R1+0xf28] ;  /* 0x000f280001eb7983 */ /* 0x000f260000300800 */
[----:B------:R-:W-:Y:S01]  /*c22a0*/  IMAD.WIDE R6, R80, 0x4, R24 ;  /* 0x0000000450067825 */ /* 0x000fe200078e0218 */
[----:B------:R-:W4:Y:S04]  /*c22b0*/  LDL.LU R171, [R1+0xf88] ;  /* 0x000f880001ab7983 */ /* 0x000f280000300800 */
[----:B------:R-:W4:Y:S04]  /*c22c0*/  LDL.LU R233, [R1+0xf18] ;  /* 0x000f180001e97983 */ /* 0x000f280000300800 */
[----:B---3--:R-:W-:Y:S04]  /*c22d0*/  @P6 STG.E desc[UR10][R2.64], R225 ;  /* 0x000000e102006986 */ /* 0x008fe8000c10190a */
[----:B--2---:R-:W-:Y:S04]  /*c22e0*/  @P4 STG.E desc[UR10][R4.64], R231 ;  /* 0x000000e704004986 */ /* 0x004fe8000c10190a */
[----:B------:R1:W-:Y:S04]  /*c22f0*/  @P2 STG.E desc[UR10][R6.64], R81 ;  /* 0x0000005106002986 */ /* 0x0003e8000c10190a */
[----:B-1----:R-:W2:Y:S01]  /*c2300*/  LDL.LU R81, [R1+0x4864] ;  /* 0x0048640001517983 */ /* 0x002ea20000300800 */
[----:B------:R-:W-:-:S02]  /*c2310*/  ISETP.LT.AND P5, PT, R238, UR6, !P0 ;  /* 0x00000006ee007c0c */ /* 0x000fc4000c7a1270 */
[----:B------:R-:W-:Y:S01]  /*c2320*/  ISETP.LT.AND P3, PT, R236, UR6, !P0 ;  /* 0x00000006ec007c0c */ /* 0x000fe2000c761270 */
[C---:B------:R-:W-:Y:S01]  /*c2330*/  IMAD.WIDE R2, R80.reuse, 0x4, R22 ;  /* 0x0000000450027825 */ /* 0x040fe200078e0216 */
[----:B------:R-:W3:Y:S03]  /*c2340*/  LDL.LU R227, [R1+0xfe8] ;  /* 0x000fe80001e37983 */ /* 0x000ee60000300800 */
[----:B------:R-:W-:Y:S01]  /*c2350*/  IMAD.WIDE R4, R80, 0x4, R20 ;  /* 0x0000000450047825 */ /* 0x000fe200078e0214 */
[----:B------:R-:W3:Y:S01]  /*c2360*/  LDL.LU R225, [R1+0xfa8] ;  /* 0x000fa80001e17983 */ /* 0x000ee20000300800 */
[----:B------:R-:W-:-:S04]  /*c2370*/  ISETP.GE.AND P1, PT, R8, UR4, PT ;  /* 0x0000000408007c0c */ /* 0x000fc8000bf26270 */
[----:B------:R-:W-:Y:S04]  /*c2380*/  @P5 STG.E desc[UR10][R2.64], R229 ;  /* 0x000000e502005986 */ /* 0x000fe8000c10190a */
[----:B------:R1:W-:Y:S01]  /*c2390*/  @P3 STG.E desc[UR10][R4.64], R83 ;  /* 0x0000005304003986 */ /* 0x0003e2000c10190a */
[----:B------:R-:W-:-:S03]  /*c23a0*/  ISETP.LT.AND P0, PT, R252, UR6, !P0 ;  /* 0x00000006fc007c0c */ /* 0x000fc6000c701270 */
[----:B-1----:R-:W3:Y:S04]  /*c23b0*/  LDL.LU R83, [R1+0x4860] ;  /* 0x0048600001537983 */ /* 0x002ee80000300800 */
[----:B------:R-:W3:Y:S04]  /*c23c0*/  LDL.LU R195, [R1+0xf78] ;  /* 0x000f780001c37983 */ /* 0x000ee80000300800 */
[----:B------:R-:W3:Y:S04]  /*c23d0*/  LDL.LU R193, [R1+0xf08] ;  /* 0x000f080001c17983 */ /* 0x000ee80000300800 */
[----:B------:R-:W3:Y:S04]  /*c23e0*/  LDL.LU R231, [R1+0xf68] ;  /* 0x000f680001e77983 */ /* 0x000ee80000300800 */
[----:B------:R-:W3:Y:S01]  /*c23f0*/  LDL.LU R229, [R1+0xee8] ;  /* 0x000ee80001e57983 */ /* 0x000ee20000300800 */
[----:B------:R-:W-:-:S02]  /*c2400*/  ISETP.LT.AND P6, PT, R239, UR6, !P1 ;  /* 0x00000006ef007c0c */ /* 0x000fc4000cfc1270 */
[----:B------:R-:W-:Y:S02]  /*c2410*/  ISETP.LT.AND P4, PT, R237, UR6, !P1 ;  /* 0x00000006ed007c0c */ /* 0x000fe4000cf81270 */
[----:B------:R-:W-:Y:S01]  /*c2420*/  ISETP.LT.AND P2, PT, R210, UR6, !P1 ;  /* 0x00000006d2007c0c */ /* 0x000fe2000cf41270 */
[----:B------:R-:W-:-:S05]  /*c2430*/  IMAD.WIDE R2, R80, 0x4, R18 ;  /* 0x0000000450027825 */ /* 0x000fca00078e0212 */
[----:B------:R1:W-:Y:S04]  /*c2440*/  @P0 STG.E desc[UR10][R2.64], R82 ;  /* 0x0000005202000986 */ /* 0x0003e8000c10190a */
[----:B-1----:R-:W3:Y:S01]  /*c2450*/  LDL.LU R82, [R1+0x485c] ;  /* 0x00485c0001527983 */ /* 0x002ee20000300800 */
[----:B--2---:R-:W-:-:S04]  /*c2460*/  IMAD.WIDE R4, R81, 0x4, R48 ;  /* 0x0000000451047825 */ /* 0x004fc800078e0230 */
[C---:B------:R-:W-:Y:S01]  /*c2470*/  IMAD.WIDE R6, R81.reuse, 0x4, R46 ;  /* 0x0000000451067825 */ /* 0x040fe200078e022e */
[----:B----4-:R1:W-:Y:S03]  /*c2480*/  @P6 STG.E desc[UR10][R4.64], R235 ;  /* 0x000000eb04006986 */ /* 0x0103e6000c10190a */
[----:B------:R-:W-:Y:S01]  /*c2490*/  IMAD.WIDE R8, R81, 0x4, R44 ;  /* 0x0000000451087825 */ /* 0x000fe200078e022c */
[----:B------:R-:W-:Y:S04]  /*c24a0*/  @P4 STG.E desc[UR10][R6.64], R171 ;  /* 0x000000ab06004986 */ /* 0x000fe8000c10190a */
[----:B------:R2:W-:Y:S04]  /*c24b0*/  @P2 STG.E desc[UR10][R8.64], R233 ;  /* 0x000000e908002986 */ /* 0x0005e8000c10190a */
[----:B-1----:R-:W4:Y:S04]  /*c24c0*/  LDL.LU R235, [R1+0xfd8] ;  /* 0x000fd80001eb7983 */ /* 0x002f280000300800 */
[----:B------:R-:W4:Y:S04]  /*c24d0*/  LDL.LU R10, [R1+0x4804] ;  /* 0x00480400010a7983 */ /* 0x000f280000300800 */
[----:B--2---:R-:W2:Y:S01]  /*c24e0*/  LDL.LU R233, [R1+0xf98] ;  /* 0x000f980001e97983 */ /* 0x004ea20000300800 */
[----:B------:R-:W-:-:S02]  /*c24f0*/  ISETP.LT.AND P5, PT, R208, UR6, !P1 ;  /* 0x00000006d0007c0c */ /* 0x000fc4000cfa1270 */
[----:B------:R-:W-:Y:S02]  /*c2500*/  ISETP.LT.AND P3, PT, R194, UR6, !P1 ;  /* 0x00000006c2007c0c */ /* 0x000fe4000cf61270 */
[----:B------:R-:W-:Y:S01]  /*c2510*/  ISETP.LT.AND P0, PT, R192, UR6, !P1 ;  /* 0x00000006c0007c0c */ /* 0x000fe2000cf01270 */
[C---:B------:R-:W-:Y:S01]  /*c2520*/  IMAD.WIDE R2, R81.reuse, 0x4, R42 ;  /* 0x0000000451027825 */ /* 0x040fe200078e022a */
[----:B------:R-:W-:Y:S01]  /*c2530*/  ISETP.LT.AND P6, PT, R170, UR6, !P1 ;  /* 0x00000006aa007c0c */ /* 0x000fe2000cfc1270 */
[----:B------:R-:W2:Y:S01]  /*c2540*/  LDL.LU R209, [R1+0xf58] ;  /* 0x000f580001d17983 */ /* 0x000ea20000300800 */
[----:B------:R-:W-:Y:S01]  /*c2550*/  ISETP.LT.AND P4, PT, R226, UR6, !P1 ;  /* 0x00000006e2007c0c */ /* 0x000fe2000cf81270 */
[C---:B------:R-:W-:Y:S01]  /*c2560*/  IMAD.WIDE R4, R81.reuse, 0x4, R40 ;  /* 0x0000000451047825 */ /* 0x040fe200078e0228 */
[----:B------:R-:W-:Y:S01]  /*c2570*/  ISETP.LT.AND P2, PT, R224, UR6, !P1 ;  /* 0x00000006e0007c0c */ /* 0x000fe2000cf41270 */
[----:B------:R-:W2:Y:S02]  /*c2580*/  LDL.LU R171, [R1+0xed8] ;  /* 0x000ed80001ab7983 */ /* 0x000ea40000300800 */
[----:B------:R-:W-:-:S02]  /*c2590*/  IMAD.WIDE R8, R81, 0x4, R38 ;  /* 0x0000000451087825 */ /* 0x000fc400078e0226 */
[----:B---3--:R1:W-:Y:S02]  /*c25a0*/  @P5 STG.E desc[UR10][R2.64], R227 ;  /* 0x000000e302005986 */ /* 0x0083e4000c10190a */
[C---:B------:R-:W-:Y:S02]  /*c25b0*/  IMAD.WIDE R6, R81.reuse, 0x4, R36 ;  /* 0x0000000451067825 */ /* 0x040fe400078e0224 */
[----:B------:R3:W-:Y:S04]  /*c25c0*/  @P3 STG.E desc[UR10][R4.64], R225 ;  /* 0x000000e104003986 */ /* 0x0007e8000c10190a */
[----:B------:R-:W-:Y:S04]  /*c25d0*/  @P0 STG.E desc[UR10][R8.64], R195 ;  /* 0x000000c308000986 */ /* 0x000fe8000c10190a */
[----:B-1----:R-:W2:Y:S01]  /*c25e0*/  LDL.LU R227, [R1+0xec8] ;  /* 0x000ec80001e37983 */ /* 0x002ea20000300800 */
[----:B------:R-:W-:-:S03]  /*c25f0*/  IMAD.WIDE R2, R81, 0x4, R32 ;  /* 0x0000000451027825 */ /* 0x000fc600078e0220 */
[----:B---3--:R-:W3:Y:S01]  /*c2600*/  LDL.LU R225, [R1+0xeb8] ;  /* 0x000eb80001e17983 */ /* 0x008ee20000300800 */
[----:B------:R-:W-:-:S03]  /*c2610*/  IMAD.WIDE R4, R81, 0x4, R34 ;  /* 0x0000000451047825 */ /* 0x000fc600078e0222 */
[----:B------:R-:W-:Y:S04]  /*c2620*/  @P6 STG.E desc[UR10][R6.64], R193 ;  /* 0x000000c106006986 */ /* 0x000fe8000c10190a */
[----:B------:R1:W-:Y:S04]  /*c2630*/  @P4 STG.E desc[UR10][R4.64], R231 ;  /* 0x000000e704004986 */ /* 0x0003e8000c10190a */
[----:B------:R1:W-:Y:S04]  /*c2640*/  @P2 STG.E desc[UR10][R2.64], R229 ;  /* 0x000000e502002986 */ /* 0x0003e8000c10190a */
[----:B-1----:R-:W3:Y:S04]  /*c2650*/  LDL.LU R231, [R1+0xe98] ;  /* 0x000e980001e77983 */ /* 0x002ee80000300800 */
[----:B------:R-:W3:Y:S01]  /*c2660*/  LDL.LU R229, [R1+0xe18] ;  /* 0x000e180001e57983 */ /* 0x000ee20000300800 */
[----:B------:R-:W-:-:S02]  /*c2670*/  ISETP.LT.AND P5, PT, R230, UR6, !P1 ;  /* 0x00000006e6007c0c */ /* 0x000fc4000cfa1270 */
[----:B------:R-:W-:Y:S01]  /*c2680*/  ISETP.LT.AND P3, PT, R228, UR6, !P1 ;  /* 0x00000006e4007c0c */ /* 0x000fe2000cf61270 */
[C---:B------:R-:W-:Y:S01]  /*c2690*/  IMAD.WIDE R8, R81.reuse, 0x4, R30 ;  /* 0x0000000451087825 */ /* 0x040fe200078e021e */
[----:B------:R-:W3:Y:S03]  /*c26a0*/  LDL.LU R195, [R1+0xcf8] ;  /* 0x000cf80001c37983 */ /* 0x000ee60000300800 */
[----:B------:R-:W-:Y:S01]  /*c26b0*/  IMAD.WIDE R2, R81, 0x4, R28 ;  /* 0x0000000451027825 */ /* 0x000fe200078e021c */
[----:B------:R-:W3:Y:S05]  /*c26c0*/  LDL.LU R193, [R1+0xca8] ;  /* 0x000ca80001c17983 */ /* 0x000eea0000300800 */
[----:B----4-:R1:W-:Y:S04]  /*c26d0*/  @P5 STG.E desc[UR10][R8.64], R235 ;  /* 0x000000eb08005986 */ /* 0x0103e8000c10190a */
[----:B--2---:R2:W-:Y:S04]  /*c26e0*/  @P3 STG.E desc[UR10][R2.64], R233 ;  /* 0x000000e902003986 */ /* 0x0045e8000c10190a */
[----:B-1----:R-:W4:Y:S04]  /*c26f0*/  LDL.LU R235, [R1+0xc98] ;  /* 0x000c980001eb7983 */ /* 0x002f280000300800 */
[----:B--2---:R-:W2:Y:S01]  /*c2700*/  LDL.LU R233, [R1+0x978] ;  /* 0x0009780001e97983 */ /* 0x004ea20000300800 */
[----:B------:R-:W-:-:S02]  /*c2710*/  ISETP.LT.AND P2, PT, R234, UR6, !P1 ;  /* 0x00000006ea007c0c */ /* 0x000fc4000cf41270 */
[----:B------:R-:W-:Y:S02]  /*c2720*/  ISETP.LT.AND P6, PT, R232, UR6, !P1 ;  /* 0x00000006e8007c0c */ /* 0x000fe4000cfc1270 */
[----:B------:R-:W-:Y:S02]  /*c2730*/  ISETP.LT.AND P5, PT, R238, UR6, !P1 ;  /* 0x00000006ee007c0c */ /* 0x000fe4000cfa1270 */
[----:B------:R-:W-:Y:S02]  /*c2740*/  ISETP.LT.AND P4, PT, R236, UR6, !P1 ;  /* 0x00000006ec007c0c */ /* 0x000fe4000cf81270 */
[----:B------:R-:W-:Y:S01]  /*c2750*/  ISETP.GE.AND P0, PT, R10, UR4, PT ;  /* 0x000000040a007c0c */ /* 0x000fe2000bf06270 */
[----:B------:R-:W-:Y:S01]  /*c2760*/  IMAD.WIDE R2, R81, 0x4, R26 ;  /* 0x0000000451027825 */ /* 0x000fe200078e021a */
[----:B------:R-:W-:Y:S02]  /*c2770*/  ISETP.LT.AND P1, PT, R252, UR6, !P1 ;  /* 0x00000006fc007c0c */ /* 0x000fe4000cf21270 */
[----:B------:R-:W-:Y:S01]  /*c2780*/  ISETP.LT.AND P3, PT, R239, UR6, !P0 ;  /* 0x00000006ef007c0c */ /* 0x000fe2000c761270 */
[C---:B------:R-:W-:Y:S01]  /*c2790*/  IMAD.WIDE R4, R81.reuse, 0x4, R24 ;  /* 0x0000000451047825 */ /* 0x040fe200078e0218 */
[----:B------:R1:W-:Y:S03]  /*c27a0*/  @P2 STG.E desc[UR10][R2.64], R209 ;  /* 0x000000d102002986 */ /* 0x0003e6000c10190a */
[C---:B------:R-:W-:Y:S01]  /*c27b0*/  IMAD.WIDE R6, R81.reuse, 0x4, R22 ;  /* 0x0000000451067825 */ /* 0x040fe200078e0216 */
[----:B------:R1:W-:Y:S03]  /*c27c0*/  @P6 STG.E desc[UR10][R4.64], R171 ;  /* 0x000000ab04006986 */ /* 0x0003e6000c10190a */
[C---:B------:R-:W-:Y:S01]  /*c27d0*/  IMAD.WIDE R8, R81.reuse, 0x4, R20 ;  /* 0x0000000451087825 */ /* 0x040fe200078e0214 */
[----:B------:R1:W-:Y:S04]  /*c27e0*/  @P5 STG.E desc[UR10][R6.64], R227 ;  /* 0x000000e306005986 */ /* 0x0003e8000c10190a */
[----:B---3--:R3:W-:Y:S01]  /*c27f0*/  @P4 STG.E desc[UR10][R8.64], R225 ;  /* 0x000000e108004986 */ /* 0x0087e2000c10190a */
[----:B-1----:R-:W-:-:S04]  /*c2800*/  IMAD.WIDE R2, R81, 0x4, R18 ;  /* 0x0000000451027825 */ /* 0x002fc800078e0212 */
[----:B------:R-:W-:Y:S01]  /*c2810*/  IMAD.WIDE R4, R82, 0x4, R48 ;  /* 0x0000000452047825 */ /* 0x000fe200078e0230 */
[----:B------:R-:W2:Y:S04]  /*c2820*/  LDL.LU R227, [R1+0x8e8] ;  /* 0x0008e80001e37983 */ /* 0x000ea80000300800 */
[----:B---3--:R-:W3:Y:S04]  /*c2830*/  LDL.LU R225, [R1+0x868] ;  /* 0x0008680001e17983 */ /* 0x008ee80000300800 */
[----:B------:R-:W3:Y:S04]  /*c2840*/  LDL.LU R171, [R1+0x7f8] ;  /* 0x0007f80001ab7983 */ /* 0x000ee80000300800 */
[----:B------:R1:W-:Y:S04]  /*c2850*/  @P1 STG.E desc[UR10][R2.64], R231 ;  /* 0x000000e702001986 */ /* 0x0003e8000c10190a */
[----:B------:R-:W3:Y:S04]  /*c2860*/  LDL.LU R10, [R1+0x4808] ;  /* 0x00480800010a7983 */ /* 0x000ee80000300800 */
[----:B------:R1:W-:Y:S04]  /*c2870*/  @P3 STG.E desc[UR10][R4.64], R229 ;  /* 0x000000e504003986 */ /* 0x0003e8000c10190a */
[----:B-1----:R-:W3:Y:S01]  /*c2880*/  LDL.LU R231, [R1+0x118] ;  /* 0x0001180001e77983 */ /* 0x002ee20000300800 */
[----:B------:R-:W-:-:S03]  /*c2890*/  ISETP.LT.AND P6, PT, R237, UR6, !P0 ;  /* 0x00000006ed007c0c */ /* 0x000fc6000c7c1270 */
[----:B------:R-:W3:Y:S01]  /*c28a0*/  LDL.LU R229, [R1+0x108] ;  /* 0x0001080001e57983 */ /* 0x000ee20000300800 */
[----:B------:R-:W-:Y:S02]  /*c28b0*/  ISETP.LT.AND P5, PT, R210, UR6, !P0 ;  /* 0x00000006d2007c0c */ /* 0x000fe4000c7a1270 */
[----:B------:R-:W-:Y:S02]  /*c28c0*/  ISETP.LT.AND P4, PT, R208, UR6, !P0 ;  /* 0x00000006d0007c0c */ /* 0x000fe4000c781270 */
[----:B------:R-:W-:Y:S01]  /*c28d0*/  ISETP.LT.AND P2, PT, R194, UR6, !P0 ;  /* 0x00000006c2007c0c */ /* 0x000fe2000c741270 */
[----:B------:R-:W-:-:S04]  /*c28e0*/  IMAD.WIDE R2, R82, 0x4, R46 ;  /* 0x0000000452027825 */ /* 0x000fc800078e022e */
[C---:B------:R-:W-:Y:S01]  /*c28f0*/  IMAD.WIDE R4, R82.reuse, 0x4, R44 ;  /* 0x0000000452047825 */ /* 0x040fe200078e022c */
[----:B------:R-:W-:Y:S03]  /*c2900*/  @P6 STG.E desc[UR10][R2.64], R195 ;  /* 0x000000c302006986 */ /* 0x000fe6000c10190a */
[C---:B------:R-:W-:Y:S01]  /*c2910*/  IMAD.WIDE R6, R82.reuse, 0x4, R42 ;  /* 0x0000000452067825 */ /* 0x040fe200078e022a */
[----:B------:R-:W-:Y:S03]  /*c2920*/  @P5 STG.E desc[UR10][R4.64], R193 ;  /* 0x000000c104005986 */ /* 0x000fe6000c10190a */
[----:B------:R-:W-:Y:S01]  /*c2930*/  IMAD.WIDE R8, R82, 0x4, R40 ;  /* 0x0000000452087825 */ /* 0x000fe200078e0228 */
[----:B----4-:R1:W-:Y:S04]  /*c2940*/  @P4 STG.E desc[UR10][R6.64], R235 ;  /* 0x000000eb06004986 */ /* 0x0103e8000c10190a */
[----:B--2---:R2:W-:Y:S04]  /*c2950*/  @P2 STG.E desc[UR10][R8.64], R233 ;  /* 0x000000e908002986 */ /* 0x0045e8000c10190a */
[----:B-1----:R-:W4:Y:S04]  /*c2960*/  LDL.LU R235, [R1+0xb8] ;  /* 0x0000b80001eb7983 */ /* 0x002f280000300800 */
[----:B--2---:R-:W2:Y:S01]  /*c2970*/  LDL.LU R233, [R1+0xa8] ;  /* 0x0000a80001e97983 */ /* 0x004ea20000300800 */
[----:B------:R-:W-:-:S02]  /*c2980*/  ISETP.LT.AND P3, PT, R192, UR6, !P0 ;  /* 0x00000006c0007c0c */ /* 0x000fc4000c761270 */
[----:B------:R-:W-:Y:S02]  /*c2990*/  ISETP.LT.AND P1, PT, R170, UR6, !P0 ;  /* 0x00000006aa007c0c */ /* 0x000fe4000c721270 */
[----:B------:R-:W-:Y:S01]  /*c29a0*/  ISETP.LT.AND P6, PT, R226, UR6, !P0 ;  /* 0x00000006e2007c0c */ /* 0x000fe2000c7c1270 */
[----:B------:R-:W-:Y:S01]  /*c29b0*/  IMAD.WIDE R2, R82, 0x4, R38 ;  /* 0x0000000452027825 */ /* 0x000fe200078e0226 */
[----:B------:R-:W-:Y:S02]  /*c29c0*/  ISETP.LT.AND P2, PT, R224, UR6, !P0 ;  /* 0x00000006e0007c0c */ /* 0x000fe4000c741270 */
[----:B------:R-:W-:Y:S01]  /*c29d0*/  ISETP.LT.AND P5, PT, R230, UR6, !P0 ;  /* 0x00000006e6007c0c */ /* 0x000fe2000c7a1270 */
[----:B------:R-:W-:Y:S01]  /*c29e0*/  IMAD.WIDE R4, R82, 0x4, R36 ;  /* 0x0000000452047825 */ /* 0x000fe200078e0224 */
[----:B------:R-:W-:-:S03]  /*c29f0*/  ISETP.LT.AND P4, PT, R228, UR6, !P0 ;  /* 0x00000006e4007c0c */ /* 0x000fc6000c781270 */
[----:B------:R-:W-:-:S04]  /*c2a00*/  IMAD.WIDE R6, R82, 0x4, R30 ;  /* 0x0000000452067825 */ /* 0x000fc800078e021e */
[C---:B------:R-:W-:Y:S01]  /*c2a10*/  IMAD.WIDE R8, R82.reuse, 0x4, R28 ;  /* 0x0000000452087825 */ /* 0x040fe200078e021c */
[----:B------:R1:W-:Y:S04]  /*c2a20*/  @P3 STG.E desc[UR10][R2.64], R227 ;  /* 0x000000e302003986 */ /* 0x0003e8000c10190a */
[----:B---3--:R3:W-:Y:S01]  /*c2a30*/  @P1 STG.E desc[UR10][R4.64], R225 ;  /* 0x000000e104001986 */ /* 0x0087e2000c10190a */
[----:B-1----:R-:W-:-:S03]  /*c2a40*/  IMAD.WIDE R2, R82, 0x4, R34 ;  /* 0x0000000452027825 */ /* 0x002fc600078e0222 */
[----:B------:R-:W2:Y:S01]  /*c2a50*/  LDL.LU R227, [R1+0x98] ;  /* 0x0000980001e37983 */ /* 0x000ea20000300800 */
[----:B---3--:R-:W-:-:S03]  /*c2a60*/  IMAD.WIDE R4, R82, 0x4, R32 ;  /* 0x0000000452047825 */ /* 0x008fc600078e0220 */
[----:B------:R-:W-:Y:S04]  /*c2a70*/  @P6 STG.E desc[UR10][R2.64], R171 ;  /* 0x000000ab02006986 */ /* 0x000fe8000c10190a */
[----:B------:R-:W3:Y:S04]  /*c2a80*/  LDL.LU R225, [R1+0xf2c] ;  /* 0x000f2c0001e17983 */ /* 0x000ee80000300800 */
[----:B------:R-:W-:Y:S04]  /*c2a90*/  @P2 STG.E desc[UR10][R4.64], R231 ;  /* 0x000000e704002986 */ /* 0x000fe8000c10190a */
[----:B------:R-:W-:Y:S04]  /*c2aa0*/  @P5 STG.E desc[UR10][R6.64], R229 ;  /* 0x000000e506005986 */ /* 0x000fe8000c10190a */
[----:B------:R1:W-:Y:S01]  /*c2ab0*/  @P4 STG.E desc[UR10][R8.64], R83 ;  /* 0x0000005308004986 */ /* 0x0003e2000c10190a */
[----:B------:R-:W-:-:S02]  /*c2ac0*/  ISETP.LT.AND P3, PT, R234, UR6, !P0 ;  /* 0x00000006ea007c0c */ /* 0x000fc4000c761270 */
[----:B------:R-:W-:Y:S01]  /*c2ad0*/  ISETP.LT.AND P1, PT, R232, UR6, !P0 ;  /* 0x00000006e8007c0c */ /* 0x000fe2000c721270 */
[----:B-1----:R-:W3:Y:S01]  /*c2ae0*/  LDL.LU R83, [R1+0x4858] ;  /* 0x0048580001537983 */ /* 0x002ee20000300800 */
[----:B------:R-:W-:-:S03]  /*c2af0*/  IMAD.WIDE R2, R82, 0x4, R26 ;  /* 0x0000000452027825 */ /* 0x000fc600078e021a */
[----:B------:R-:W3:Y:S01]  /*c2b00*/  LDL.LU R231, [R1+0xf8c] ;  /* 0x000f8c0001e77983 */ /* 0x000ee20000300800 */
[----:B------:R-:W-:-:S03]  /*c2b10*/  IMAD.WIDE R4, R82, 0x4, R24 ;  /* 0x0000000452047825 */ /* 0x000fc600078e0218 */
[----:B------:R-:W3:Y:S04]  /*c2b20*/  LDL.LU R229, [R1+0xf1c] ;  /* 0x000f1c0001e57983 */ /* 0x000ee80000300800 */
[----:B------:R-:W3:Y:S04]  /*c2b30*/  LDL.LU R209, [R1+0xfec] ;  /* 0x000fec0001d17983 */ /* 0x000ee80000300800 */
[----:B------:R-:W3:Y:S04]  /*c2b40*/  LDL.LU R195, [R1+0xfac] ;  /* 0x000fac0001c37983 */ /* 0x000ee80000300800 */
[----:B----4-:R1:W-:Y:S04]  /*c2b50*/  @P3 STG.E desc[UR10][R2.64], R235 ;  /* 0x000000eb02003986 */ /* 0x0103e8000c10190a */
[----:B--2---:R2:W-:Y:S04]  /*c2b60*/  @P1 STG.E desc[UR10][R4.64], R233 ;  /* 0x000000e904001986 */ /* 0x0045e8000c10190a */
[----:B-1----:R-:W4:Y:S04]  /*c2b70*/  LDL.LU R235, [R1+0xf7c] ;  /* 0x000f7c0001eb7983 */ /* 0x002f280000300800 */
[----:B--2---:R-:W2:Y:S01]  /*c2b80*/  LDL.LU R233, [R1+0xf0c] ;  /* 0x000f0c0001e97983 */ /* 0x004ea20000300800 */
[----:B------:R-:W-:-:S02]  /*c2b90*/  ISETP.GE.AND P6, PT, R10, UR4, PT ;  /* 0x000000040a007c0c */ /* 0x000fc4000bfc6270 */
[----:B------:R-:W-:Y:S02]  /*c2ba0*/  ISETP.LT.AND P2, PT, R238, UR6, !P0 ;  /* 0x00000006ee007c0c */ /* 0x000fe4000c741270 */
[----:B------:R-:W-:Y:S02]  /*c2bb0*/  ISETP.LT.AND P4, PT, R236, UR6, !P0 ;  /* 0x00000006ec007c0c */ /* 0x000fe4000c781270 */
[----:B------:R-:W-:Y:S02]  /*c2bc0*/  ISETP.LT.AND P0, PT, R252, UR6, !P0 ;  /* 0x00000006fc007c0c */ /* 0x000fe4000c701270 */
[----:B------:R-:W-:Y:S01]  /*c2bd0*/  ISETP.LT.AND P5, PT, R239, UR6, !P6 ;  /* 0x00000006ef007c0c */ /* 0x000fe2000f7a1270 */
[----:B------:R-:W-:Y:S01]  /*c2be0*/  IMAD.WIDE R4, R82, 0x4, R22 ;  /* 0x0000000452047825 */ /* 0x000fe200078e0216 */
[----:B------:R-:W-:-:S03]  /*c2bf0*/  ISETP.LT.AND P3, PT, R237, UR6, !P6 ;  /* 0x00000006ed007c0c */ /* 0x000fc6000f761270 */
[----:B------:R-:W-:Y:S01]  /*c2c00*/  IMAD.WIDE R2, R82, 0x4, R20 ;  /* 0x0000000452027825 */ /* 0x000fe200078e0214 */
[----:B------:R-:W-:-:S03]  /*c2c10*/  ISETP.LT.AND P1, PT, R210, UR6, !P6 ;  /* 0x00000006d2007c0c */ /* 0x000fc6000f721270 */
[----:B------:R-:W-:Y:S01]  /*c2c20*/  IMAD.WIDE R6, R82, 0x4, R18 ;  /* 0x0000000452067825 */ /* 0x000fe200078e0212 */
[----:B------:R-:W-:Y:S04]  /*c2c30*/  @P2 STG.E desc[UR10][R4.64], R227 ;  /* 0x000000e304002986 */ /* 0x000fe8000c10190a */
[----:B------:R1:W-:Y:S04]  /*c2c40*/  @P4 STG.E desc[UR10][R2.64], R85 ;  /* 0x0000005502004986 */ /* 0x0003e8000c10190a */
[----:B------:R1:W-:Y:S01]  /*c2c50*/  @P0 STG.E desc[UR10][R6.64], R84 ;  /* 0x0000005406000986 */ /* 0x0003e2000c10190a */
[----:B------:R-:W-:-:S02]  /*c2c60*/  ISETP.LT.AND P4, PT, R194, UR6, !P6 ;  /* 0x00000006c2007c0c */ /* 0x000fc4000f781270 */
[----:B------:R-:W-:Y:S01]  /*c2c70*/  ISETP.LT.AND P2, PT, R192, UR6, !P6 ;  /* 0x00000006c0007c0c */ /* 0x000fe2000f741270 */
[----:B-1----:R-:W2:Y:S04]  /*c2c80*/  LDL.LU R85, [R1+0x4854] ;  /* 0x0048540001557983 */ /* 0x002ea80000300800 */
[----:B------:R-:W2:Y:S04]  /*c2c90*/  LDL.LU R84, [R1+0x4850] ;  /* 0x0048500001547983 */ /* 0x000ea80000300800 */
[----:B------:R-:W2:Y:S01]  /*c2ca0*/  LDL.LU R193, [R1+0xf6c] ;  /* 0x000f6c0001c17983 */ /* 0x000ea20000300800 */
[----:B------:R-:W-:-:S03]  /*c2cb0*/  ISETP.LT.AND P0, PT, R170, UR6, !P6 ;  /* 0x00000006aa007c0c */ /* 0x000fc6000f701270 */
[----:B------:R-:W2:Y:S04]  /*c2cc0*/  LDL.LU R171, [R1+0xeec] ;  /* 0x000eec0001ab7983 */ /* 0x000ea80000300800 */
[----:B------:R-:W2:Y:S01]  /*c2cd0*/  LDL.LU R227, [R1+0xfdc] ;  /* 0x000fdc0001e37983 */ /* 0x000ea20000300800 */
[----:B---3--:R-:W-:-:S03]  /*c2ce0*/  IMAD.WIDE R8, R83, 0x4, R48 ;  /* 0x0000000453087825 */ /* 0x008fc600078e0230 */
[----:B------:R-:W3:Y:S04]  /*c2cf0*/  LDL.LU R10, [R1+0x480c] ;  /* 0x00480c00010a7983 */ /* 0x000ee80000300800 */
[----:B------:R1:W-:Y:S01]  /*c2d00*/  @P5 STG.E desc[UR10][R8.64], R225 ;  /* 0x000000e108005986 */ /* 0x0003e2000c10190a */
[----:B------:R-:W-:Y:S01]  /*c2d10*/  ISETP.LT.AND P5, PT, R208, UR6, !P6 ;  /* 0x00000006d0007c0c */ /* 0x000fe2000f7a1270 */
[----:B------:R-:W-:-:S04]  /*c2d20*/  IMAD.WIDE R2, R83, 0x4, R46 ;  /* 0x0000000453027825 */ /* 0x000fc800078e022e */
[C---:B------:R-:W-:Y:S01]  /*c2d30*/  IMAD.WIDE R4, R83.reuse, 0x4, R44 ;  /* 0x0000000453047825 */ /* 0x040fe200078e022c */
[----:B------:R1:W-:Y:S04]  /*c2d40*/  @P3 STG.E desc[UR10][R2.64], R231 ;  /* 0x000000e702003986 */ /* 0x0003e8000c10190a */
[----:B------:R1:W-:Y:S01]  /*c2d50*/  @P1 STG.E desc[UR10][R4.64], R229 ;  /* 0x000000e504001986 */ /* 0x0003e2000c10190a */
[----:B------:R-:W-:-:S03]  /*c2d60*/  IMAD.WIDE R6, R83, 0x4, R38 ;  /* 0x0000000453067825 */ /* 0x000fc600078e0226 */
[----:B-1----:R-:W3:Y:S01]  /*c2d70*/  LDL.LU R225, [R1+0xf9c] ;  /* 0x000f9c0001e17983 */ /* 0x002ee20000300800 */
[----:B------:R-:W-:-:S03]  /*c2d80*/  IMAD.WIDE R8, R83, 0x4, R36 ;  /* 0x0000000453087825 */ /* 0x000fc600078e0224 */
[----:B------:R-:W3:Y:S01]  /*c2d90*/  LDL.LU R231, [R1+0xf5c] ;  /* 0x000f5c0001e77983 */ /* 0x000ee20000300800 */
[----:B------:R-:W-:-:S03]  /*c2da0*/  IMAD.WIDE R2, R83, 0x4, R42 ;  /* 0x0000000453027825 */ /* 0x000fc600078e022a */
[----:B------:R-:W3:Y:S01]  /*c2db0*/  LDL.LU R229, [R1+0xedc] ;  /* 0x000edc0001e57983 */ /* 0x000ee20000300800 */
[----:B------:R-:W-:-:S03]  /*c2dc0*/  IMAD.WIDE R4, R83, 0x4, R40 ;  /* 0x0000000453047825 */ /* 0x000fc600078e0228 */
[----:B------:R-:W-:Y:S04]  /*c2dd0*/  @P5 STG.E desc[UR10][R2.64], R209 ;  /* 0x000000d102005986 */ /* 0x000fe8000c10190a */
[----:B------:R-:W-:Y:S04]  /*c2de0*/  @P4 STG.E desc[UR10][R4.64], R195 ;  /* 0x000000c304004986 */ /* 0x000fe8000c10190a */
[----:B----4-:R1:W-:Y:S04]  /*c2df0*/  @P2 STG.E desc[UR10][R6.64], R235 ;  /* 0x000000eb06002986 */ /* 0x0103e8000c10190a */
[----:B--2---:R2:W-:Y:S04]  /*c2e00*/  @P0 STG.E desc[UR10][R8.64], R233 ;  /* 0x000000e908000986 */ /* 0x0045e8000c10190a */
[----:B-1----:R-:W4:Y:S04]  /*c2e10*/  LDL.LU R235, [R1+0xecc] ;  /* 0x000ecc0001eb7983 */ /* 0x002f280000300800 */
[----:B--2---:R-:W2:Y:S04]  /*c2e20*/  LDL.LU R233, [R1+0xebc] ;  /* 0x000ebc0001e97983 */ /* 0x004ea80000300800 */
[----:B------:R-:W2:Y:S04]  /*c2e30*/  LDL.LU R209, [R1+0xe9c] ;  /* 0x000e9c0001d17983 */ /* 0x000ea80000300800 */
[----:B------:R-:W2:Y:S01]  /*c2e40*/  LDL.LU R195, [R1+0xe1c] ;  /* 0x000e1c0001c37983 */ /* 0x000ea20000300800 */
[----:B------:R-:W-:-:S02]  /*c2e50*/  ISETP.LT.AND P3, PT, R226, UR6, !P6 ;  /* 0x00000006e2007c0c */ /* 0x000fc4000f761270 */
[----:B------:R-:W-:Y:S02]  /*c2e60*/  ISETP.LT.AND P1, PT, R224, UR6, !P6 ;  /* 0x00000006e0007c0c */ /* 0x000fe4000f721270 */
[----:B------:R-:W-:Y:S01]  /*c2e70*/  ISETP.LT.AND P5, PT, R230, UR6, !P6 ;  /* 0x00000006e6007c0c */ /* 0x000fe2000f7a1270 */
[C---:B------:R-:W-:Y:S01]  /*c2e80*/  IMAD.WIDE R2, R83.reuse, 0x4, R34 ;  /* 0x0000000453027825 */ /* 0x040fe200078e0222 */
[----:B------:R-:W-:Y:S02]  /*c2e90*/  ISETP.LT.AND P0, PT, R228, UR6, !P6 ;  /* 0x00000006e4007c0c */ /* 0x000fe4000f701270 */
[----:B------:R-:W-:Y:S01]  /*c2ea0*/  ISETP.LT.AND P4, PT, R234, UR6, !P6 ;  /* 0x00000006ea007c0c */ /* 0x000fe2000f781270 */
[----:B------:R-:W-:Y:S01]  /*c2eb0*/  IMAD.WIDE R4, R83, 0x4, R32 ;  /* 0x0000000453047825 */ /* 0x000fe200078e0220 */
[----:B------:R-:W-:-:S03]  /*c2ec0*/  ISETP.LT.AND P2, PT, R232, UR6, !P6 ;  /* 0x00000006e8007c0c */ /* 0x000fc6000f741270 */
[----:B------:R-:W-:Y:S01]  /*c2ed0*/  IMAD.WIDE R6, R83, 0x4, R26 ;  /* 0x0000000453067825 */ /* 0x000fe200078e021a */
[----:B------:R1:W-:Y:S01]  /*c2ee0*/  @P3 STG.E desc[UR10][R2.64], R193 ;  /* 0x000000c102003986 */ /* 0x0003e2000c10190a */
[----:B------:R-:W-:-:S03]  /*c2ef0*/  ISETP.LT.AND P3, PT, R238, UR6, !P6 ;  /* 0x00000006ee007c0c */ /* 0x000fc6000f761270 */
[----:B------:R3:W-:Y:S01]  /*c2f00*/  @P1 STG.E desc[UR10][R4.64], R171 ;  /* 0x000000ab04001986 */ /* 0x0007e2000c10190a */
[----:B------:R-:W-:Y:S01]  /*c2f10*/  ISETP.LT.AND P1, PT, R236, UR6, !P6 ;  /* 0x00000006ec007c0c */ /* 0x000fe2000f721270 */
[C---:B-1----:R-:W-:Y:S02]  /*c2f20*/  IMAD.WIDE R2, R83.reuse, 0x4, R30 ;  /* 0x0000000453027825 */ /* 0x042fe400078e021e */
[----:B------:R-:W2:Y:S02]  /*c2f30*/  LDL.LU R193, [R1+0xcfc] ;  /* 0x000cfc0001c17983 */ /* 0x000ea40000300800 */
[C---:B---3--:R-:W-:Y:S02]  /*c2f40*/  IMAD.WIDE R4, R83.reuse, 0x4, R28 ;  /* 0x0000000453047825 */ /* 0x048fe400078e021c */
[----:B------:R1:W-:Y:S01]  /*c2f50*/  @P5 STG.E desc[UR10][R2.64], R227 ;  /* 0x000000e302005986 */ /* 0x0003e2000c10190a */
[----:B------:R-:W-:Y:S02]  /*c2f60*/  ISETP.GE.AND P5, PT, R10, UR4, PT ;  /* 0x000000040a007c0c */ /* 0x000fe4000bfa6270 */
[----:B------:R-:W-:Y:S01]  /*c2f70*/  ISETP.LT.AND P6, PT, R252, UR6, !P6 ;  /* 0x00000006fc007c0c */ /* 0x000fe2000f7c1270 */
[----:B------:R-:W3:Y:S01]  /*c2f80*/  LDL.LU R171, [R1+0xcac] ;  /* 0x000cac0001ab7983 */ /* 0x000ee20000300800 */
[----:B------:R-:W-:-:S03]  /*c2f90*/  IMAD.WIDE R8, R83, 0x4, R24 ;  /* 0x0000000453087825 */ /* 0x000fc600078e0218 */
[----:B-1----:R-:W3:Y:S01]  /*c2fa0*/  LDL.LU R227, [R1+0xc9c] ;  /* 0x000c9c0001e37983 */ /* 0x002ee20000300800 */
[----:B------:R-:W-:-:S03]  /*c2fb0*/  IMAD.WIDE R2, R83, 0x4, R22 ;  /* 0x0000000453027825 */ /* 0x000fc600078e0216 */
[----:B------:R1:W-:Y:S04]  /*c2fc0*/  @P0 STG.E desc[UR10][R4.64], R225 ;  /* 0x000000e104000986 */ /* 0x0003e8000c10190a */
[----:B------:R1:W-:Y:S01]  /*c2fd0*/  @P4 STG.E desc[UR10][R6.64], R231 ;  /* 0x000000e706004986 */ /* 0x0003e2000c10190a */
[----:B------:R-:W-:-:S03]  /*c2fe0*/  ISETP.LT.AND P4, PT, R239, UR6, !P5 ;  /* 0x00000006ef007c0c */ /* 0x000fc6000ef81270 */
[----:B------:R1:W-:Y:S04]  /*c2ff0*/  @P2 STG.E desc[UR10][R8.64], R229 ;  /* 0x000000e508002986 */ /* 0x0003e8000c10190a */
[----:B-1----:R-:W3:Y:S01]  /*c3000*/  LDL.LU R225, [R1+0x97c] ;  /* 0x00097c0001e17983 */ /* 0x002ee20000300800 */
[----:B------:R-:W-:-:S03]  /*c3010*/  IMAD.WIDE R4, R83, 0x4, R20 ;  /* 0x0000000453047825 */ /* 0x000fc600078e0214 */
[----:B------:R-:W3:Y:S04]  /*c3020*/  LDL.LU R231, [R1+0x8ec] ;  /* 0x0008ec0001e77983 */ /* 0x000ee80000300800 */
[----:B------:R-:W3:Y:S04]  /*c3030*/  LDL.LU R229, [R1+0x86c] ;  /* 0x00086c0001e57983 */ /* 0x000ee80000300800 */
[----:B----4-:R1:W-:Y:S04]  /*c3040*/  @P3 STG.E desc[UR10][R2.64], R235 ;  /* 0x000000eb02003986 */ /* 0x0103e8000c10190a */
[----:B--2---:R2:W-:Y:S01]  /*c3050*/  @P1 STG.E desc[UR10][R4.64], R233 ;  /* 0x000000e904001986 */ /* 0x0045e2000c10190a */
[----:B-1----:R-:W-:-:S03]  /*c3060*/  IMAD.WIDE R2, R83, 0x4, R18 ;  /* 0x0000000453027825 */ /* 0x002fc600078e0212 */
[----:B------:R-:W4:Y:S01]  /*c3070*/  LDL.LU R235, [R1+0x7fc] ;  /* 0x0007fc0001eb7983 */ /* 0x000f220000300800 */
[----:B--2---:R-:W-:-:S03]  /*c3080*/  IMAD.WIDE R4, R84, 0x4, R48 ;  /* 0x0000000454047825 */ /* 0x004fc600078e0230 */
[----:B------:R-:W2:Y:S04]  /*c3090*/  LDL.LU R233, [R1+0x11c] ;  /* 0x00011c0001e97983 */ /* 0x000ea80000300800 */
[----:B------:R-:W-:Y:S04]  /*c30a0*/  @P6 STG.E desc[UR10][R2.64], R209 ;  /* 0x000000d102006986 */ /* 0x000fe8000c10190a */
[----:B------:R1:W-:Y:S04]  /*c30b0*/  @P4 STG.E desc[UR10][R4.64], R195 ;  /* 0x000000c304004986 */ /* 0x0003e8000c10190a */
[----:B------:R-:W2:Y:S04]  /*c30c0*/  LDL.LU R14, [R1+0x4814] ;  /* 0x00481400010e7983 */ /* 0x000ea80000300800 */
[----:B-1----:R-:W2:Y:S01]  /*c30d0*/  LDL.LU R195, [R1+0x10c] ;  /* 0x00010c0001c37983 */ /* 0x002ea20000300800 */
[----:B------:R-:W-:-:S02]  /*c30e0*/  ISETP.LT.AND P2, PT, R237, UR6, !P5 ;  /* 0x00000006ed007c0c */ /* 0x000fc4000ef41270 */
[----:B------:R-:W-:Y:S02]  /*c30f0*/  ISETP.LT.AND P0, PT, R210, UR6, !P5 ;  /* 0x00000006d2007c0c */ /* 0x000fe4000ef01270 */
[----:B------:R-:W-:Y:S02]  /*c3100*/  ISETP.LT.AND P3, PT, R208, UR6, !P5 ;  /* 0x00000006d0007c0c */ /* 0x000fe4000ef61270 */
[----:B------:R-:W-:Y:S01]  /*c3110*/  ISETP.LT.AND P1, PT, R194, UR6, !P5 ;  /* 0x00000006c2007c0c */ /* 0x000fe2000ef21270 */
[----:B------:R-:W-:Y:S01]  /*c3120*/  IMAD.WIDE R6, R84, 0x4, R46 ;  /* 0x0000000454067825 */ /* 0x000fe200078e022e */
[----:B------:R-:W-:-:S03]  /*c3130*/  ISETP.LT.AND P6, PT, R192, UR6, !P5 ;  /* 0x00000006c0007c0c */ /* 0x000fc6000efc1270 */
[----:B------:R-:W-:Y:S01]  /*c3140*/  IMAD.WIDE R8, R84, 0x4, R44 ;  /* 0x0000000454087825 */ /* 0x000fe200078e022c */
[----:B------:R-:W-:-:S03]  /*c3150*/  ISETP.LT.AND P4, PT, R170, UR6, !P5 ;  /* 0x00000006aa007c0c */ /* 0x000fc6000ef81270 */
[C---:B------:R-:W-:Y:S01]  /*c3160*/  IMAD.WIDE R2, R84.reuse, 0x4, R42 ;  /* 0x0000000454027825 */ /* 0x040fe200078e022a */
[----:B------:R1:W-:Y:S03]  /*c3170*/  @P2 STG.E desc[UR10][R6.64], R193 ;  /* 0x000000c106002986 */ /* 0x0003e6000c10190a */
[----:B------:R-:W-:Y:S01]  /*c3180*/  IMAD.WIDE R4, R84, 0x4, R40 ;  /* 0x0000000454047825 */ /* 0x000fe200078e0228 */
[----:B------:R-:W-:Y:S01]  /*c3190*/  ISETP.LT.AND P2, PT, R226, UR6, !P5 ;  /* 0x00000006e2007c0c */ /* 0x000fe2000ef41270 */
[----:B---3--:R3:W-:Y:S01]  /*c31a0*/  @P0 STG.E desc[UR10][R8.64], R171 ;  /* 0x000000ab08000986 */ /* 0x0087e2000c10190a */
[----:B------:R-:W-:Y:S01]  /*c31b0*/  ISETP.LT.AND P0, PT, R224, UR6, !P5 ;  /* 0x00000006e0007c0c */ /* 0x000fe2000ef01270 */
[----:B------:R-:W-:Y:S02]  /*c31c0*/  IMAD.WIDE R10, R84, 0x4, R30 ;  /* 0x00000004540a7825 */ /* 0x000fe400078e021e */
[----:B-1----:R-:W2:Y:S04]  /*c31d0*/  LDL.LU R193, [R1+0xbc] ;  /* 0x0000bc0001c17983 */ /* 0x002ea80000300800 */
[----:B------:R1:W-:Y:S01]  /*c31e0*/  @P3 STG.E desc[UR10][R2.64], R227 ;  /* 0x000000e302003986 */ /* 0x0003e2000c10190a */
[----:B------:R-:W-:Y:S01]  /*c31f0*/  ISETP.LT.AND P3, PT, R230, UR6, !P5 ;  /* 0x00000006e6007c0c */ /* 0x000fe2000ef61270 */
[----:B------:R-:W-:-:S02]  /*c3200*/  IMAD.WIDE R6, R84, 0x4, R34 ;  /* 0x0000000454067825 */ /* 0x000fc400078e0222 */
[----:B---3--:R-:W3:Y:S02]  /*c3210*/  LDL.LU R171, [R1+0xac] ;  /* 0x0000ac0001ab7983 */ /* 0x008ee40000300800 */
[----:B------:R-:W-:-:S04]  /*c3220*/  IMAD.WIDE R8, R84, 0x4, R32 ;  /* 0x0000000454087825 */ /* 0x000fc800078e0220 */
[----:B-1----:R-:W-:Y:S01]  /*c3230*/  IMAD.WIDE R2, R84, 0x4, R38 ;  /* 0x0000000454027825 */ /* 0x002fe200078e0226 */
[----:B------:R-:W3:Y:S04]  /*c3240*/  LDL.LU R227, [R1+0x9c] ;  /* 0x00009c0001e37983 */ /* 0x000ee80000300800 */
[----:B------:R1:W-:Y:S01]  /*c3250*/  @P1 STG.E desc[UR10][R4.64], R225 ;  /* 0x000000e104001986 */ /* 0x0003e2000c10190a */
[----:B------:R-:W-:Y:S01]  /*c3260*/  ISETP.LT.AND P1, PT, R228, UR6, !P5 ;  /* 0x00000006e4007c0c */ /* 0x000fe2000ef21270 */
[C---:B------:R-:W-:Y:S02]  /*c3270*/  IMAD.WIDE R12, R84.reuse, 0x4, R28 ;  /* 0x00000004540c7825 */ /* 0x040fe400078e021c */
[----:B------:R1:W-:Y:S02]  /*c3280*/  @P6 STG.E desc[UR10][R2.64], R231 ;  /* 0x000000e702006986 */ /* 0x0003e4000c10190a */
[----:B-1----:R-:W-:-:S02]  /*c3290*/  IMAD.WIDE R4, R84, 0x4, R36 ;  /* 0x0000000454047825 */ /* 0x002fc400078e0224 */
[----:B------:R-:W3:Y:S04]  /*c32a0*/  LDL.LU R225, [R1+0x8c] ;  /* 0x00008c0001e17983 */ /* 0x000ee80000300800 */
[----:B------:R1:W-:Y:S04]  /*c32b0*/  @P4 STG.E desc[UR10][R4.64], R229 ;  /* 0x000000e504004986 */ /* 0x0003e8000c10190a */
[----:B------:R-:W3:Y:S04]  /*c32c0*/  LDL.LU R231, [R1+0x6c] ;  /* 0x00006c0001e77983 */ /* 0x000ee80000300800 */
[----:B-1----:R-:W3:Y:S04]  /*c32d0*/  LDL.LU R229, [R1+0x50] ;  /* 0x0000500001e57983 */ /* 0x002ee80000300800 */
[----:B----4-:R1:W-:Y:S04]  /*c32e0*/  @P2 STG.E desc[UR10][R6.64], R235 ;  /* 0x000000eb06002986 */ /* 0x0103e8000c10190a */
[----:B--2---:R2:W-:Y:S04]  /*c32f0*/  @P0 STG.E desc[UR10][R8.64], R233 ;  /* 0x000000e908000986 */ /* 0x0045e8000c10190a */
[----:B-1----:R-:W4:Y:S04]  /*c3300*/  LDL.LU R235, [R1+0x30] ;  /* 0x0000300001eb7983 */ /* 0x002f280000300800 */
[----:B--2---:R-:W2:Y:S04]  /*c3310*/  LDL.LU R233, [R1+0x20] ;  /* 0x0000200001e97983 */ /* 0x004ea80000300800 */
[----:B------:R-:W-:Y:S04]  /*c3320*/  @P3 STG.E desc[UR10][R10.64], R195 ;  /* 0x000000c30a003986 */ /* 0x000fe8000c10190a */
[----:B------:R1:W-:Y:S04]  /*c3330*/  @P1 STG.E desc[UR10][R12.64], R85 ;  /* 0x000000550c001986 */ /* 0x0003e8000c10190a */
[----:B-1----:R-:W4:Y:S01]  /*c3340*/  LDL.LU R85, [R1+0x484c] ;  /* 0x00484c0001557983 */ /* 0x002f220000300800 */
[----:B------:R-:W-:-:S02]  /*c3350*/  ISETP.LT.AND P2, PT, R234, UR6, !P5 ;  /* 0x00000006ea007c0c */ /* 0x000fc4000ef41270 */
[----:B------:R-:W-:Y:S02]  /*c3360*/  ISETP.LT.AND P6, PT, R232, UR6, !P5 ;  /* 0x00000006e8007c0c */ /* 0x000fe4000efc1270 */
[----:B------:R-:W-:Y:S01]  /*c3370*/  ISETP.LT.AND P4, PT, R238, UR6, !P5 ;  /* 0x00000006ee007c0c */ /* 0x000fe2000ef81270 */
[----:B------:R-:W-:Y:S01]  /*c3380*/  IMAD.WIDE R2, R84, 0x4, R26 ;  /* 0x0000000454027825 */ /* 0x000fe200078e021a */
[----:B------:R-:W-:-:S03]  /*c3390*/  ISETP.GE.AND P0, PT, R14, UR4, PT ;  /* 0x000000040e007c0c */ /* 0x000fc6000bf06270 */
[----:B------:R-:W-:Y:S01]  /*c33a0*/  IMAD.WIDE R4, R84, 0x4, R24 ;  /* 0x0000000454047825 */ /* 0x000fe200078e0218 */
[----:B------:R-:W-:Y:S01]  /*c33b0*/  ISETP.LT.AND P1, PT, R236, UR6, !P5 ;  /* 0x00000006ec007c0c */ /* 0x000fe2000ef21270 */
[----:B------:R-:W2:Y:S02]  /*c33c0*/  LDL.LU R14, [R1+0x4810] ;  /* 0x00481000010e7983 */ /* 0x000ea40000300800 */
[----:B------:R-:W-:Y:S01]  /*c33d0*/  IMAD.WIDE R6, R84, 0x4, R22 ;  /* 0x0000000454067825 */ /* 0x000fe200078e0216 */
[----:B------:R-:W-:Y:S01]  /*c33e0*/  ISETP.LT.AND P5, PT, R252, UR6, !P5 ;  /* 0x00000006fc007c0c */ /* 0x000fe2000efa1270 */
[----:B------:R1:W-:Y:S01]  /*c33f0*/  @P2 STG.E desc[UR10][R2.64], R193 ;  /* 0x000000c102002986 */ /* 0x0003e2000c10190a */
[----:B------:R-:W-:Y:S02]  /*c3400*/  ISETP.LT.AND P3, PT, R239, UR6, !P0 ;  /* 0x00000006ef007c0c */ /* 0x000fe4000c761270 */
[----:B------:R-:W-:Y:S01]  /*c3410*/  ISETP.LT.AND P2, PT, R237, UR6, !P0 ;  /* 0x00000006ed007c0c */ /* 0x000fe2000c741270 */
[----:B---3--:R3:W-:Y:S01]  /*c3420*/  @P6 STG.E desc[UR10][R4.64], R171 ;  /* 0x000000ab04006986 */ /* 0x0087e2000c10190a */
[----:B------:R-:W-:Y:S01]  /*c3430*/  ISETP.LT.AND P6, PT, R210, UR6, !P0 ;  /* 0x00000006d2007c0c */ /* 0x000fe2000c7c1270 */
[----:B------:R-:W-:-:S02]  /*c3440*/  IMAD.WIDE R8, R84, 0x4, R20 ;  /* 0x0000000454087825 */ /* 0x000fc400078e0214 */
[----:B------:R3:W-:Y:S01]  /*c3450*/  @P4 STG.E desc[UR10][R6.64], R227 ;  /* 0x000000e306004986 */ /* 0x0007e2000c10190a */
[----:B------:R-:W-:Y:S01]  /*c3460*/  ISETP.LT.AND P4, PT, R208, UR6, !P0 ;  /* 0x00000006d0007c0c */ /* 0x000fe2000c781270 */
[----:B------:R-:W-:Y:S02]  /*c3470*/  IMAD.WIDE R10, R84, 0x4, R18 ;  /* 0x00000004540a7825 */ /* 0x000fe400078e0212 */
[----:B------:R-:W-:Y:S04]  /*c3480*/  @P1 STG.E desc[UR10][R8.64], R225 ;  /* 0x000000e108001986 */ /* 0x000fe8000c10190a */
[----:B------:R-:W-:Y:S01]  /*c3490*/  @P5 STG.E desc[UR10][R10.64], R231 ;  /* 0x000000e70a005986 */ /* 0x000fe2000c10190a */
[----:B------:R-:W-:Y:S02]  /*c34a0*/  ISETP.LT.AND P5, PT, R194, UR6, !P0 ;  /* 0x00000006c2007c0c */ /* 0x000fe4000c7a1270 */
[----:B------:R-:W-:Y:S01]  /*c34b0*/  ISETP.LT.AND P1, PT, R192, UR6, !P0 ;  /* 0x00000006c0007c0c */ /* 0x000fe2000c721270 */
[----:B----4-:R-:W-:-:S04]  /*c34c0*/  IMAD.WIDE R12, R85, 0x4, R48 ;  /* 0x00000004550c7825 */ /* 0x010fc800078e0230 */
[C---:B-1----:R-:W-:Y:S01]  /*c34d0*/  IMAD.WIDE R2, R85.reuse, 0x4, R46 ;  /* 0x0000000455027825 */ /* 0x042fe200078e022e */
[----:B------:R-:W-:Y:S03]  /*c34e0*/  @P3 STG.E desc[UR10][R12.64], R229 ;  /* 0x000000e50c003986 */ /* 0x000fe6000c10190a */
[C---:B---3--:R-:W-:Y:S01]  /*c34f0*/  IMAD.WIDE R4, R85.reuse, 0x4, R44 ;  /* 0x0000000455047825 */ /* 0x048fe200078e022c */
[----:B------:R-:W-:Y:S03]  /*c3500*/  @P2 STG.E desc[UR10][R2.64], R235 ;  /* 0x000000eb02002986 */ /* 0x000fe6000c10190a */
[C---:B------:R-:W-:Y:S01]  /*c3510*/  IMAD.WIDE R6, R85.reuse, 0x4, R42 ;  /* 0x0000000455067825 */ /* 0x040fe200078e022a */
[----:B--2---:R-:W-:Y:S04]  /*c3520*/  @P6 STG.E desc[UR10][R4.64], R233 ;  /* 0x000000e904006986 */ /* 0x004fe8000c10190a */
[----:B------:R1:W-:Y:S04]  /*c3530*/  @P4 STG.E desc[UR10][R6.64], R86 ;  /* 0x0000005606004986 */ /* 0x0003e8000c10190a */
[----:B-1----:R-:W2:Y:S01]  /*c3540*/  LDL.LU R86, [R1+0x4848] ;  /* 0x0048480001567983 */ /* 0x002ea20000300800 */
[----:B------:R-:W-:-:S05]  /*c3550*/  IMAD.WIDE R8, R85, 0x4, R40 ;  /* 0x0000000455087825 */ /* 0x000fca00078e0228 */
[----:B------:R1:W-:Y:S04]  /*c3560*/  @P5 STG.E desc[UR10][R8.64], R87 ;  /* 0x0000005708005986 */ /* 0x0003e8000c10190a */
[----:B-1----:R-:W3:Y:S04]  /*c3570*/  LDL.LU R87, [R1+0x4844] ;  /* 0x0048440001577983 */ /* 0x002ee80000300800 */
[----:B------:R-:W4:Y:S01]  /*c3580*/  LDL.LU R50, [R1+0x482c] ;  /* 0x00482c0001327983 */ /* 0x000f220000300800 */
[----:B------:R-:W-:Y:S01]  /*c3590*/  ISETP.LT.AND P3, PT, R170, UR6, !P0 ;  /* 0x00000006aa007c0c */ /* 0x000fe2000c761270 */
[----:B------:R-:W-:-:S02]  /*c35a0*/  IMAD.WIDE R10, R85, 0x4, R38 ;  /* 0x00000004550a7825 */ /* 0x000fc400078e0226 */
[----:B------:R-:W3:Y:S02]  /*c35b0*/  LDL.LU R229, [R1+0x54] ;  /* 0x0000540001e57983 */ /* 0x000ee40000300800 */
[----:B------:R-:W-:Y:S02]  /*c35c0*/  IMAD.WIDE R12, R85, 0x4, R36 ;  /* 0x00000004550c7825 */ /* 0x000fe400078e0224 */
[----:B------:R-:W3:Y:S04]  /*c35d0*/  LDL.LU R235, [R1+0x34] ;  /* 0x0000340001eb7983 */ /* 0x000ee80000300800 */
[----:B------:R-:W3:Y:S01]  /*c35e0*/  LDL.LU R233, [R1+0x24] ;  /* 0x0000240001e97983 */ /* 0x000ee20000300800 */
[----:B------:R-:W-:Y:S02]  /*c35f0*/  ISETP.LT.AND P4, PT, R226, UR6, !P0 ;  /* 0x00000006e2007c0c */ /* 0x000fe4000c781270 */
[----:B------:R-:W-:Y:S01]  /*c3600*/  ISETP.LT.AND P2, PT, R224, UR6, !P0 ;  /* 0x00000006e0007c0c */ /* 0x000fe2000c741270 */
[----:B------:R1:W-:Y:S01]  /*c3610*/  @P1 STG.E desc[UR10][R10.64], R248 ;  /* 0x000000f80a001986 */ /* 0x0003e2000c10190a */
[----:B------:R-:W-:-:S03]  /*c3620*/  ISETP.LT.AND P5, PT, R230, UR6, !P0 ;  /* 0x00000006e6007c0c */ /* 0x000fc6000c7a1270 */
[----:B------:R1:W-:Y:S01]  /*c3630*/  @P3 STG.E desc[UR10][R12.64], R244 ;  /* 0x000000f40c003986 */ /* 0x0003e2000c10190a */
[----:B------:R-:W-:Y:S01]  /*c3640*/  ISETP.LT.AND P3, PT, R228, UR6, !P0 ;  /* 0x00000006e4007c0c */ /* 0x000fe2000c761270 */
[----:B------:R-:W-:-:S04]  /*c3650*/  IMAD.WIDE R2, R85, 0x4, R34 ;  /* 0x0000000455027825 */ /* 0x000fc800078e0222 */
[C---:B------:R-:W-:Y:S01]  /*c3660*/  IMAD.WIDE R4, R85.reuse, 0x4, R32 ;  /* 0x0000000455047825 */ /* 0x040fe200078e0220 */
[----:B------:R1:W-:Y:S03]  /*c3670*/  @P4 STG.E desc[UR10][R2.64], R240 ;  /* 0x000000f002004986 */ /* 0x0003e6000c10190a */
[----:B------:R-:W-:Y:S01]  /*c3680*/  IMAD.WIDE R6, R85, 0x4, R30 ;  /* 0x0000000455067825 */ /* 0x000fe200078e021e */
[----:B------:R-:W-:-:S03]  /*c3690*/  ISETP.LT.AND P1, PT, R234, UR6, !P0 ;  /* 0x00000006ea007c0c */ /* 0x000fc6000c721270 */
[----:B------:R-:W-:Y:S01]  /*c36a0*/  IMAD.WIDE R8, R85, 0x4, R28 ;  /* 0x0000000455087825 */ /* 0x000fe200078e021c */
[----:B------:R1:W-:Y:S01]  /*c36b0*/  @P2 STG.E desc[UR10][R4.64], R220 ;  /* 0x000000dc04002986 */ /* 0x0003e2000c10190a */
[----:B------:R-:W-:Y:S02]  /*c36c0*/  ISETP.LT.AND P6, PT, R232, UR6, !P0 ;  /* 0x00000006e8007c0c */ /* 0x000fe4000c7c1270 */
[----:B------:R-:W-:Y:S01]  /*c36d0*/  ISETP.LT.AND P2, PT, R238, UR6, !P0 ;  /* 0x00000006ee007c0c */ /* 0x000fe2000c741270 */
[----:B------:R1:W-:Y:S04]  /*c36e0*/  @P5 STG.E desc[UR10][R6.64], R216 ;  /* 0x000000d806005986 */ /* 0x0003e8000c10190a */
[----:B------:R-:W-:Y:S01]  /*c36f0*/  @P3 STG.E desc[UR10][R8.64], R212 ;  /* 0x000000d408003986 */ /* 0x000fe2000c10190a */
[----:B------:R-:W-:-:S02]  /*c3700*/  ISETP.LT.AND P3, PT, R236, UR6, !P0 ;  /* 0x00000006ec007c0c */ /* 0x000fc4000c761270 */
[----:B------:R-:W-:Y:S01]  /*c3710*/  ISETP.LT.AND P0, PT, R252, UR6, !P0 ;  /* 0x00000006fc007c0c */ /* 0x000fe2000c701270 */
[----:B-1----:R-:W-:-:S04]  /*c3720*/  IMAD.WIDE R10, R85, 0x4, R26 ;  /* 0x00000004550a7825 */ /* 0x002fc800078e021a */
[C---:B------:R-:W-:Y:S01]  /*c3730*/  IMAD.WIDE R12, R85.reuse, 0x4, R24 ;  /* 0x00000004550c7825 */ /* 0x040fe200078e0218 */
[----:B------:R-:W-:Y:S03]  /*c3740*/  @P1 STG.E desc[UR10][R10.64], R200 ;  /* 0x000000c80a001986 */ /* 0x000fe6000c10190a */
[C---:B------:R-:W-:Y:S01]  /*c3750*/  IMAD.WIDE R2, R85.reuse, 0x4, R22 ;  /* 0x0000000455027825 */ /* 0x040fe200078e0216 */
[----:B------:R-:W-:Y:S03]  /*c3760*/  @P6 STG.E desc[UR10][R12.64], R196 ;  /* 0x000000c40c006986 */ /* 0x000fe6000c10190a */
[C---:B------:R-:W-:Y:S01]  /*c3770*/  IMAD.WIDE R4, R85.reuse, 0x4, R20 ;  /* 0x0000000455047825 */ /* 0x040fe200078e0214 */
[----:B------:R-:W-:Y:S03]  /*c3780*/  @P2 STG.E desc[UR10][R2.64], R188 ;  /* 0x000000bc02002986 */ /* 0x000fe6000c10190a */
[----:B------:R-:W-:Y:S01]  /*c3790*/  IMAD.WIDE R6, R85, 0x4, R18 ;  /* 0x0000000455067825 */ /* 0x000fe200078e0212 */
[----:B------:R-:W-:Y:S04]  /*c37a0*/  @P3 STG.E desc[UR10][R4.64], R184 ;  /* 0x000000b804003986 */ /* 0x000fe8000c10190a */
[----:B------:R-:W-:Y:S04]  /*c37b0*/  @P0 STG.E desc[UR10][R6.64], R180 ;  /* 0x000000b406000986 */ /* 0x000fe8000c10190a */
[----:B------:R1:W3:Y:S04]  /*c37c0*/  LDS.128 R4, [R0] ;  /* 0x0000000000047984 */ /* 0x0002e80000000c00 */
[----:B-1----:R-:W3:Y:S01]  /*c37d0*/  LDL.LU R0, [R1+0x4828] ;  /* 0x0048280001007983 */ /* 0x002ee20000300800 */
[----:B------:R-:W-:-:S04]  /*c37e0*/  ISETP.GE.AND P4, PT, R14, UR4, PT ;  /* 0x000000040e007c0c */ /* 0x000fc8000bf86270 */
[----:B------:R-:W-:Y:S02]  /*c37f0*/  ISETP.LT.AND P1, PT, R239, UR6, !P4 ;  /* 0x00000006ef007c0c */ /* 0x000fe4000e721270 */
[----:B------:R-:W-:Y:S02]  /*c3800*/  ISETP.LT.AND P6, PT, R237, UR6, !P4 ;  /* 0x00000006ed007c0c */ /* 0x000fe4000e7c1270 */
[----:B------:R-:W-:Y:S02]  /*c3810*/  ISETP.LT.AND P5, PT, R210, UR6, !P4 ;  /* 0x00000006d2007c0c */ /* 0x000fe4000e7a1270 */
[----:B------:R-:W-:Y:S02]  /*c3820*/  ISETP.LT.AND P2, PT, R208, UR6, !P4 ;  /* 0x00000006d0007c0c */ /* 0x000fe4000e741270 */
[----:B------:R-:W-:Y:S02]  /*c3830*/  ISETP.LT.AND P0, PT, R194, UR6, !P4 ;  /* 0x00000006c2007c0c */ /* 0x000fe4000e701270 */
[----:B------:R-:W-:Y:S01]  /*c3840*/  ISETP.LT.AND P3, PT, R226, UR6, !P4 ;  /* 0x00000006e2007c0c */ /* 0x000fe2000e761270 */
[----:B--2---:R-:W-:-:S04]  /*c3850*/  IMAD.WIDE R8, R86, 0x4, R48 ;  /* 0x0000000456087825 */ /* 0x004fc800078e0230 */
[C---:B------:R-:W-:Y:S01]  /*c3860*/  IMAD.WIDE R10, R86.reuse, 0x4, R46 ;  /* 0x00000004560a7825 */ /* 0x040fe200078e022e */
[----:B------:R1:W-:Y:S03]  /*c3870*/  @P1 STG.E desc[UR10][R8.64], R176 ;  /* 0x000000b008001986 */ /* 0x0003e6000c10190a */
[C---:B------:R-:W-:Y:S01]  /*c3880*/  IMAD.WIDE R12, R86.reuse, 0x4, R44 ;  /* 0x00000004560c7825 */ /* 0x040fe200078e022c */
[----:B------:R2:W-:Y:S03]  /*c3890*/  @P6 STG.E desc[UR10][R10.64], R172 ;  /* 0x000000ac0a006986 */ /* 0x0005e6000c10190a */
[----:B------:R-:W-:Y:S01]  /*c38a0*/  IMAD.WIDE R14, R86, 0x4, R42 ;  /* 0x00000004560e7825 */ /* 0x000fe200078e022a */
[----:B------:R4:W-:Y:S01]  /*c38b0*/  @P5 STG.E desc[UR10][R12.64], R164 ;  /* 0x000000a40c005986 */ /* 0x0009e2000c10190a */
[----:B------:R-:W-:-:S02]  /*c38c0*/  ISETP.LT.AND P6, PT, R192, UR6, !P4 ;  /* 0x00000006c0007c0c */ /* 0x000fc4000e7c1270 */
[----:B------:R-:W-:Y:S01]  /*c38d0*/  ISETP.LT.AND P5, PT, R170, UR6, !P4 ;  /* 0x00000006aa007c0c */ /* 0x000fe2000e7a1270 */
[----:B------:R4:W-:Y:S01]  /*c38e0*/  @P2 STG.E desc[UR10][R14.64], R160 ;  /* 0x000000a00e002986 */ /* 0x0009e2000c10190a */
[----:B------:R-:W-:Y:S01]  /*c38f0*/  ISETP.LT.AND P2, PT, R224, UR6, !P4 ;  /* 0x00000006e0007c0c */ /* 0x000fe2000e741270 */
[----:B------:R-:W-:-:S04]  /*c3900*/  IMAD.WIDE R2, R86, 0x4, R40 ;  /* 0x0000000456027825 */ /* 0x000fc800078e0228 */
[C---:B-1----:R-:W-:Y:S01]  /*c3910*/  IMAD.WIDE R8, R86.reuse, 0x4, R38 ;  /* 0x0000000456087825 */ /* 0x042fe200078e0226 */
[----:B------:R1:W-:Y:S03]  /*c3920*/  @P0 STG.E desc[UR10][R2.64], R156 ;  /* 0x0000009c02000986 */ /* 0x0003e6000c10190a */
[----:B--2---:R-:W-:Y:S01]  /*c3930*/  IMAD.WIDE R10, R86, 0x4, R36 ;  /* 0x00000004560a7825 */ /* 0x004fe200078e0224 */
[----:B------:R-:W-:-:S03]  /*c3940*/  ISETP.LT.AND P1, PT, R230, UR6, !P4 ;  /* 0x00000006e6007c0c */ /* 0x000fc6000e721270 */
[C---:B----4-:R-:W-:Y:S01]  /*c3950*/  IMAD.WIDE R12, R86.reuse, 0x4, R34 ;  /* 0x00000004560c7825 */ /* 0x050fe200078e0222 */
[----:B------:R2:W-:Y:S03]  /*c3960*/  @P6 STG.E desc[UR10][R8.64], R152 ;  /* 0x0000009808006986 */ /* 0x0005e6000c10190a */
[----:B------:R-:W-:Y:S01]  /*c3970*/  IMAD.WIDE R14, R86, 0x4, R32 ;  /* 0x00000004560e7825 */ /* 0x000fe200078e0220 */
[----:B------:R4:W-:Y:S01]  /*c3980*/  @P5 STG.E desc[UR10][R10.64], R148 ;  /* 0x000000940a005986 */ /* 0x0009e2000c10190a */
[----:B------:R-:W-:-:S03]  /*c3990*/  ISETP.LT.AND P0, PT, R228, UR6, !P4 ;  /* 0x00000006e4007c0c */ /* 0x000fc6000e701270 */
[----:B------:R4:W-:Y:S01]  /*c39a0*/  @P3 STG.E desc[UR10][R12.64], R144 ;  /* 0x000000900c003986 */ /* 0x0009e2000c10190a */
[----:B------:R-:W-:-:S03]  /*c39b0*/  ISETP.LT.AND P6, PT, R232, UR6, !P4 ;  /* 0x00000006e8007c0c */ /* 0x000fc6000e7c1270 */
[----:B------:R4:W-:Y:S01]  /*c39c0*/  @P2 STG.E desc[UR10][R14.64], R140 ;  /* 0x0000008c0e002986 */ /* 0x0009e2000c10190a */
[----:B------:R-:W-:Y:S02]  /*c39d0*/  ISETP.LT.AND P2, PT, R234, UR6, !P4 ;  /* 0x00000006ea007c0c */ /* 0x000fe4000e741270 */
[----:B------:R-:W-:Y:S01]  /*c39e0*/  ISETP.LT.AND P5, PT, R238, UR6, !P4 ;  /* 0x00000006ee007c0c */ /* 0x000fe2000e7a1270 */
[----:B------:R-:W-:Y:S01]  /*c39f0*/  IMAD.WIDE R16, R86, 0x4, R30 ;  /* 0x0000000456107825 */ /* 0x000fe200078e021e */
[----:B------:R-:W-:-:S03]  /*c3a00*/  ISETP.LT.AND P3, PT, R236, UR6, !P4 ;  /* 0x00000006ec007c0c */ /* 0x000fc6000e761270 */
[----:B-1----:R-:W-:Y:S01]  /*c3a10*/  IMAD.WIDE R2, R86, 0x4, R28 ;  /* 0x0000000456027825 */ /* 0x002fe200078e021c */
[----:B------:R-:W-:Y:S01]  /*c3a20*/  @P1 STG.E desc[UR10][R16.64], R136 ;  /* 0x0000008810001986 */ /* 0x000fe2000c10190a */
[----:B------:R-:W-:Y:S02]  /*c3a30*/  ISETP.GE.AND P1, PT, R50, UR4, PT ;  /* 0x0000000432007c0c */ /* 0x000fe4000bf26270 */
[C---:B--2---:R-:W-:Y:S01]  /*c3a40*/  IMAD.WIDE R8, R86.reuse, 0x4, R26 ;  /* 0x0000000456087825 */ /* 0x044fe200078e021a */
[----:B------:R1:W-:Y:S03]  /*c3a50*/  @P0 STG.E desc[UR10][R2.64], R132 ;  /* 0x0000008402000986 */ /* 0x0003e6000c10190a */
[----:B----4-:R-:W-:Y:S01]  /*c3a60*/  IMAD.WIDE R10, R86, 0x4, R24 ;  /* 0x00000004560a7825 */ /* 0x010fe200078e0218 */
[----:B------:R-:W-:-:S03]  /*c3a70*/  ISETP.LT.AND P4, PT, R252, UR6, !P4 ;  /* 0x00000006fc007c0c */ /* 0x000fc6000e781270 */
[C---:B------:R-:W-:Y:S01]  /*c3a80*/  IMAD.WIDE R12, R86.reuse, 0x4, R22 ;  /* 0x00000004560c7825 */ /* 0x040fe200078e0216 */
[----:B------:R2:W-:Y:S03]  /*c3a90*/  @P2 STG.E desc[UR10][R8.64], R128 ;  /* 0x0000008008002986 */ /* 0x0005e6000c10190a */
[----:B------:R-:W-:Y:S01]  /*c3aa0*/  IMAD.WIDE R14, R86, 0x4, R20 ;  /* 0x00000004560e7825 */ /* 0x000fe200078e0214 */
[----:B------:R-:W-:Y:S01]  /*c3ab0*/  ISETP.LT.AND P0, PT, R239, UR6, !P1 ;  /* 0x00000006ef007c0c */ /* 0x000fe2000cf01270 */
[----:B------:R4:W-:Y:S01]  /*c3ac0*/  @P6 STG.E desc[UR10][R10.64], R124 ;  /* 0x0000007c0a006986 */ /* 0x0009e2000c10190a */
[----:B------:R-:W-:-:S03]  /*c3ad0*/  ISETP.LT.AND P6, PT, R237, UR6, !P1 ;  /* 0x00000006ed007c0c */ /* 0x000fc6000cfc1270 */
[----:B------:R4:W-:Y:S01]  /*c3ae0*/  @P5 STG.E desc[UR10][R12.64], R120 ;  /* 0x000000780c005986 */ /* 0x0009e2000c10190a */
[----:B------:R-:W-:-:S03]  /*c3af0*/  ISETP.LT.AND P5, PT, R210, UR6, !P1 ;  /* 0x00000006d2007c0c */ /* 0x000fc6000cfa1270 */
[----:B------:R-:W-:Y:S01]  /*c3b00*/  @P3 STG.E desc[UR10][R14.64], R112 ;  /* 0x000000700e003986 */ /* 0x000fe2000c10190a */
[----:B------:R-:W-:Y:S01]  /*c3b10*/  ISETP.LT.AND P3, PT, R208, UR6, !P1 ;  /* 0x00000006d0007c0c */ /* 0x000fe2000cf61270 */
[----:B-1----:R-:W-:-:S04]  /*c3b20*/  IMAD.WIDE R2, R86, 0x4, R18 ;  /* 0x0000000456027825 */ /* 0x002fc800078e0212 */
[C---:B---3--:R-:W-:Y:S01]  /*c3b30*/  IMAD.WIDE R16, R87.reuse, 0x4, R48 ;  /* 0x0000000457107825 */ /* 0x048fe200078e0230 */
[----:B------:R-:W-:Y:S03]  /*c3b40*/  @P4 STG.E desc[UR10][R2.64], R4 ;  /* 0x0000000402004986 */ /* 0x000fe6000c10190a */
[C---:B--2---:R-:W-:Y:S01]  /*c3b50*/  IMAD.WIDE R8, R87.reuse, 0x4, R46 ;  /* 0x0000000457087825 */ /* 0x044fe200078e022e */
[----:B------:R-:W-:Y:S03]  /*c3b60*/  @P0 STG.E desc[UR10][R16.64], R229 ;  /* 0x000000e510000986 */ /* 0x000fe6000c10190a */
[C---:B----4-:R-:W-:Y:S01]  /*c3b70*/  IMAD.WIDE R10, R87.reuse, 0x4, R44 ;  /* 0x00000004570a7825 */ /* 0x050fe200078e022c */
[----:B------:R-:W-:Y:S03]  /*c3b80*/  @P6 STG.E desc[UR10][R8.64], R235 ;  /* 0x000000eb08006986 */ /* 0x000fe6000c10190a */
[----:B------:R-:W-:Y:S01]  /*c3b90*/  IMAD.WIDE R12, R87, 0x4, R42 ;  /* 0x00000004570c7825 */ /* 0x000fe200078e022a */
[----:B------:R-:W-:Y:S04]  /*c3ba0*/  @P5 STG.E desc[UR10][R10.64], R233 ;  /* 0x000000e90a005986 */ /* 0x000fe8000c10190a */
[----:B------:R1:W-:Y:S04]  /*c3bb0*/  @P3 STG.E desc[UR10][R12.64], R207 ;  /* 0x000000cf0c003986 */ /* 0x0003e8000c10190a */
[----:B-1----:R-:W2:Y:S01]  /*c3bc0*/  LDL.LU R207, [R1+0x4840] ;  /* 0x0048400001cf7983 */ /* 0x002ea20000300800 */
[----:B------:R-:W-:-:S02]  /*c3bd0*/  ISETP.LT.AND P2, PT, R194, UR6, !P1 ;  /* 0x00000006c2007c0c */ /* 0x000fc4000cf41270 */
[----:B------:R-:W-:Y:S02]  /*c3be0*/  ISETP.LT.AND P4, PT, R192, UR6, !P1 ;  /* 0x00000006c0007c0c */ /* 0x000fe4000cf81270 */
[----:B------:R-:W-:Y:S02]  /*c3bf0*/  ISETP.LT.AND P0, PT, R170, UR6, !P1 ;  /* 0x00000006aa007c0c */ /* 0x000fe4000cf01270 */
[----:B------:R-:W-:Y:S01]  /*c3c00*/  ISETP.LT.AND P6, PT, R226, UR6, !P1 ;  /* 0x00000006e2007c0c */ /* 0x000fe2000cfc1270 */
[----:B------:R-:W-:-:S04]  /*c3c10*/  IMAD.WIDE R14, R87, 0x4, R40 ;  /* 0x00000004570e7825 */ /* 0x000fc800078e0228 */
[----:B------:R-:W-:-:S04]  /*c3c20*/  IMAD.WIDE R2, R87, 0x4, R38 ;  /* 0x0000000457027825 */ /* 0x000fc800078e0226 */
[C---:B------:R-:W-:Y:S01]  /*c3c30*/  IMAD.WIDE R16, R87.reuse, 0x4, R36 ;  /* 0x0000000457107825 */ /* 0x040fe200078e0224 */
[----:B------:R1:W-:Y:S03]  /*c3c40*/  @P2 STG.E desc[UR10][R14.64], R206 ;  /* 0x000000ce0e002986 */ /* 0x0003e6000c10190a */
[----:B------:R-:W-:Y:S01]  /*c3c50*/  IMAD.WIDE R8, R87, 0x4, R34 ;  /* 0x0000000457087825 */ /* 0x000fe200078e0222 */
[----:B------:R3:W-:Y:S04]  /*c3c60*/  @P4 STG.E desc[UR10][R2.64], R249 ;  /* 0x000000f902004986 */ /* 0x0007e8000c10190a */
[----:B------:R4:W-:Y:S04]  /*c3c70*/  @P0 STG.E desc[UR10][R16.64], R245 ;  /* 0x000000f510000986 */ /* 0x0009e8000c10190a */
[----:B------:R4:W-:Y:S01]  /*c3c80*/  @P6 STG.E desc[UR10][R8.64], R241 ;  /* 0x000000f108006986 */ /* 0x0009e2000c10190a */
[----:B------:R-:W-:-:S03]  /*c3c90*/  ISETP.GE.AND P6, PT, R0, UR4, PT ;  /* 0x0000000400007c0c */ /* 0x000fc6000bfc6270 */
[----:B-1----:R-:W2:Y:S04]  /*c3ca0*/  LDL.LU R206, [R1+0x483c] ;  /* 0x00483c0001ce7983 */ /* 0x002ea80000300800 */
[----:B------:R-:W2:Y:S01]  /*c3cb0*/  LDL.LU R0, [R1+0x4824] ;  /* 0x0048240001007983 */ /* 0x000ea20000300800 */
[----:B------:R-:W-:Y:S02]  /*c3cc0*/  ISETP.LT.AND P2, PT, R224, UR6, !P1 ;  /* 0x00000006e0007c0c */ /* 0x000fe4000cf41270 */
[----:B------:R-:W-:Y:S02]  /*c3cd0*/  ISETP.LT.AND P5, PT, R230, UR6, !P1 ;  /* 0x00000006e6007c0c */ /* 0x000fe4000cfa1270 */
[----:B------:R-:W-:Y:S01]  /*c3ce0*/  ISETP.LT.AND P3, PT, R228, UR6, !P1 ;  /* 0x00000006e4007c0c */ /* 0x000fe2000cf61270 */
[----:B------:R-:W-:-:S04]  /*c3cf0*/  IMAD.WIDE R10, R87, 0x4, R32 ;  /* 0x00000004570a7825 */ /* 0x000fc800078e0220 */
[C---:B------:R-:W-:Y:S01]  /*c3d00*/  IMAD.WIDE R12, R87.reuse, 0x4, R30 ;  /* 0x00000004570c7825 */ /* 0x040fe200078e021e */
[----:B------:R-:W-:Y:S01]  /*c3d10*/  ISETP.LT.AND P4, PT, R234, UR6, !P1 ;  /* 0x00000006ea007c0c */ /* 0x000fe2000cf81270 */
[----:B------:R-:W2:Y:S02]  /*c3d20*/  LDL.LU R229, [R1+0x58] ;  /* 0x0000580001e57983 */ /* 0x000ea40000300800 */
[----:B------:R-:W-:Y:S01]  /*c3d30*/  IMAD.WIDE R14, R87, 0x4, R28 ;  /* 0x00000004570e7825 */ /* 0x000fe200078e021c */
[----:B------:R-:W-:Y:S01]  /*c3d40*/  ISETP.LT.AND P0, PT, R232, UR6, !P1 ;  /* 0x00000006e8007c0c */ /* 0x000fe2000cf01270 */
[----:B------:R1:W-:Y:S01]  /*c3d50*/  @P2 STG.E desc[UR10][R10.64], R221 ;  /* 0x000000dd0a002986 */ /* 0x0003e2000c10190a */
[----:B------:R-:W-:-:S03]  /*c3d60*/  ISETP.LT.AND P2, PT, R238, UR6, !P1 ;  /* 0x00000006ee007c0c */ /* 0x000fc6000cf41270 */
[----:B------:R1:W-:Y:S01]  /*c3d70*/  @P5 STG.E desc[UR10][R12.64], R217 ;  /* 0x000000d90c005986 */ /* 0x0003e2000c10190a */
[----:B------:R-:W-:-:S03]  /*c3d80*/  ISETP.LT.AND P5, PT, R239, UR6, !P6 ;  /* 0x00000006ef007c0c */ /* 0x000fc6000f7a1270 */
[----:B------:R2:W-:Y:S01]  /*c3d90*/  @P3 STG.E desc[UR10][R14.64], R213 ;  /* 0x000000d50e003986 */ /* 0x0005e2000c10190a */
[----:B------:R-:W-:Y:S02]  /*c3da0*/  ISETP.LT.AND P3, PT, R236, UR6, !P1 ;  /* 0x00000006ec007c0c */ /* 0x000fe4000cf61270 */
[----:B------:R-:W-:Y:S01]  /*c3db0*/  ISETP.LT.AND P1, PT, R252, UR6, !P1 ;  /* 0x00000006fc007c0c */ /* 0x000fe2000cf21270 */
[C---:B---3--:R-:W-:Y:S01]  /*c3dc0*/  IMAD.WIDE R2, R87.reuse, 0x4, R26 ;  /* 0x0000000457027825 */ /* 0x048fe200078e021a */
[----:B------:R-:W3:Y:S03]  /*c3dd0*/  LDL.LU R235, [R1+0x38] ;  /* 0x0000380001eb7983 */ /* 0x000ee60000300800 */
[C---:B----4-:R-:W-:Y:S01]  /*c3de0*/  IMAD.WIDE R16, R87.reuse, 0x4, R24 ;  /* 0x0000000457107825 */ /* 0x050fe200078e0218 */
[----:B------:R4:W-:Y:S03]  /*c3df0*/  @P4 STG.E desc[UR10][R2.64], R201 ;  /* 0x000000c902004986 */ /* 0x0009e6000c10190a */
[C---:B------:R-:W-:Y:S01]  /*c3e00*/  IMAD.WIDE R8, R87.reuse, 0x4, R22 ;  /* 0x0000000457087825 */ /* 0x040fe200078e0216 */
[----:B------:R4:W-:Y:S03]  /*c3e10*/  @P0 STG.E desc[UR10][R16.64], R197 ;  /* 0x000000c510000986 */ /* 0x0009e6000c10190a */
[C---:B-1----:R-:W-:Y:S01]  /*c3e20*/  IMAD.WIDE R10, R87.reuse, 0x4, R20 ;  /* 0x00000004570a7825 */ /* 0x042fe200078e0214 */
[----:B------:R1:W-:Y:S03]  /*c3e30*/  @P2 STG.E desc[UR10][R8.64], R189 ;  /* 0x000000bd08002986 */ /* 0x0003e6000c10190a */
[----:B------:R-:W-:Y:S01]  /*c3e40*/  IMAD.WIDE R12, R87, 0x4, R18 ;  /* 0x00000004570c7825 */ /* 0x000fe200078e0212 */
[----:B------:R1:W-:Y:S01]  /*c3e50*/  @P3 STG.E desc[UR10][R10.64], R185 ;  /* 0x000000b90a003986 */ /* 0x0003e2000c10190a */
[----:B------:R-:W-:-:S02]  /*c3e60*/  ISETP.LT.AND P4, PT, R237, UR6, !P6 ;  /* 0x00000006ed007c0c */ /* 0x000fc4000f781270 */
[----:B------:R-:W-:Y:S01]  /*c3e70*/  ISETP.LT.AND P0, PT, R210, UR6, !P6 ;  /* 0x00000006d2007c0c */ /* 0x000fe2000f701270 */
[----:B------:R1:W-:Y:S01]  /*c3e80*/  @P1 STG.E desc[UR10][R12.64], R181 ;  /* 0x000000b50c001986 */ /* 0x0003e2000c10190a */
[----:B------:R-:W-:-:S03]  /*c3e90*/  ISETP.LT.AND P3, PT, R194, UR6, !P6 ;  /* 0x00000006c2007c0c */ /* 0x000fc6000f761270 */
[----:B------:R-:W3:Y:S01]  /*c3ea0*/  LDL.LU R233, [R1+0x28] ;  /* 0x0000280001e97983 */ /* 0x000ee20000300800 */
[----:B------:R-:W-:Y:S02]  /*c3eb0*/  ISETP.LT.AND P2, PT, R192, UR6, !P6 ;  /* 0x00000006c0007c0c */ /* 0x000fe4000f741270 */
[----:B------:R-:W-:Y:S01]  /*c3ec0*/  ISETP.LT.AND P1, PT, R170, UR6, !P6 ;  /* 0x00000006aa007c0c */ /* 0x000fe2000f721270 */
[----:B--2---:R-:W-:-:S05]  /*c3ed0*/  IMAD.WIDE R14, R207, 0x4, R48 ;  /* 0x00000004cf0e7825 */ /* 0x004fca00078e0230 */
[----:B------:R2:W-:Y:S01]  /*c3ee0*/  @P5 STG.E desc[UR10][R14.64], R177 ;  /* 0x000000b10e005986 */ /* 0x0005e2000c10190a */
[----:B------:R-:W-:Y:S01]  /*c3ef0*/  ISETP.LT.AND P5, PT, R208, UR6, !P6 ;  /* 0x00000006d0007c0c */ /* 0x000fe2000f7a1270 */
[----:B----4-:R-:W-:-:S04]  /*c3f00*/  IMAD.WIDE R2, R207, 0x4, R46 ;  /* 0x00000004cf027825 */ /* 0x010fc800078e022e */
[C---:B------:R-:W-:Y:S01]  /*c3f10*/  IMAD.WIDE R16, R207.reuse, 0x4, R44 ;  /* 0x00000004cf107825 */ /* 0x040fe200078e022c */
[----:B------:R4:W-:Y:S03]  /*c3f20*/  @P4 STG.E desc[UR10][R2.64], R173 ;  /* 0x000000ad02004986 */ /* 0x0009e6000c10190a */
[C---:B-1----:R-:W-:Y:S01]  /*c3f30*/  IMAD.WIDE R8, R207.reuse, 0x4, R42 ;  /* 0x00000004cf087825 */ /* 0x042fe200078e022a */
[----:B------:R1:W-:Y:S03]  /*c3f40*/  @P0 STG.E desc[UR10][R16.64], R165 ;  /* 0x000000a510000986 */ /* 0x0003e6000c10190a */
[C---:B------:R-:W-:Y:S01]  /*c3f50*/  IMAD.WIDE R10, R207.reuse, 0x4, R40 ;  /* 0x00000004cf0a7825 */ /* 0x040fe200078e0228 */
[----:B------:R1:W-:Y:S03]  /*c3f60*/  @P5 STG.E desc[UR10][R8.64], R161 ;  /* 0x000000a108005986 */ /* 0x0003e6000c10190a */
[----:B------:R-:W-:Y:S01]  /*c3f70*/  IMAD.WIDE R12, R207, 0x4, R38 ;  /* 0x00000004cf0c7825 */ /* 0x000fe200078e0226 */
[----:B------:R-:W-:Y:S01]  /*c3f80*/  ISETP.LT.AND P4, PT, R226, UR6, !P6 ;  /* 0x00000006e2007c0c */ /* 0x000fe2000f781270 */
[----:B------:R1:W-:Y:S01]  /*c3f90*/  @P3 STG.E desc[UR10][R10.64], R157 ;  /* 0x0000009d0a003986 */ /* 0x0003e2000c10190a */
[----:B------:R-:W-:-:S03]  /*c3fa0*/  ISETP.LT.AND P0, PT, R224, UR6, !P6 ;  /* 0x00000006e0007c0c */ /* 0x000fc6000f701270 */
[----:B------:R1:W-:Y:S01]  /*c3fb0*/  @P2 STG.E desc[UR10][R12.64], R153 ;  /* 0x000000990c002986 */ /* 0x0003e2000c10190a */
[----:B------:R-:W-:Y:S01]  /*c3fc0*/  ISETP.LT.AND P2, PT, R230, UR6, !P6 ;  /* 0x00000006e6007c0c */ /* 0x000fe2000f741270 */
[----:B--2---:R-:W-:-:S04]  /*c3fd0*/  IMAD.WIDE R14, R207, 0x4, R36 ;  /* 0x00000004cf0e7825 */ /* 0x004fc800078e0224 */
[C---:B----4-:R-:W-:Y:S01]  /*c3fe0*/  IMAD.WIDE R2, R207.reuse, 0x4, R34 ;  /* 0x00000004cf027825 */ /* 0x050fe200078e0222 */
[----:B------:R2:W-:Y:S03]  /*c3ff0*/  @P1 STG.E desc[UR10][R14.64], R149 ;  /* 0x000000950e001986 */ /* 0x0005e6000c10190a */
[C---:B-1----:R-:W-:Y:S01]  /*c4000*/  IMAD.WIDE R16, R207.reuse, 0x4, R32 ;  /* 0x00000004cf107825 */ /* 0x042fe200078e0220 */
[----:B------:R1:W-:Y:S03]  /*c4010*/  @P4 STG.E desc[UR10][R2.64], R145 ;  /* 0x0000009102004986 */ /* 0x0003e6000c10190a */
[----:B------:R-:W-:Y:S01]  /*c4020*/  IMAD.WIDE R8, R207, 0x4, R30 ;  /* 0x00000004cf087825 */ /* 0x000fe200078e021e */
[----:B------:R4:W-:Y:S04]  /*c4030*/  @P0 STG.E desc[UR10][R16.64], R141 ;  /* 0x0000008d10000986 */ /* 0x0009e8000c10190a */
[----:B------:R4:W-:Y:S01]  /*c4040*/  @P2 STG.E desc[UR10][R8.64], R137 ;  /* 0x0000008908002986 */ /* 0x0009e2000c10190a */
[----:B------:R-:W-:-:S03]  /*c4050*/  ISETP.GE.AND P2, PT, R0, UR4, PT ;  /* 0x0000000400007c0c */ /* 0x000fc6000bf46270 */
[----:B------:R-:W3:Y:S01]  /*c4060*/  LDL.LU R0, [R1+0x4820] ;  /* 0x0048200001007983 */ /* 0x000ee20000300800 */
[----:B------:R-:W-:Y:S02]  /*c4070*/  ISETP.LT.AND P1, PT, R228, UR6, !P6 ;  /* 0x00000006e4007c0c */ /* 0x000fe4000f721270 */
[----:B------:R-:W-:Y:S02]  /*c4080*/  ISETP.LT.AND P5, PT, R234, UR6, !P6 ;  /* 0x00000006ea007c0c */ /* 0x000fe4000f7a1270 */
[----:B------:R-:W-:Y:S02]  /*c4090*/  ISETP.LT.AND P3, PT, R232, UR6, !P6 ;  /* 0x00000006e8007c0c */ /* 0x000fe4000f761270 */
[----:B------:R-:W-:Y:S02]  /*c40a0*/  ISETP.LT.AND P0, PT, R238, UR6, !P6 ;  /* 0x00000006ee007c0c */ /* 0x000fe4000f701270 */
[----:B------:R-:W-:Y:S01]  /*c40b0*/  ISETP.LT.AND P4, PT, R236, UR6, !P6 ;  /* 0x00000006ec007c0c */ /* 0x000fe2000f781270 */
[----:B------:R-:W-:-:S04]  /*c40c0*/  IMAD.WIDE R10, R207, 0x4, R28 ;  /* 0x00000004cf0a7825 */ /* 0x000fc800078e021c */
[C---:B------:R-:W-:Y:S01]  /*c40d0*/  IMAD.WIDE R12, R207.reuse, 0x4, R26 ;  /* 0x00000004cf0c7825 */ /* 0x040fe200078e021a */
[----:B------:R4:W-:Y:S03]  /*c40e0*/  @P1 STG.E desc[UR10][R10.64], R133 ;  /* 0x000000850a001986 */ /* 0x0009e6000c10190a */
[C---:B--2---:R-:W-:Y:S01]  /*c40f0*/  IMAD.WIDE R14, R207.reuse, 0x4, R24 ;  /* 0x00000004cf0e7825 */ /* 0x044fe200078e0218 */
[----:B------:R2:W-:Y:S03]  /*c4100*/  @P5 STG.E desc[UR10][R12.64], R129 ;  /* 0x000000810c005986 */ /* 0x0005e6000c10190a */
[----:B-1----:R-:W-:Y:S01]  /*c4110*/  IMAD.WIDE R2, R207, 0x4, R22 ;  /* 0x00000004cf027825 */ /* 0x002fe200078e0216 */
[----:B------:R-:W-:-:S03]  /*c4120*/  ISETP.LT.AND P6, PT, R252, UR6, !P6 ;  /* 0x00000006fc007c0c */ /* 0x000fc6000f7c1270 */
[----:B----4-:R-:W-:Y:S01]  /*c4130*/  IMAD.WIDE R16, R207, 0x4, R20 ;  /* 0x00000004cf107825 */ /* 0x010fe200078e0214 */
[----:B------:R1:W-:Y:S01]  /*c4140*/  @P3 STG.E desc[UR10][R14.64], R125 ;  /* 0x0000007d0e003986 */ /* 0x0003e2000c10190a */
[----:B------:R-:W-:Y:S02]  /*c4150*/  ISETP.LT.AND P5, PT, R239, UR6, !P2 ;  /* 0x00000006ef007c0c */ /* 0x000fe4000d7a1270 */
[----:B------:R-:W-:Y:S01]  /*c4160*/  ISETP.LT.AND P3, PT, R237, UR6, !P2 ;  /* 0x00000006ed007c0c */ /* 0x000fe2000d761270 */
[----:B------:R4:W-:Y:S01]  /*c4170*/  @P0 STG.E desc[UR10][R2.64], R121 ;  /* 0x0000007902000986 */ /* 0x0009e2000c10190a */
[----:B------:R-:W-:-:S03]  /*c4180*/  ISETP.LT.AND P1, PT, R210, UR6, !P2 ;  /* 0x00000006d2007c0c */ /* 0x000fc6000d721270 */
[----:B------:R-:W-:Y:S01]  /*c4190*/  @P4 STG.E desc[UR10][R16.64], R113 ;  /* 0x0000007110004986 */ /* 0x000fe2000c10190a */
[----:B------:R-:W-:Y:S01]  /*c41a0*/  ISETP.LT.AND P4, PT, R208, UR6, !P2 ;  /* 0x00000006d0007c0c */ /* 0x000fe2000d781270 */
[----:B------:R-:W-:-:S04]  /*c41b0*/  IMAD.WIDE R8, R207, 0x4, R18 ;  /* 0x00000004cf087825 */ /* 0x000fc800078e0212 */
[C---:B------:R-:W-:Y:S01]  /*c41c0*/  IMAD.WIDE R10, R206.reuse, 0x4, R48 ;  /* 0x00000004ce0a7825 */ /* 0x040fe200078e0230 */
[----:B------:R-:W-:Y:S03]  /*c41d0*/  @P6 STG.E desc[UR10][R8.64], R5 ;  /* 0x0000000508006986 */ /* 0x000fe6000c10190a */
[C---:B--2---:R-:W-:Y:S01]  /*c41e0*/  IMAD.WIDE R12, R206.reuse, 0x4, R46 ;  /* 0x00000004ce0c7825 */ /* 0x044fe200078e022e */
[----:B------:R-:W-:Y:S03]  /*c41f0*/  @P5 STG.E desc[UR10][R10.64], R229 ;  /* 0x000000e50a005986 */ /* 0x000fe6000c10190a */
[C---:B-1----:R-:W-:Y:S01]  /*c4200*/  IMAD.WIDE R14, R206.reuse, 0x4, R44 ;  /* 0x00000004ce0e7825 */ /* 0x042fe200078e022c */
[----:B---3--:R-:W-:Y:S03]  /*c4210*/  @P3 STG.E desc[UR10][R12.64], R235 ;  /* 0x000000eb0c003986 */ /* 0x008fe6000c10190a */
[----:B----4-:R-:W-:Y:S01]  /*c4220*/  IMAD.WIDE R2, R206, 0x4, R42 ;  /* 0x00000004ce027825 */ /* 0x010fe200078e022a */
[----:B------:R-:W-:Y:S04]  /*c4230*/  @P1 STG.E desc[UR10][R14.64], R233 ;  /* 0x000000e90e001986 */ /* 0x000fe8000c10190a */
[----:B------:R1:W-:Y:S04]  /*c4240*/  @P4 STG.E desc[UR10][R2.64], R88 ;  /* 0x0000005802004986 */ /* 0x0003e8000c10190a */
[----:B-1----:R-:W2:Y:S01]  /*c4250*/  LDL.LU R88, [R1+0x4838] ;  /* 0x0048380001587983 */ /* 0x002ea20000300800 */
[----:B------:R-:W-:-:S02]  /*c4260*/  ISETP.LT.AND P0, PT, R194, UR6, !P2 ;  /* 0x00000006c2007c0c */ /* 0x000fc4000d701270 */
[----:B------:R-:W-:Y:S02]  /*c4270*/  ISETP.LT.AND P6, PT, R192, UR6, !P2 ;  /* 0x00000006c0007c0c */ /* 0x000fe4000d7c1270 */
[----:B------:R-:W-:Y:S02]  /*c4280*/  ISETP.LT.AND P5, PT, R170, UR6, !P2 ;  /* 0x00000006aa007c0c */ /* 0x000fe4000d7a1270 */
[----:B------:R-:W-:Y:S02]  /*c4290*/  ISETP.LT.AND P3, PT, R226, UR6, !P2 ;  /* 0x00000006e2007c0c */ /* 0x000fe4000d761270 */
[----:B------:R-:W-:Y:S01]  /*c42a0*/  ISETP.LT.AND P1, PT, R224, UR6, !P2 ;  /* 0x00000006e0007c0c */ /* 0x000fe2000d721270 */
[----:B------:R-:W-:-:S04]  /*c42b0*/  IMAD.WIDE R16, R206, 0x4, R40 ;  /* 0x00000004ce107825 */ /* 0x000fc800078e0228 */
[C---:B------:R-:W-:Y:S01]  /*c42c0*/  IMAD.WIDE R4, R206.reuse, 0x4, R38 ;  /* 0x00000004ce047825 */ /* 0x040fe200078e0226 */
[----:B------:R1:W-:Y:S03]  /*c42d0*/  @P0 STG.E desc[UR10][R16.64], R89 ;  /* 0x0000005910000986 */ /* 0x0003e6000c10190a */
[C---:B------:R-:W-:Y:S01]  /*c42e0*/  IMAD.WIDE R8, R206.reuse, 0x4, R36 ;  /* 0x00000004ce087825 */ /* 0x040fe200078e0224 */
[----:B------:R3:W-:Y:S03]  /*c42f0*/  @P6 STG.E desc[UR10][R4.64], R250 ;  /* 0x000000fa04006986 */ /* 0x0007e6000c10190a */
[C---:B------:R-:W-:Y:S01]  /*c4300*/  IMAD.WIDE R10, R206.reuse, 0x4, R34 ;  /* 0x00000004ce0a7825 */ /* 0x040fe200078e0222 */
[----:B------:R4:W-:Y:S03]  /*c4310*/  @P5 STG.E desc[UR10][R8.64], R246 ;  /* 0x000000f608005986 */ /* 0x0009e6000c10190a */
[----:B------:R-:W-:Y:S01]  /*c4320*/  IMAD.WIDE R12, R206, 0x4, R32 ;  /* 0x00000004ce0c7825 */ /* 0x000fe200078e0220 */
[----:B------:R4:W-:Y:S04]  /*c4330*/  @P3 STG.E desc[UR10][R10.64], R242 ;  /* 0x000000f20a003986 */ /* 0x0009e8000c10190a */
[----:B------:R-:W-:Y:S04]  /*c4340*/  @P1 STG.E desc[UR10][R12.64], R222 ;  /* 0x000000de0c001986 */ /* 0x000fe8000c10190a */
[----:B-1----:R-:W2:Y:S01]  /*c4350*/  LDL.LU R89, [R1+0x4834] ;  /* 0x0048340001597983 */ /* 0x002ea20000300800 */
[----:B------:R-:W-:-:S03]  /*c4360*/  ISETP.GE.AND P1, PT, R0, UR4, PT ;  /* 0x0000000400007c0c */ /* 0x000fc6000bf26270 */
[----:B------:R-:W2:Y:S04]  /*c4370*/  LDL.LU R0, [R1+0x481c] ;  /* 0x00481c0001007983 */ /* 0x000ea80000300800 */
[----:B------:R-:W2:Y:S04]  /*c4380*/  LDL.LU R231, [R1+0x5c] ;  /* 0x00005c0001e77983 */ /* 0x000ea80000300800 */
[----:B------:R-:W2:Y:S04]  /*c4390*/  LDL.LU R229, [R1+0x3c] ;  /* 0x00003c0001e57983 */ /* 0x000ea80000300800 */
[----:B------:R-:W2:Y:S04]  /*c43a0*/  LDL.LU R235, [R1+0x2c] ;  /* 0x00002c0001eb7983 */ /* 0x000ea80000300800 */
[----:B------:R-:W2:Y:S01]  /*c43b0*/  LDL.LU R233, [R1+0x1c] ;  /* 0x00001c0001e97983 */ /* 0x000ea20000300800 */
        /* <DEDUP_REMOVED lines=8> */
[C---:B---3--:R-:W-:Y:S01]  /*c4440*/  IMAD.WIDE R4, R206.reuse, 0x4, R26 ;  /* 0x00000004ce047825 */ /* 0x048fe200078e021a */
[----:B------:R-:W-:Y:S03]  /*c4450*/  @P0 STG.E desc[UR10][R14.64], R214 ;  /* 0x000000d60e000986 */ /* 0x000fe6000c10190a */
[----:B----4-:R-:W-:Y:S01]  /*c4460*/  IMAD.WIDE R8, R206, 0x4, R24 ;  /* 0x00000004ce087825 */ /* 0x010fe200078e0218 */
[----:B------:R-:W-:-:S03]  /*c4470*/  ISETP.LT.AND P0, PT, R236, UR6, !P2 ;  /* 0x00000006ec007c0c */ /* 0x000fc6000d701270 */
[----:B------:R-:W-:Y:S01]  /*c4480*/  IMAD.WIDE R10, R206, 0x4, R22 ;  /* 0x00000004ce0a7825 */ /* 0x000fe200078e0216 */
[----:B------:R3:W-:Y:S01]  /*c4490*/  @P3 STG.E desc[UR10][R4.64], R202 ;  /* 0x000000ca04003986 */ /* 0x0007e2000c10190a */
[----:B------:R-:W-:Y:S02]  /*c44a0*/  ISETP.LT.AND P2, PT, R252, UR6, !P2 ;  /* 0x00000006fc007c0c */ /* 0x000fe4000d741270 */
[----:B------:R-:W-:Y:S01]  /*c44b0*/  ISETP.LT.AND P4, PT, R239, UR6, !P1 ;  /* 0x00000006ef007c0c */ /* 0x000fe2000cf81270 */
[----:B------:R4:W-:Y:S01]  /*c44c0*/  @P6 STG.E desc[UR10][R8.64], R198 ;  /* 0x000000c608006986 */ /* 0x0009e2000c10190a */
[----:B------:R-:W-:-:S03]  /*c44d0*/  ISETP.LT.AND P3, PT, R210, UR6, !P1 ;  /* 0x00000006d2007c0c */ /* 0x000fc6000cf61270 */
[----:B------:R4:W-:Y:S01]  /*c44e0*/  @P5 STG.E desc[UR10][R10.64], R190 ;  /* 0x000000be0a005986 */ /* 0x0009e2000c10190a */
[----:B------:R-:W-:Y:S02]  /*c44f0*/  ISETP.LT.AND P5, PT, R237, UR6, !P1 ;  /* 0x00000006ed007c0c */ /* 0x000fe4000cfa1270 */
[----:B------:R-:W-:Y:S01]  /*c4500*/  ISETP.LT.AND P6, PT, R208, UR6, !P1 ;  /* 0x00000006d0007c0c */ /* 0x000fe2000cfc1270 */
[----:B-1----:R-:W-:-:S04]  /*c4510*/  IMAD.WIDE R2, R206, 0x4, R20 ;  /* 0x00000004ce027825 */ /* 0x002fc800078e0214 */
[----:B------:R-:W-:Y:S01]  /*c4520*/  IMAD.WIDE R206, R206, 0x4, R18 ;  /* 0x00000004cece7825 */ /* 0x000fe200078e0212 */
[----:B------:R1:W-:Y:S01]  /*c4530*/  @P0 STG.E desc[UR10][R2.64], R186 ;  /* 0x000000ba02000986 */ /* 0x0003e2000c10190a */
[----:B------:R-:W-:-:S03]  /*c4540*/  ISETP.LT.AND P0, PT, R192, UR6, !P1 ;  /* 0x00000006c0007c0c */ /* 0x000fc6000cf01270 */
[----:B------:R-:W-:Y:S01]  /*c4550*/  @P2 STG.E desc[UR10][R206.64], R182 ;  /* 0x000000b6ce002986 */ /* 0x000fe2000c10190a */
[----:B--2---:R-:W-:-:S04]  /*c4560*/  IMAD.WIDE R12, R88, 0x4, R48 ;  /* 0x00000004580c7825 */ /* 0x004fc800078e0230 */
[C---:B---3--:R-:W-:Y:S01]  /*c4570*/  IMAD.WIDE R4, R88.reuse, 0x4, R46 ;  /* 0x0000000458047825 */ /* 0x048fe200078e022e */
[----:B------:R2:W-:Y:S03]  /*c4580*/  @P4 STG.E desc[UR10][R12.64], R178 ;  /* 0x000000b20c004986 */ /* 0x0005e6000c10190a */
        /* <DEDUP_REMOVED lines=8> */
[----:B------:R-:W-:Y:S01]  /*c4610*/  @P6 STG.E desc[UR10][R10.64], R162 ;  /* 0x000000a20a006986 */ /* 0x000fe2000c10190a */
[----:B------:R-:W-:Y:S01]  /*c4620*/  ISETP.LT.AND P6, PT, R224, UR6, !P1 ;  /* 0x00000006e0007c0c */ /* 0x000fe2000cfc1270 */
[----:B-1----:R-:W-:-:S04]  /*c4630*/  IMAD.WIDE R2, R88, 0x4, R40 ;  /* 0x0000000458027825 */ /* 0x002fc800078e0228 */
[C---:B--2---:R-:W-:Y:S01]  /*c4640*/  IMAD.WIDE R12, R88.reuse, 0x4, R38 ;  /* 0x00000004580c7825 */ /* 0x044fe200078e0226 */
[----:B------:R1:W-:Y:S03]  /*c4650*/  @P2 STG.E desc[UR10][R2.64], R158 ;  /* 0x0000009e02002986 */ /* 0x0003e6000c10190a */
[C---:B------:R-:W-:Y:S01]  /*c4660*/  IMAD.WIDE R14, R88.reuse, 0x4, R36 ;  /* 0x00000004580e7825 */ /* 0x040fe200078e0224 */
[----:B------:R2:W-:Y:S03]  /*c4670*/  @P0 STG.E desc[UR10][R12.64], R154 ;  /* 0x0000009a0c000986 */ /* 0x0005e6000c10190a */
[C---:B------:R-:W-:Y:S01]  /*c4680*/  IMAD.WIDE R16, R88.reuse, 0x4, R34 ;  /* 0x0000000458107825 */ /* 0x040fe200078e0222 */
[----:B------:R2:W-:Y:S03]  /*c4690*/  @P4 STG.E desc[UR10][R14.64], R150 ;  /* 0x000000960e004986 */ /* 0x0005e6000c10190a */
[----:B---3--:R-:W-:Y:S01]  /*c46a0*/  IMAD.WIDE R4, R88, 0x4, R32 ;  /* 0x0000000458047825 */ /* 0x008fe200078e0220 */
[----:B------:R-:W-:-:S03]  /*c46b0*/  ISETP.LT.AND P2, PT, R228, UR6, !P1 ;  /* 0x00000006e4007c0c */ /* 0x000fc6000cf41270 */
[----:B----4-:R-:W-:Y:S01]  /*c46c0*/  IMAD.WIDE R8, R88, 0x4, R30 ;  /* 0x0000000458087825 */ /* 0x010fe200078e021e */
[----:B------:R-:W-:Y:S01]  /*c46d0*/  @P5 STG.E desc[UR10][R16.64], R146 ;  /* 0x0000009210005986 */ /* 0x000fe2000c10190a */
        /* <DEDUP_REMOVED lines=8> */
[C---:B------:R-:W-:Y:S01]  /*c4760*/  IMAD.WIDE R10, R88.reuse, 0x4, R26 ;  /* 0x00000004580a7825 */ /* 0x040fe200078e021a */
[----:B------:R1:W-:Y:S03]  /*c4770*/  @P2 STG.E desc[UR10][R2.64], R134 ;  /* 0x0000008602002986 */ /* 0x0003e6000c10190a */
[C---:B--2---:R-:W-:Y:S01]  /*c4780*/  IMAD.WIDE R12, R88.reuse, 0x4, R24 ;  /* 0x00000004580c7825 */ /* 0x044fe200078e0218 */
[----:B------:R2:W-:Y:S03]  /*c4790*/  @P4 STG.E desc[UR10][R10.64], R130 ;  /* 0x000000820a004986 */ /* 0x0005e6000c10190a */
[C---:B------:R-:W-:Y:S01]  /*c47a0*/  IMAD.WIDE R14, R88.reuse, 0x4, R22 ;  /* 0x00000004580e7825 */ /* 0x040fe200078e0216 */
[----:B------:R2:W-:Y:S03]  /*c47b0*/  @P5 STG.E desc[UR10][R12.64], R126 ;  /* 0x0000007e0c005986 */ /* 0x0005e6000c10190a */
[C---:B---3--:R-:W-:Y:S01]  /*c47c0*/  IMAD.WIDE R4, R88.reuse, 0x4, R20 ;  /* 0x0000000458047825 */ /* 0x048fe200078e0214 */
[----:B------:R3:W-:Y:S03]  /*c47d0*/  @P6 STG.E desc[UR10][R14.64], R122 ;  /* 0x0000007a0e006986 */ /* 0x0007e6000c10190a */
[----:B----4-:R-:W-:Y:S01]  /*c47e0*/  IMAD.WIDE R8, R88, 0x4, R18 ;  /* 0x0000000458087825 */ /* 0x010fe200078e0212 */
[----:B------:R-:W-:Y:S04]  /*c47f0*/  @P3 STG.E desc[UR10][R4.64], R114 ;  /* 0x0000007204003986 */ /* 0x000fe8000c10190a */
[----:B------:R-:W-:Y:S01]  /*c4800*/  @P1 STG.E desc[UR10][R8.64], R6 ;  /* 0x0000000608001986 */ /* 0x000fe2000c10190a */
[----:B------:R-:W-:-:S04]  /*c4810*/  IMAD.WIDE R16, R89, 0x4, R48 ;  /* 0x0000000459107825 */ /* 0x000fc800078e0230 */
[----:B-1----:R-:W-:-:S04]  /*c4820*/  IMAD.WIDE R2, R89, 0x4, R46 ;  /* 0x0000000459027825 */ /* 0x002fc800078e022e */
[----:B--2---:R-:W-:-:S04]  /*c4830*/  IMAD.WIDE R10, R89, 0x4, R44 ;  /* 0x00000004590a7825 */ /* 0x004fc800078e022c */
[----:B------:R-:W-:-:S04]  /*c4840*/  IMAD.WIDE R12, R89, 0x4, R42 ;  /* 0x00000004590c7825 */ /* 0x000fc800078e022a */
[----:B---3--:R-:W-:Y:S01]  /*c4850*/  IMAD.WIDE R14, R89, 0x4, R40 ;  /* 0x00000004590e7825 */ /* 0x008fe200078e0228 */
[----:B------:R-:W-:Y:S02]  /*c4860*/  ISETP.GE.AND P0, PT, R0, UR4, PT ;  /* 0x0000000400007c0c */ /* 0x000fe4000bf06270 */
[----:B------:R-:W2:Y:S02]  /*c4870*/  LDL.LU R0, [R1+0x4818] ;  /* 0x0048180001007983 */ /* 0x000ea40000300800 */
[----:B------:R-:W-:Y:S02]  /*c4880*/  ISETP.LT.AND P2, PT, R239, UR6, !P0 ;  /* 0x00000006ef007c0c */ /* 0x000fe4000c741270 */
[----:B------:R-:W-:Y:S02]  /*c4890*/  ISETP.LT.AND P5, PT, R237, UR6, !P0 ;  /* 0x00000006ed007c0c */ /* 0x000fe4000c7a1270 */
[----:B------:R-:W-:Y:S02]  /*c48a0*/  ISETP.LT.AND P4, PT, R210, UR6, !P0 ;  /* 0x00000006d2007c0c */ /* 0x000fe4000c781270 */
[----:B------:R-:W-:-:S02]  /*c48b0*/  ISETP.LT.AND P6, PT, R208, UR6, !P0 ;  /* 0x00000006d0007c0c */ /* 0x000fc4000c7c1270 */
[----:B------:R-:W-:-:S05]  /*c48c0*/  ISETP.LT.AND P1, PT, R194, UR6, !P0 ;  /* 0x00000006c2007c0c */ /* 0x000fca000c721270 */
[----:B------:R-:W-:Y:S04]  /*c48d0*/  @P2 STG.E desc[UR10][R16.64], R231 ;  /* 0x000000e710002986 */ /* 0x000fe8000c10190a */
[----:B------:R-:W-:Y:S04]  /*c48e0*/  @P5 STG.E desc[UR10][R2.64], R229 ;  /* 0x000000e502005986 */ /* 0x000fe8000c10190a */
[----:B------:R-:W-:Y:S04]  /*c48f0*/  @P4 STG.E desc[UR10][R10.64], R235 ;  /* 0x000000eb0a004986 */ /* 0x000fe8000c10190a */
[----:B------:R-:W-:Y:S04]  /*c4900*/  @P6 STG.E desc[UR10][R12.64], R233 ;  /* 0x000000e90c006986 */ /* 0x000fe8000c10190a */
[----:B------:R1:W-:Y:S04]  /*c4910*/  @P1 STG.E desc[UR10][R14.64], R90 ;  /* 0x0000005a0e001986 */ /* 0x0003e8000c10190a */
[----:B-1----:R-:W3:Y:S01]  /*c4920*/  LDL.LU R90, [R1+0x4830] ;  /* 0x00483000015a7983 */ /* 0x002ee20000300800 */
[----:B------:R-:W-:-:S02]  /*c4930*/  ISETP.LT.AND P3, PT, R192, UR6, !P0 ;  /* 0x00000006c0007c0c */ /* 0x000fc4000c761270 */
[----:B------:R-:W-:Y:S02]  /*c4940*/  ISETP.LT.AND P2, PT, R170, UR6, !P0 ;  /* 0x00000006aa007c0c */ /* 0x000fe4000c741270 */
[----:B------:R-:W-:Y:S01]  /*c4950*/  ISETP.LT.AND P4, PT, R226, UR6, !P0 ;  /* 0x00000006e2007c0c */ /* 0x000fe2000c781270 */
[----:B------:R-:W-:Y:S01]  /*c4960*/  IMAD.WIDE R4, R89, 0x4, R38 ;  /* 0x0000000459047825 */ /* 0x000fe200078e0226 */
[----:B------:R-:W-:-:S03]  /*c4970*/  ISETP.LT.AND P5, PT, R224, UR6, !P0 ;  /* 0x00000006e0007c0c */ /* 0x000fc6000c7a1270 */
[----:B------:R-:W-:Y:S01]  /*c4980*/  IMAD.WIDE R8, R89, 0x4, R36 ;  /* 0x0000000459087825 */ /* 0x000fe200078e0224 */
[----:B------:R-:W-:-:S03]  /*c4990*/  ISETP.LT.AND P6, PT, R230, UR6, !P0 ;  /* 0x00000006e6007c0c */ /* 0x000fc6000c7c1270 */
[----:B------:R-:W-:Y:S01]  /*c49a0*/  IMAD.WIDE R2, R89, 0x4, R34 ;  /* 0x0000000459027825 */ /* 0x000fe200078e0222 */
[----:B------:R1:W-:Y:S01]  /*c49b0*/  @P3 STG.E desc[UR10][R4.64], R251 ;  /* 0x000000fb04003986 */ /* 0x0003e2000c10190a */
[----:B------:R-:W-:-:S03]  /*c49c0*/  ISETP.LT.AND P3, PT, R228, UR6, !P0 ;  /* 0x00000006e4007c0c */ /* 0x000fc6000c761270 */
[----:B------:R4:W-:Y:S01]  /*c49d0*/  @P2 STG.E desc[UR10][R8.64], R247 ;  /* 0x000000f708002986 */ /* 0x0009e2000c10190a */
[----:B------:R-:W-:-:S03]  /*c49e0*/  ISETP.LT.AND P2, PT, R234, UR6, !P0 ;  /* 0x00000006ea007c0c */ /* 0x000fc6000c741270 */
[----:B------:R4:W-:Y:S01]  /*c49f0*/  @P4 STG.E desc[UR10][R2.64], R243 ;  /* 0x000000f302004986 */ /* 0x0009e2000c10190a */
[----:B------:R-:W-:Y:S01]  /*c4a00*/  ISETP.LT.AND P4, PT, R232, UR6, !P0 ;  /* 0x00000006e8007c0c */ /* 0x000fe2000c781270 */
[----:B------:R-:W-:-:S04]  /*c4a10*/  IMAD.WIDE R10, R89, 0x4, R32 ;  /* 0x00000004590a7825 */ /* 0x000fc800078e0220 */
[C---:B------:R-:W-:Y:S01]  /*c4a20*/  IMAD.WIDE R12, R89.reuse, 0x4, R30 ;  /* 0x00000004590c7825 */ /* 0x040fe200078e021e */
[----:B------:R4:W-:Y:S03]  /*c4a30*/  @P5 STG.E desc[UR10][R10.64], R223 ;  /* 0x000000df0a005986 */ /* 0x0009e6000c10190a */
[C---:B------:R-:W-:Y:S01]  /*c4a40*/  IMAD.WIDE R14, R89.reuse, 0x4, R28 ;  /* 0x00000004590e7825 */ /* 0x040fe200078e021c */
[----:B------:R4:W-:Y:S01]  /*c4a50*/  @P6 STG.E desc[UR10][R12.64], R219 ;  /* 0x000000db0c006986 */ /* 0x0009e2000c10190a */
[----:B------:R-:W-:Y:S02]  /*c4a60*/  ISETP.LT.AND P5, PT, R238, UR6, !P0 ;  /* 0x00000006ee007c0c */ /* 0x000fe4000c7a1270 */
[----:B-1----:R-:W-:Y:S01]  /*c4a70*/  IMAD.WIDE R4, R89, 0x4, R26 ;  /* 0x0000000459047825 */ /* 0x002fe200078e021a */
[----:B------:R1:W-:Y:S01]  /*c4a80*/  @P3 STG.E desc[UR10][R14.64], R215 ;  /* 0x000000d70e003986 */ /* 0x0003e2000c10190a */
[----:B------:R-:W-:-:S02]  /*c4a90*/  ISETP.LT.AND P3, PT, R236, UR6, !P0 ;  /* 0x00000006ec007c0c */ /* 0x000fc4000c761270 */
[C---:B----4-:R-:W-:Y:S01]  /*c4aa0*/  IMAD.WIDE R8, R89.reuse, 0x4, R24 ;  /* 0x0000000459087825 */ /* 0x050fe200078e0218 */
[----:B------:R-:W-:Y:S01]  /*c4ab0*/  ISETP.LT.AND P0, PT, R252, UR6, !P0 ;  /* 0x00000006fc007c0c */ /* 0x000fe2000c701270 */
[----:B------:R1:W-:Y:S04]  /*c4ac0*/  @P2 STG.E desc[UR10][R4.64], R203 ;  /* 0x000000cb04002986 */ /* 0x0003e8000c10190a */
[----:B------:R1:W-:Y:S01]  /*c4ad0*/  @P4 STG.E desc[UR10][R8.64], R199 ;  /* 0x000000c708004986 */ /* 0x0003e2000c10190a */
[----:B------:R-:W-:-:S04]  /*c4ae0*/  IMAD.WIDE R2, R89, 0x4, R22 ;  /* 0x0000000459027825 */ /* 0x000fc800078e0216 */
[C---:B------:R-:W-:Y:S01]  /*c4af0*/  IMAD.WIDE R10, R89.reuse, 0x4, R20 ;  /* 0x00000004590a7825 */ /* 0x040fe200078e0214 */
[----:B------:R1:W-:Y:S03]  /*c4b00*/  @P5 STG.E desc[UR10][R2.64], R191 ;  /* 0x000000bf02005986 */ /* 0x0003e6000c10190a */
[----:B------:R-:W-:Y:S01]  /*c4b10*/  IMAD.WIDE R12, R89, 0x4, R18 ;  /* 0x00000004590c7825 */ /* 0x000fe200078e0212 */
[----:B------:R1:W-:Y:S04]  /*c4b20*/  @P3 STG.E desc[UR10][R10.64], R187 ;  /* 0x000000bb0a003986 */ /* 0x0003e8000c10190a */
[----:B------:R1:W-:Y:S01]  /*c4b30*/  @P0 STG.E desc[UR10][R12.64], R183 ;  /* 0x000000b70c000986 */ /* 0x0003e2000c10190a */
[----:B--2---:R-:W-:-:S04]  /*c4b40*/  ISETP.GE.AND P1, PT, R0, UR4, PT ;  /* 0x0000000400007c0c */ /* 0x004fc8000bf26270 */
[----:B------:R-:W-:Y:S02]  /*c4b50*/  ISETP.LT.AND P6, PT, R239, UR6, !P1 ;  /* 0x00000006ef007c0c */ /* 0x000fe4000cfc1270 */
[----:B------:R-:W-:Y:S02]  /*c4b60*/  ISETP.LT.AND P2, PT, R237, UR6, !P1 ;  /* 0x00000006ed007c0c */ /* 0x000fe4000cf41270 */
[----:B------:R-:W-:Y:S02]  /*c4b70*/  ISETP.LT.AND P4, PT, R210, UR6, !P1 ;  /* 0x00000006d2007c0c */ /* 0x000fe4000cf81270 */
[----:B------:R-:W-:Y:S02]  /*c4b80*/  ISETP.LT.AND P5, PT, R208, UR6, !P1 ;  /* 0x00000006d0007c0c */ /* 0x000fe4000cfa1270 */
[----:B------:R-:W-:Y:S02]  /*c4b90*/  ISETP.LT.AND P3, PT, R194, UR6, !P1 ;  /* 0x00000006c2007c0c */ /* 0x000fe4000cf61270 */
[----:B------:R-:W-:Y:S01]  /*c4ba0*/  ISETP.LT.AND P0, PT, R192, UR6, !P1 ;  /* 0x00000006c0007c0c */ /* 0x000fe2000cf01270 */
[----:B---3--:R-:W-:-:S04]  /*c4bb0*/  IMAD.WIDE R48, R90, 0x4, R48 ;  /* 0x000000045a307825 */ /* 0x008fc800078e0230 */
        /* <DEDUP_REMOVED lines=13> */
[C---:B------:R-:W-:Y:S01]  /*c4c90*/  IMAD.WIDE R36, R90.reuse, 0x4, R36 ;  /* 0x000000045a247825 */ /* 0x040fe200078e0224 */
[----:B------:R1:W-:Y:S03]  /*c4ca0*/  @P3 STG.E desc[UR10][R40.64], R159 ;  /* 0x0000009f28003986 */ /* 0x0003e6000c10190a */
[----:B------:R-:W-:Y:S01]  /*c4cb0*/  IMAD.WIDE R34, R90, 0x4, R34 ;  /* 0x000000045a227825 */ /* 0x000fe200078e0222 */
[----:B------:R-:W-:Y:S01]  /*c4cc0*/  ISETP.LT.AND P3, PT, R228, UR6, !P1 ;  /* 0x00000006e4007c0c */ /* 0x000fe2000cf61270 */
[----:B------:R1:W-:Y:S02]  /*c4cd0*/  @P0 STG.E desc[UR10][R38.64], R155 ;  /* 0x0000009b26000986 */ /* 0x0003e4000c10190a */
        /* <DEDUP_REMOVED lines=16> */
[C---:B------:R-:W-:Y:S01]  /*c4de0*/  IMAD.WIDE R22, R90.reuse, 0x4, R22 ;  /* 0x000000045a167825 */ /* 0x040fe200078e0216 */
[----:B------:R1:W-:Y:S03]  /*c4df0*/  @P6 STG.E desc[UR10][R24.64], R127 ;  /* 0x0000007f18006986 */ /* 0x0003e6000c10190a */
[C---:B------:R-:W-:Y:S01]  /*c4e00*/  IMAD.WIDE R20, R90.reuse, 0x4, R20 ;  /* 0x000000045a147825 */ /* 0x040fe200078e0214 */
[----:B------:R1:W-:Y:S04]  /*c4e10*/  @P2 STG.E desc[UR10][R22.64], R123 ;  /* 0x0000007b16002986 */ /* 0x0003e8000c10190a */
[----:B------:R1:W-:Y:S01]  /*c4e20*/  @P4 STG.E desc[UR10][R20.64], R115 ;  /* 0x0000007314004986 */ /* 0x0003e2000c10190a */
[----:B------:R-:W-:Y:S01]  /*c4e30*/  IMAD.WIDE R18, R90, 0x4, R18 ;  /* 0x000000045a127825 */ /* 0x000fe200078e0212 */
[----:B------:R-:W-:Y:S06]  /*c4e40*/  @!P1 EXIT ;  /* 0x000000000000994d */ /* 0x000fec0003800000 */
[----:B------:R-:W-:Y:S01]  /*c4e50*/  STG.E desc[UR10][R18.64], R7 ;  /* 0x0000000712007986 */ /* 0x000fe2000c10190a */
[----:B------:R-:W-:Y:S05]  /*c4e60*/  EXIT ;  /* 0x000000000000794d */ /* 0x000fea0003800000 */
.L_x_2:
[----:B------:R-:W-:-:S00]  /*c4e70*/  BRA `(.L_x_2) ;  /* 0xfffffffc00fc7947 */ /* 0x000fc0000383ffff */
[----:B------:R-:W-:-:S00]  /*c4e80*/  NOP ;  /* 0x0000000000007918 */ /* 0x000fc00000000000 */
[----:B------:R-:W-:-:S00]  /*c4e90*/  NOP ;  /* 0x0000000000007918 */ /* 0x000fc00000000000 */
[----:B------:R-:W-:-:S00]  /*c4ea0*/  NOP ;  /* 0x0000000000007918 */ /* 0x000fc00000000000 */
[----:B------:R-:W-:-:S00]  /*c4eb0*/  NOP ;  /* 0x0000000000007918 */ /* 0x000fc00000000000 */
[----:B------:R-:W-:-:S00]  /*c4ec0*/  NOP ;  /* 0x0000000000007918 */ /* 0x000fc00000000000 */
[----:B------:R-:W-:-:S00]  /*c4ed0*/  NOP ;  /* 0x0000000000007918 */ /* 0x000fc00000000000 */
[----:B------:R-:W-:-:S00]  /*c4ee0*/  NOP ;  /* 0x0000000000007918 */ /* 0x000fc00000000000 */
[----:B------:R-:W-:-:S00]  /*c4ef0*/  NOP ;  /* 0x0000000000007918 */ /* 0x000fc00000000000 */
.L_x_3:


//--------------------- .nv.shared.matmul_kernel  --------------------------
	.section	.nv.shared.matmul_kernel,"aw",@nobits
	.sectionflags	@""
	.align	16
	.zero		1024


//--------------------- .nv.shared.reserved.0     --------------------------
	.section	.nv.shared.reserved.0,"aw",@nobits
	.weak		__nv_reservedSMEM_offset_0_alias
	.size		__nv_reservedSMEM_offset_0_alias, 0, 0
	.other		__nv_reservedSMEM_offset_0_alias,@"STO_CUDA_RESERVED_SHARED STV_DEFAULT"
__nv_reservedSMEM_offset_0_alias:
	.zero		0


//--------------------- .nv.constant0.matmul_kernel --------------------------
	.section	.nv.constant0.matmul_kernel,"a",@progbits
	.sectionflags	@""
	.align	4
.nv.constant0.matmul_kernel:
	.zero		608


//--------------------- SYMBOLS --------------------------

	.type		.nv.reservedSmem.offset0,@object
	.size		.nv.reservedSmem.offset0,0x4
